	.target	sm_90a

	.elftype	@"ET_EXEC"


//--------------------- .note.nv.tkinfo           --------------------------
	.section	.note.nv.tkinfo,"",@"SHT_NOTE"
	.sectionflags	@"SHF_NOTE_NV_TKINFO"
	.tkinfo
        /*0018*/ 	.word	0x00000002
        /*0030*/ 	.string	""
        /*0030*/ 	.string	"ptxas"
        /*0030*/ 	.string	"Cuda compilation tools, release 13.0, V13.0.88"
        /*0030*/ 	.string	"Build cuda_13.0.r13.0/compiler.36424714_0"
        /*0030*/ 	.string	"-arch sm_90a -m 64 "



//--------------------- .note.nv.cuinfo           --------------------------
	.section	.note.nv.cuinfo,"",@"SHT_NOTE"
	.sectionflags	@"SHF_NOTE_NV_CUINFO"
        /*0018*/ 	.short	0x0002
        /*001a*/ 	.short	0x005a
        /*001c*/ 	.short	0x0082
	.zero		2


//--------------------- .nv.info                  --------------------------
	.section	.nv.info,"",@"SHT_CUDA_INFO"
	.align	4


	//----- nvinfo : EIATTR_REGCOUNT
	.align		4
        /*0000*/ 	.byte	0x04, 0x2f
        /*0002*/ 	.short	(.L_15 - .L_14)
	.align		4
.L_14:
        /*0004*/ 	.word	index@(_ZN7cutlass13device_kernelINS_4gemm6kernel13GemmUniversalIN4cute5tupleIJiiiiEEENS1_10collective13CollectiveMmaINS1_34MainloopSm90TmaGmmaWarpSpecializedILi9ENS5_IJNS4_1CILi2EEENSA_ILi1EEESC_EEENS1_35KernelTmaWarpSpecializedCooperativeEEENS5_IJNSA_ILi512EEENSA_ILi240EEENSA_ILi32EEEEEEaNS5_IJlSC_lEEEaSK_NS4_8TiledMMAINS4_8MMA_AtomIJNS4_4SM904GMMA26MMA_64x16x32_S32S8S8_SS_TNEEEENS4_6LayoutISD_NS5_IJSC_NSA_ILi0EEESS_EEEEENS5_IJNS4_10UnderscoreESV_SV_EEEEENS4_13SM90_TMA_LOADENS4_14ComposedLayoutINS4_7SwizzleILi1ELi4ELi3EEENS4_18smem_ptr_flag_bitsILi8EEENSR_INS5_IJNSA_ILi8EEESI_EEENS5_IJSI_SC_EEEEEEEvNS4_8identityENS4_23SM90_TMA_LOAD_MULTICASTES18_vS19_EENS_8epilogue10collective6detail29Sm90TmaWarpSpecializedAdapterINS1D_15DefaultEpilogueIaSK_SK_NS1C_6thread17LinearCombinationIaLi1EiiLNS1H_9ScaleType4KindE0ELNS_15FloatRoundStyleE2EaEENS1_15EpilogueDefaultEEEEEvvEEEEvNT_6ParamsE)
        /*0008*/ 	.word	0x000000a8


	//----- nvinfo : EIATTR_FRAME_SIZE
	.align		4
.L_15:
        /*000c*/ 	.byte	0x04, 0x11
        /*000e*/ 	.short	(.L_17 - .L_16)
	.align		4
.L_16:
        /*0010*/ 	.word	index@(_ZN7cutlass13device_kernelINS_4gemm6kernel13GemmUniversalIN4cute5tupleIJiiiiEEENS1_10collective13CollectiveMmaINS1_34MainloopSm90TmaGmmaWarpSpecializedILi9ENS5_IJNS4_1CILi2EEENSA_ILi1EEESC_EEENS1_35KernelTmaWarpSpecializedCooperativeEEENS5_IJNSA_ILi512EEENSA_ILi240EEENSA_ILi32EEEEEEaNS5_IJlSC_lEEEaSK_NS4_8TiledMMAINS4_8MMA_AtomIJNS4_4SM904GMMA26MMA_64x16x32_S32S8S8_SS_TNEEEENS4_6LayoutISD_NS5_IJSC_NSA_ILi0EEESS_EEEEENS5_IJNS4_10UnderscoreESV_SV_EEEEENS4_13SM90_TMA_LOADENS4_14ComposedLayoutINS4_7SwizzleILi1ELi4ELi3EEENS4_18smem_ptr_flag_bitsILi8EEENSR_INS5_IJNSA_ILi8EEESI_EEENS5_IJSI_SC_EEEEEEEvNS4_8identityENS4_23SM90_TMA_LOAD_MULTICASTES18_vS19_EENS_8epilogue10collective6detail29Sm90TmaWarpSpecializedAdapterINS1D_15DefaultEpilogueIaSK_SK_NS1C_6thread17LinearCombinationIaLi1EiiLNS1H_9ScaleType4KindE0ELNS_15FloatRoundStyleE2EaEENS1_15EpilogueDefaultEEEEEvvEEEEvNT_6ParamsE)
        /*0014*/ 	.word	0x000005c8


	//----- nvinfo : EIATTR_MIN_STACK_SIZE
	.align		4
.L_17:
        /*0018*/ 	.byte	0x04, 0x12
        /*001a*/ 	.short	(.L_19 - .L_18)
	.align		4
.L_18:
        /*001c*/ 	.word	index@(_ZN7cutlass13device_kernelINS_4gemm6kernel13GemmUniversalIN4cute5tupleIJiiiiEEENS1_10collective13CollectiveMmaINS1_34MainloopSm90TmaGmmaWarpSpecializedILi9ENS5_IJNS4_1CILi2EEENSA_ILi1EEESC_EEENS1_35KernelTmaWarpSpecializedCooperativeEEENS5_IJNSA_ILi512EEENSA_ILi240EEENSA_ILi32EEEEEEaNS5_IJlSC_lEEEaSK_NS4_8TiledMMAINS4_8MMA_AtomIJNS4_4SM904GMMA26MMA_64x16x32_S32S8S8_SS_TNEEEENS4_6LayoutISD_NS5_IJSC_NSA_ILi0EEESS_EEEEENS5_IJNS4_10UnderscoreESV_SV_EEEEENS4_13SM90_TMA_LOADENS4_14ComposedLayoutINS4_7SwizzleILi1ELi4ELi3EEENS4_18smem_ptr_flag_bitsILi8EEENSR_INS5_IJNSA_ILi8EEESI_EEENS5_IJSI_SC_EEEEEEEvNS4_8identityENS4_23SM90_TMA_LOAD_MULTICASTES18_vS19_EENS_8epilogue10collective6detail29Sm90TmaWarpSpecializedAdapterINS1D_15DefaultEpilogueIaSK_SK_NS1C_6thread17LinearCombinationIaLi1EiiLNS1H_9ScaleType4KindE0ELNS_15FloatRoundStyleE2EaEENS1_15EpilogueDefaultEEEEEvvEEEEvNT_6ParamsE)
        /*0020*/ 	.word	0x000005c8
.L_19:


//--------------------- .nv.compat                --------------------------
	.section	.nv.compat,"",@"SHT_CUDA_COMPAT_INFO"
	.align	4
        /*0000*/ 	.byte	0x02, 0x09, 0x01, 0x00, 0x02, 0x02, 0x04, 0x00, 0x02, 0x05, 0x05, 0x00, 0x03, 0x07, 0x01, 0x01
        /*0010*/ 	.byte	0x02, 0x03, 0x01, 0x00, 0x02, 0x06, 0x01, 0x00, 0x04, 0x0b, 0x08, 0x00, 0x00, 0x00, 0x00, 0x00
        /*0020*/ 	.byte	0x00, 0x00, 0x00, 0x00


//--------------------- .nv.info._ZN7cutlass13device_kernelINS_4gemm6kernel13GemmUniversalIN4cute5tupleIJiiiiEEENS1_10collective13CollectiveMmaINS1_34MainloopSm90TmaGmmaWarpSpecializedILi9ENS5_IJNS4_1CILi2EEENSA_ILi1EEESC_EEENS1_35KernelTmaWarpSpecializedCooperativeEEENS5_IJNSA_ILi512EEENSA_ILi240EEENSA_ILi32EEEEEEaNS5_IJlSC_lEEEaSK_NS4_8TiledMMAINS4_8MMA_AtomIJNS4_4SM904GMMA26MMA_64x16x32_S32S8S8_SS_TNEEEENS4_6LayoutISD_NS5_IJSC_NSA_ILi0EEESS_EEEEENS5_IJNS4_10UnderscoreESV_SV_EEEEENS4_13SM90_TMA_LOADENS4_14ComposedLayoutINS4_7SwizzleILi1ELi4ELi3EEENS4_18smem_ptr_flag_bitsILi8EEENSR_INS5_IJNSA_ILi8EEESI_EEENS5_IJSI_SC_EEEEEEEvNS4_8identityENS4_23SM90_TMA_LOAD_MULTICASTES18_vS19_EENS_8epilogue10collective6detail29Sm90TmaWarpSpecializedAdapterINS1D_15DefaultEpilogueIaSK_SK_NS1C_6thread17LinearCombinationIaLi1EiiLNS1H_9ScaleType4KindE0ELNS_15FloatRoundStyleE2EaEENS1_15EpilogueDefaultEEEEEvvEEEEvNT_6ParamsE --------------------------
	.section	.nv.info._ZN7cutlass13device_kernelINS_4gemm6kernel13GemmUniversalIN4cute5tupleIJiiiiEEENS1_10collective13CollectiveMmaINS1_34MainloopSm90TmaGmmaWarpSpecializedILi9ENS5_IJNS4_1CILi2EEENSA_ILi1EEESC_EEENS1_35KernelTmaWarpSpecializedCooperativeEEENS5_IJNSA_ILi512EEENSA_ILi240EEENSA_ILi32EEEEEEaNS5_IJlSC_lEEEaSK_NS4_8TiledMMAINS4_8MMA_AtomIJNS4_4SM904GMMA26MMA_64x16x32_S32S8S8_SS_TNEEEENS4_6LayoutISD_NS5_IJSC_NSA_ILi0EEESS_EEEEENS5_IJNS4_10UnderscoreESV_SV_EEEEENS4_13SM90_TMA_LOADENS4_14ComposedLayoutINS4_7SwizzleILi1ELi4ELi3EEENS4_18smem_ptr_flag_bitsILi8EEENSR_INS5_IJNSA_ILi8EEESI_EEENS5_IJSI_SC_EEEEEEEvNS4_8identityENS4_23SM90_TMA_LOAD_MULTICASTES18_vS19_EENS_8epilogue10collective6detail29Sm90TmaWarpSpecializedAdapterINS1D_15DefaultEpilogueIaSK_SK_NS1C_6thread17LinearCombinationIaLi1EiiLNS1H_9ScaleType4KindE0ELNS_15FloatRoundStyleE2EaEENS1_15EpilogueDefaultEEEEEvvEEEEvNT_6ParamsE,"",@"SHT_CUDA_INFO"
	.sectionflags	@""
	.align	4


	//----- nvinfo : EIATTR_CUDA_API_VERSION
	.align		4
        /*0000*/ 	.byte	0x04, 0x37
        /*0002*/ 	.short	(.L_21 - .L_20)
.L_20:
        /*0004*/ 	.word	0x00000082


	//----- nvinfo : EIATTR_KPARAM_INFO
	.align		4
.L_21:
        /*0008*/ 	.byte	0x04, 0x17
        /*000a*/ 	.short	(.L_23 - .L_22)
.L_22:
        /*000c*/ 	.word	0x00000000
        /*0010*/ 	.short	0x0000
        /*0012*/ 	.short	0x0070
        /*0014*/ 	.byte	0x00, 0xf0, 0x01, 0x10


	//----- nvinfo : EIATTR_SPARSE_MMA_MASK
	.align		4
.L_23:
        /*0018*/ 	.byte	0x03, 0x50
        /*001a*/ 	.short	0x0000


	//----- nvinfo : EIATTR_MAXREG_COUNT
	.align		4
        /*001c*/ 	.byte	0x03, 0x1b
        /*001e*/ 	.short	0x00a8


	//----- nvinfo : EIATTR_NUM_BARRIERS
	.align		4
        /*0020*/ 	.byte	0x02, 0x4c
        /*0022*/ 	.byte	0x01
	.zero		1


	//----- nvinfo : EIATTR_EXTERNS
	.align		4
        /*0024*/ 	.byte	0x04, 0x0f
        /*0026*/ 	.short	(.L_25 - .L_24)


	//   ....[0]....
	.align		4
.L_24:
        /*0028*/ 	.word	index@(__assertfail)


	//----- nvinfo : EIATTR_ANNOTATIONS
	.align		4
.L_25:
        /*002c*/ 	.byte	0x04, 0x55
        /*002e*/ 	.short	(.L_27 - .L_26)


	//   ....[0]....
.L_26:
        /*0030*/ 	.word	0x00000001
        /*0034*/ 	.byte	0x50, 0x02, 0x00, 0x00, 0x01, 0x00, 0x00, 0x00, 0x30, 0x08, 0x00, 0x00, 0x01, 0x00, 0x00, 0x00
        /* <DEDUP_REMOVED lines=581> */
        /*2494*/ 	.byte	0x40, 0x2d, 0x02, 0x00, 0x01, 0x00, 0x00, 0x00, 0x80, 0x2f, 0x02, 0x00


	//----- nvinfo : EIATTR_MERCURY_ISA_VERSION
	.align		4
.L_27:
        /*24a0*/ 	.byte	0x03, 0x5f
        /*24a2*/ 	.short	0x0101


	//----- nvinfo : EIATTR_INT_WARP_WIDE_INSTR_OFFSETS
	.align		4
        /*24a4*/ 	.byte	0x04, 0x31
        /*24a6*/ 	.short	(.L_29 - .L_28)


	//   ....[0]....
.L_28:
        /*24a8*/ 	.word	0x00000660


	//   ....[1]....
        /*24ac*/ 	.word	0x00000670


	//   ....[2]....
        /*24b0*/ 	.word	0x000007d0


	//   ....[3]....
        /*24b4*/ 	.word	0x00006bd0


	//----- nvinfo : EIATTR_COOP_GROUP_MASK_REGIDS
	.align		4
.L_29:
        /*24b8*/ 	.byte	0x04, 0x29
        /*24ba*/ 	.short	(.L_31 - .L_30)


	//   ....[0]....
.L_30:
        /*24bc*/ 	.word	0xffffffff


	//   ....[1]....
        /*24c0*/ 	.word	0xffffffff


	//   ....[2]....
        /*24c4*/ 	.word	0xffffffff


	//   ....[3]....
        /*24c8*/ 	.word	0xffffffff


	//   ....[4]....
        /*24cc*/ 	.word	0xffffffff


	//   ....[5]....
        /*24d0*/ 	.word	0xffffffff


	//----- nvinfo : EIATTR_COOP_GROUP_INSTR_OFFSETS
	.align		4
.L_31:
        /*24d4*/ 	.byte	0x04, 0x28
        /*24d6*/ 	.short	(.L_33 - .L_32)


	//   ....[0]....
.L_32:
        /*24d8*/ 	.word	0x00000070


	//   ....[1]....
        /*24dc*/ 	.word	0x00000080


	//   ....[2]....
        /*24e0*/ 	.word	0x000001b0


	//   ....[3]....
        /*24e4*/ 	.word	0x000004c0


	//   ....[4]....
        /*24e8*/ 	.word	0x00000950


	//   ....[5]....
        /*24ec*/ 	.word	0x00001720


	//----- nvinfo : EIATTR_REG_RECONFIG
	.align		4
.L_33:
        /*24f0*/ 	.byte	0x01, 0x54
	.zero		2


	//----- nvinfo : EIATTR_SYSCALL_OFFSETS
	.align		4
        /*24f4*/ 	.byte	0x04, 0x46
        /*24f6*/ 	.short	(.L_35 - .L_34)


	//   ....[0]....
.L_34:
        /*24f8*/ 	.word	0x000018d0


	//----- nvinfo : EIATTR_MBARRIER_INSTR_OFFSETS
	.align		4
.L_35:
        /*24fc*/ 	.byte	0x04, 0x39
        /*24fe*/ 	.short	(.L_37 - .L_36)


	//   ....[0]....
.L_36:
        /*2500*/ 	.word	0x00000360
        /*2504*/ 	.word	0x000000ff
        /*2508*/ 	.word	0x00000000
        /*250c*/ 	.short	0x0100
        /*250e*/ 	.byte	0x08
	.zero		1


	//   ....[1]....
        /*2510*/ 	.word	0x00000370
        /*2514*/ 	.word	0x000000ff
        /*2518*/ 	.word	0x00000048
        /*251c*/ 	.short	0x0100
        /*251e*/ 	.byte	0x08
	.zero		1


	//   ....[2]....
        /*2520*/ 	.word	0x00000380
        /*2524*/ 	.word	0x000000ff
        /*2528*/ 	.word	0x00000008
        /*252c*/ 	.short	0x0100
        /*252e*/ 	.byte	0x08
	.zero		1


	//   ....[3]....
        /*2530*/ 	.word	0x00000390
        /*2534*/ 	.word	0x000000ff
        /*2538*/ 	.word	0x00000050
        /*253c*/ 	.short	0x0100
        /*253e*/ 	.byte	0x08
	.zero		1


	//   ....[4]....
        /*2540*/ 	.word	0x000003a0
        /*2544*/ 	.word	0x000000ff
        /*2548*/ 	.word	0x00000010
        /*254c*/ 	.short	0x0100
        /*254e*/ 	.byte	0x08
	.zero		1


	//   ....[5]....
        /*2550*/ 	.word	0x000003b0
        /*2554*/ 	.word	0x000000ff
        /*2558*/ 	.word	0x00000058
        /*255c*/ 	.short	0x0100
        /*255e*/ 	.byte	0x08
	.zero		1


	//   ....[6]....
        /*2560*/ 	.word	0x000003c0
        /*2564*/ 	.word	0x000000ff
        /*2568*/ 	.word	0x00000018
        /*256c*/ 	.short	0x0100
        /*256e*/ 	.byte	0x08
	.zero		1


	//   ....[7]....
        /*2570*/ 	.word	0x000003d0
        /*2574*/ 	.word	0x000000ff
        /*2578*/ 	.word	0x00000060
        /*257c*/ 	.short	0x0100
        /*257e*/ 	.byte	0x08
	.zero		1


	//   ....[8]....
        /*2580*/ 	.word	0x000003e0
        /*2584*/ 	.word	0x000000ff
        /*2588*/ 	.word	0x00000020
        /*258c*/ 	.short	0x0100
        /*258e*/ 	.byte	0x08
	.zero		1


	//   ....[9]....
        /*2590*/ 	.word	0x000003f0
        /*2594*/ 	.word	0x000000ff
        /*2598*/ 	.word	0x00000068
        /*259c*/ 	.short	0x0100
        /*259e*/ 	.byte	0x08
	.zero		1


	//   ....[10]....
        /*25a0*/ 	.word	0x00000400
        /*25a4*/ 	.word	0x000000ff
        /*25a8*/ 	.word	0x00000028
        /*25ac*/ 	.short	0x0100
        /*25ae*/ 	.byte	0x08
	.zero		1


	//   ....[11]....
        /*25b0*/ 	.word	0x00000410
        /*25b4*/ 	.word	0x000000ff
        /*25b8*/ 	.word	0x00000070
        /*25bc*/ 	.short	0x0100
        /*25be*/ 	.byte	0x08
	.zero		1


	//   ....[12]....
        /*25c0*/ 	.word	0x00000420
        /*25c4*/ 	.word	0x000000ff
        /*25c8*/ 	.word	0x00000030
        /*25cc*/ 	.short	0x0100
        /*25ce*/ 	.byte	0x08
	.zero		1


	//   ....[13]....
        /*25d0*/ 	.word	0x00000430
        /*25d4*/ 	.word	0x000000ff
        /*25d8*/ 	.word	0x00000078
        /*25dc*/ 	.short	0x0100
        /*25de*/ 	.byte	0x08
	.zero		1


	//   ....[14]....
        /*25e0*/ 	.word	0x00000440
        /*25e4*/ 	.word	0x000000ff
        /*25e8*/ 	.word	0x00000038
        /*25ec*/ 	.short	0x0100
        /*25ee*/ 	.byte	0x08
	.zero		1


	//   ....[15]....
        /*25f0*/ 	.word	0x00000450
        /*25f4*/ 	.word	0x000000ff
        /*25f8*/ 	.word	0x00000080
        /*25fc*/ 	.short	0x0100
        /*25fe*/ 	.byte	0x08
	.zero		1


	//   ....[16]....
        /*2600*/ 	.word	0x00000460
        /*2604*/ 	.word	0x000000ff
        /*2608*/ 	.word	0x00000040
        /*260c*/ 	.short	0x0100
        /*260e*/ 	.byte	0x08
	.zero		1


	//   ....[17]....
        /*2610*/ 	.word	0x00000470
        /*2614*/ 	.word	0x000000ff
        /*2618*/ 	.word	0x00000088
        /*261c*/ 	.short	0x0100
        /*261e*/ 	.byte	0x08
	.zero		1


	//   ....[18]....
        /*2620*/ 	.word	0x00000850
        /*2624*/ 	.word	0x000000ff
        /*2628*/ 	.word	0x000000a0
        /*262c*/ 	.short	0x0100
        /*262e*/ 	.byte	0x06
	.zero		1


	//   ....[19]....
        /*2630*/ 	.word	0x000008a0
        /*2634*/ 	.word	0x000000ff
        /*2638*/ 	.word	0x000000a8
        /*263c*/ 	.short	0x0100
        /*263e*/ 	.byte	0x06
	.zero		1


	//   ....[20]....
        /*2640*/ 	.word	0x000019d0
        /*2644*/ 	.word	0x00000003
        /*2648*/ 	.word	0x00000000
        /*264c*/ 	.short	0x010a
        /*264e*/ 	.byte	0x3f
	.zero		1


	//   ....[21]....
        /*2650*/ 	.word	0x00001a10
        /*2654*/ 	.word	0x00000003
        /*2658*/ 	.word	0x00000000
        /*265c*/ 	.short	0x010a
        /*265e*/ 	.byte	0x3f
	.zero		1


	//   ....[22]....
        /*2660*/ 	.word	0x00003d20
        /*2664*/ 	.word	0x000000ff
        /*2668*/ 	.word	0x00000000
        /*266c*/ 	.short	0x010a
        /*266e*/ 	.byte	0x04
	.zero		1


	//   ....[23]....
        /*2670*/ 	.word	0x00003d60
        /*2674*/ 	.word	0x000000ff
        /*2678*/ 	.word	0x00000000
        /*267c*/ 	.short	0x010a
        /*267e*/ 	.byte	0x04
	.zero		1


	//   ....[24]....
        /*2680*/ 	.word	0x00006c30
        /*2684*/ 	.word	0x00000004
        /*2688*/ 	.word	0x00000000
        /*268c*/ 	.short	0x0101
        /*268e*/ 	.byte	0x3f
	.zero		1


	//   ....[25]....
        /*2690*/ 	.word	0x00006ef0
        /*2694*/ 	.word	0x00000000
        /*2698*/ 	.word	0x00000000
        /*269c*/ 	.short	0x0101
        /*269e*/ 	.byte	0x3f
	.zero		1


	//   ....[26]....
        /*26a0*/ 	.word	0x00022480
        /*26a4*/ 	.word	0x0000000e
        /*26a8*/ 	.word	0x00000048
        /*26ac*/ 	.short	0x010a
        /*26ae*/ 	.byte	0x3f
	.zero		1


	//   ....[27]....
        /*26b0*/ 	.word	0x00022810
        /*26b4*/ 	.word	0x00000002
        /*26b8*/ 	.word	0x000000a8
        /*26bc*/ 	.short	0x0101
        /*26be*/ 	.byte	0x3f
	.zero		1


	//   ....[28]....
        /*26c0*/ 	.word	0x00023050
        /*26c4*/ 	.word	0x00000004
        /*26c8*/ 	.word	0x00000000
        /*26cc*/ 	.short	0x010a
        /*26ce*/ 	.byte	0x3f
	.zero		1


	//   ....[29]....
        /*26d0*/ 	.word	0x000230e0
        /*26d4*/ 	.word	0x00000003
        /*26d8*/ 	.word	0x00000000
        /*26dc*/ 	.short	0x010a
        /*26de*/ 	.byte	0x3f
	.zero		1


	//   ....[30]....
        /*26e0*/ 	.word	0x00023170
        /*26e4*/ 	.word	0x00000003
        /*26e8*/ 	.word	0x00000000
        /*26ec*/ 	.short	0x010a
        /*26ee*/ 	.byte	0x3f
	.zero		1


	//   ....[31]....
        /*26f0*/ 	.word	0x00023200
        /*26f4*/ 	.word	0x00000003
        /*26f8*/ 	.word	0x00000000
        /*26fc*/ 	.short	0x010a
        /*26fe*/ 	.byte	0x3f
	.zero		1


	//   ....[32]....
        /*2700*/ 	.word	0x00023290
        /*2704*/ 	.word	0x00000003
        /*2708*/ 	.word	0x00000000
        /*270c*/ 	.short	0x010a
        /*270e*/ 	.byte	0x3f
	.zero		1


	//   ....[33]....
        /*2710*/ 	.word	0x00023320
        /*2714*/ 	.word	0x00000003
        /*2718*/ 	.word	0x00000000
        /*271c*/ 	.short	0x010a
        /*271e*/ 	.byte	0x3f
	.zero		1


	//   ....[34]....
        /*2720*/ 	.word	0x000233b0
        /*2724*/ 	.word	0x00000003
        /*2728*/ 	.word	0x00000000
        /*272c*/ 	.short	0x010a
        /*272e*/ 	.byte	0x3f
	.zero		1


	//   ....[35]....
        /*2730*/ 	.word	0x00023440
        /*2734*/ 	.word	0x00000003
        /*2738*/ 	.word	0x00000000
        /*273c*/ 	.short	0x010a
        /*273e*/ 	.byte	0x3f
	.zero		1


	//   ....[36]....
        /*2740*/ 	.word	0x000234d0
        /*2744*/ 	.word	0x00000003
        /*2748*/ 	.word	0x00000000
        /*274c*/ 	.short	0x010a
        /*274e*/ 	.byte	0x3f
	.zero		1


	//   ....[37]....
        /*2750*/ 	.word	0x00023530
        /*2754*/ 	.word	0x00000003
        /*2758*/ 	.word	0x00000000
        /*275c*/ 	.short	0x010a
        /*275e*/ 	.byte	0x3f
	.zero		1


	//   ....[38]....
        /*2760*/ 	.word	0x00023590
        /*2764*/ 	.word	0x00000008
        /*2768*/ 	.word	0x00000000
        /*276c*/ 	.short	0x010a
        /*276e*/ 	.byte	0x3f
	.zero		1


	//   ....[39]....
        /*2770*/ 	.word	0x00023660
        /*2774*/ 	.word	0x0000000e
        /*2778*/ 	.word	0x00000048
        /*277c*/ 	.short	0x010a
        /*277e*/ 	.byte	0x3f
	.zero		1


	//   ....[40]....
        /*2780*/ 	.word	0x00023730
        /*2784*/ 	.word	0x00000004
        /*2788*/ 	.word	0x00000000
        /*278c*/ 	.short	0x010a
        /*278e*/ 	.byte	0x3f
	.zero		1


	//   ....[41]....
        /*2790*/ 	.word	0x00023780
        /*2794*/ 	.word	0x00000003
        /*2798*/ 	.word	0x00000000
        /*279c*/ 	.short	0x010a
        /*279e*/ 	.byte	0x3f
	.zero		1


	//   ....[42]....
        /*27a0*/ 	.word	0x000237d0
        /*27a4*/ 	.word	0x00000003
        /*27a8*/ 	.word	0x00000000
        /*27ac*/ 	.short	0x010a
        /*27ae*/ 	.byte	0x3f
	.zero		1


	//   ....[43]....
        /*27b0*/ 	.word	0x00023820
        /*27b4*/ 	.word	0x00000003
        /*27b8*/ 	.word	0x00000000
        /*27bc*/ 	.short	0x010a
        /*27be*/ 	.byte	0x3f
	.zero		1


	//   ....[44]....
        /*27c0*/ 	.word	0x00023870
        /*27c4*/ 	.word	0x00000003
        /*27c8*/ 	.word	0x00000000
        /*27cc*/ 	.short	0x010a
        /*27ce*/ 	.byte	0x3f
	.zero		1


	//   ....[45]....
        /*27d0*/ 	.word	0x000238c0
        /*27d4*/ 	.word	0x00000003
        /*27d8*/ 	.word	0x00000000
        /*27dc*/ 	.short	0x010a
        /*27de*/ 	.byte	0x3f
	.zero		1


	//   ....[46]....
        /*27e0*/ 	.word	0x00023910
        /*27e4*/ 	.word	0x00000003
        /*27e8*/ 	.word	0x00000000
        /*27ec*/ 	.short	0x010a
        /*27ee*/ 	.byte	0x3f
	.zero		1


	//   ....[47]....
        /*27f0*/ 	.word	0x00023960
        /*27f4*/ 	.word	0x00000003
        /*27f8*/ 	.word	0x00000000
        /*27fc*/ 	.short	0x010a
        /*27fe*/ 	.byte	0x3f
	.zero		1


	//----- nvinfo : EIATTR_NUM_MBARRIERS
	.align		4
.L_37:
        /*2800*/ 	.byte	0x03, 0x38
        /*2802*/ 	.short	0x0014


	//----- nvinfo : EIATTR_EXIT_INSTR_OFFSETS
	.align		4
        /*2804*/ 	.byte	0x04, 0x1c
        /*2806*/ 	.short	(.L_39 - .L_38)


	//   ....[0]....
.L_38:
        /*2808*/ 	.word	0x00000bd0


	//   ....[1]....
        /*280c*/ 	.word	0x000014f0


	//   ....[2]....
        /*2810*/ 	.word	0x00021aa0


	//   ....[3]....
        /*2814*/ 	.word	0x000220f0


	//   ....[4]....
        /*2818*/ 	.word	0x00023520


	//----- nvinfo : EIATTR_MAX_THREADS
	.align		4
.L_39:
        /*281c*/ 	.byte	0x04, 0x05
        /*281e*/ 	.short	(.L_41 - .L_40)
.L_40:
        /*2820*/ 	.word	0x00000180
        /*2824*/ 	.word	0x00000001
        /*2828*/ 	.word	0x00000001


	//----- nvinfo : EIATTR_CRS_STACK_SIZE
	.align		4
.L_41:
        /*282c*/ 	.byte	0x04, 0x1e
        /*282e*/ 	.short	(.L_43 - .L_42)
.L_42:
        /*2830*/ 	.word	0x00000000


	//----- nvinfo : EIATTR_CBANK_PARAM_SIZE
	.align		4
.L_43:
        /*2834*/ 	.byte	0x03, 0x19
        /*2836*/ 	.short	0x0470


	//----- nvinfo : EIATTR_PARAM_CBANK
	.align		4
        /*2838*/ 	.byte	0x04, 0x0a
        /*283a*/ 	.short	(.L_45 - .L_44)
	.align		4
.L_44:
        /*283c*/ 	.word	index@(.nv.constant0._ZN7cutlass13device_kernelINS_4gemm6kernel13GemmUniversalIN4cute5tupleIJiiiiEEENS1_10collective13CollectiveMmaINS1_34MainloopSm90TmaGmmaWarpSpecializedILi9ENS5_IJNS4_1CILi2EEENSA_ILi1EEESC_EEENS1_35KernelTmaWarpSpecializedCooperativeEEENS5_IJNSA_ILi512EEENSA_ILi240EEENSA_ILi32EEEEEEaNS5_IJlSC_lEEEaSK_NS4_8TiledMMAINS4_8MMA_AtomIJNS4_4SM904GMMA26MMA_64x16x32_S32S8S8_SS_TNEEEENS4_6LayoutISD_NS5_IJSC_NSA_ILi0EEESS_EEEEENS5_IJNS4_10UnderscoreESV_SV_EEEEENS4_13SM90_TMA_LOADENS4_14ComposedLayoutINS4_7SwizzleILi1ELi4ELi3EEENS4_18smem_ptr_flag_bitsILi8EEENSR_INS5_IJNSA_ILi8EEESI_EEENS5_IJSI_SC_EEEEEEEvNS4_8identityENS4_23SM90_TMA_LOAD_MULTICASTES18_vS19_EENS_8epilogue10collective6detail29Sm90TmaWarpSpecializedAdapterINS1D_15DefaultEpilogueIaSK_SK_NS1C_6thread17LinearCombinationIaLi1EiiLNS1H_9ScaleType4KindE0ELNS_15FloatRoundStyleE2EaEENS1_15EpilogueDefaultEEEEEvvEEEEvNT_6ParamsE)
        /*2840*/ 	.short	0x0210
        /*2842*/ 	.short	0x0470


	//----- nvinfo : EIATTR_SW_WAR
	.align		4
.L_45:
        /*2844*/ 	.byte	0x04, 0x36
        /*2846*/ 	.short	(.L_47 - .L_46)
.L_46:
        /*2848*/ 	.word	0x00000008
.L_47:


//--------------------- .nv.callgraph             --------------------------
	.section	.nv.callgraph,"",@"SHT_CUDA_CALLGRAPH"
	.align	4
	.sectionentsize	8
	.align		4
        /*0000*/ 	.word	0x00000000
	.align		4
        /*0004*/ 	.word	0xffffffff
	.align		4
        /*0008*/ 	.word	index@(_ZN7cutlass13device_kernelINS_4gemm6kernel13GemmUniversalIN4cute5tupleIJiiiiEEENS1_10collective13CollectiveMmaINS1_34MainloopSm90TmaGmmaWarpSpecializedILi9ENS5_IJNS4_1CILi2EEENSA_ILi1EEESC_EEENS1_35KernelTmaWarpSpecializedCooperativeEEENS5_IJNSA_ILi512EEENSA_ILi240EEENSA_ILi32EEEEEEaNS5_IJlSC_lEEEaSK_NS4_8TiledMMAINS4_8MMA_AtomIJNS4_4SM904GMMA26MMA_64x16x32_S32S8S8_SS_TNEEEENS4_6LayoutISD_NS5_IJSC_NSA_ILi0EEESS_EEEEENS5_IJNS4_10UnderscoreESV_SV_EEEEENS4_13SM90_TMA_LOADENS4_14ComposedLayoutINS4_7SwizzleILi1ELi4ELi3EEENS4_18smem_ptr_flag_bitsILi8EEENSR_INS5_IJNSA_ILi8EEESI_EEENS5_IJSI_SC_EEEEEEEvNS4_8identityENS4_23SM90_TMA_LOAD_MULTICASTES18_vS19_EENS_8epilogue10collective6detail29Sm90TmaWarpSpecializedAdapterINS1D_15DefaultEpilogueIaSK_SK_NS1C_6thread17LinearCombinationIaLi1EiiLNS1H_9ScaleType4KindE0ELNS_15FloatRoundStyleE2EaEENS1_15EpilogueDefaultEEEEEvvEEEEvNT_6ParamsE)
	.align		4
        /*000c*/ 	.word	index@(__assertfail)
	.align		4
        /*0010*/ 	.word	0x00000000
	.align		4
        /*0014*/ 	.word	0xfffffffe
	.align		4
        /*0018*/ 	.word	0x00000000
	.align		4
        /*001c*/ 	.word	0xfffffffd
	.align		4
        /*0020*/ 	.word	0x00000000
	.align		4
        /*0024*/ 	.word	0xfffffffc


//--------------------- .nv.constant4             --------------------------
	.section	.nv.constant4,"a",@progbits
	.align	8
	.align		8
.nv.constant4:
        /*0000*/ 	.dword	__assertfail
	.align		8
        /*0008*/ 	.dword	__unnamed_1
	.align		8
        /*0010*/ 	.dword	_ZN39_INTERNAL_73ef3ea6_4_k_cu_b9e8b490_39314cuda3std3__45__cpo5beginE
	.align		8
        /*0018*/ 	.dword	_ZN39_INTERNAL_73ef3ea6_4_k_cu_b9e8b490_39314cuda3std3__45__cpo3endE
	.align		8
        /*0020*/ 	.dword	_ZN39_INTERNAL_73ef3ea6_4_k_cu_b9e8b490_39314cuda3std3__45__cpo6cbeginE
	.align		8
        /*0028*/ 	.dword	_ZN39_INTERNAL_73ef3ea6_4_k_cu_b9e8b490_39314cuda3std3__45__cpo4cendE
	.align		8
        /*0030*/ 	.dword	_ZN39_INTERNAL_73ef3ea6_4_k_cu_b9e8b490_39314cuda3std3__441_GLOBAL__N__73ef3ea6_4_k_cu_b9e8b490_39316ignoreE
	.align		8
        /*0038*/ 	.dword	_ZN39_INTERNAL_73ef3ea6_4_k_cu_b9e8b490_39314cuda3std3__419piecewise_constructE
	.align		8
        /*0040*/ 	.dword	_ZN39_INTERNAL_73ef3ea6_4_k_cu_b9e8b490_39314cuda3std3__48in_placeE
	.align		8
        /*0048*/ 	.dword	_ZN39_INTERNAL_73ef3ea6_4_k_cu_b9e8b490_39314cuda3std6ranges3__45__cpo4swapE
	.align		8
        /*0050*/ 	.dword	_ZN39_INTERNAL_73ef3ea6_4_k_cu_b9e8b490_39314cuda3std6ranges3__45__cpo9iter_moveE
	.align		8
        /*0058*/ 	.dword	_ZN39_INTERNAL_73ef3ea6_4_k_cu_b9e8b490_39314cute7productE
	.align		8
        /*0060*/ 	.dword	_ZN39_INTERNAL_73ef3ea6_4_k_cu_b9e8b490_39314cute1_E
	.align		8
        /*0068*/ 	.dword	$str$22
	.align		8
        /*0070*/ 	.dword	$str$23


//--------------------- .text._ZN7cutlass13device_kernelINS_4gemm6kernel13GemmUniversalIN4cute5tupleIJiiiiEEENS1_10collective13CollectiveMmaINS1_34MainloopSm90TmaGmmaWarpSpecializedILi9ENS5_IJNS4_1CILi2EEENSA_ILi1EEESC_EEENS1_35KernelTmaWarpSpecializedCooperativeEEENS5_IJNSA_ILi512EEENSA_ILi240EEENSA_ILi32EEEEEEaNS5_IJlSC_lEEEaSK_NS4_8TiledMMAINS4_8MMA_AtomIJNS4_4SM904GMMA26MMA_64x16x32_S32S8S8_SS_TNEEEENS4_6LayoutISD_NS5_IJSC_NSA_ILi0EEESS_EEEEENS5_IJNS4_10UnderscoreESV_SV_EEEEENS4_13SM90_TMA_LOADENS4_14ComposedLayoutINS4_7SwizzleILi1ELi4ELi3EEENS4_18smem_ptr_flag_bitsILi8EEENSR_INS5_IJNSA_ILi8EEESI_EEENS5_IJSI_SC_EEEEEEEvNS4_8identityENS4_23SM90_TMA_LOAD_MULTICASTES18_vS19_EENS_8epilogue10collective6detail29Sm90TmaWarpSpecializedAdapterINS1D_15DefaultEpilogueIaSK_SK_NS1C_6thread17LinearCombinationIaLi1EiiLNS1H_9ScaleType4KindE0ELNS_15FloatRoundStyleE2EaEENS1_15EpilogueDefaultEEEEEvvEEEEvNT_6ParamsE --------------------------
	.section	.text._ZN7cutlass13device_kernelINS_4gemm6kernel13GemmUniversalIN4cute5tupleIJiiiiEEENS1_10collective13CollectiveMmaINS1_34MainloopSm90TmaGmmaWarpSpecializedILi9ENS5_IJNS4_1CILi2EEENSA_ILi1EEESC_EEENS1_35KernelTmaWarpSpecializedCooperativeEEENS5_IJNSA_ILi512EEENSA_ILi240EEENSA_ILi32EEEEEEaNS5_IJlSC_lEEEaSK_NS4_8TiledMMAINS4_8MMA_AtomIJNS4_4SM904GMMA26MMA_64x16x32_S32S8S8_SS_TNEEEENS4_6LayoutISD_NS5_IJSC_NSA_ILi0EEESS_EEEEENS5_IJNS4_10UnderscoreESV_SV_EEEEENS4_13SM90_TMA_LOADENS4_14ComposedLayoutINS4_7SwizzleILi1ELi4ELi3EEENS4_18smem_ptr_flag_bitsILi8EEENSR_INS5_IJNSA_ILi8EEESI_EEENS5_IJSI_SC_EEEEEEEvNS4_8identityENS4_23SM90_TMA_LOAD_MULTICASTES18_vS19_EENS_8epilogue10collective6detail29Sm90TmaWarpSpecializedAdapterINS1D_15DefaultEpilogueIaSK_SK_NS1C_6thread17LinearCombinationIaLi1EiiLNS1H_9ScaleType4KindE0ELNS_15FloatRoundStyleE2EaEENS1_15EpilogueDefaultEEEEEvvEEEEvNT_6ParamsE,"ax",@progbits
	.align	128
.text._ZN7cutlass13device_kernelINS_4gemm6kernel13GemmUniversalIN4cute5tupleIJiiiiEEENS1_10collective13CollectiveMmaINS1_34MainloopSm90TmaGmmaWarpSpecializedILi9ENS5_IJNS4_1CILi2EEENSA_ILi1EEESC_EEENS1_35KernelTmaWarpSpecializedCooperativeEEENS5_IJNSA_ILi512EEENSA_ILi240EEENSA_ILi32EEEEEEaNS5_IJlSC_lEEEaSK_NS4_8TiledMMAINS4_8MMA_AtomIJNS4_4SM904GMMA26MMA_64x16x32_S32S8S8_SS_TNEEEENS4_6LayoutISD_NS5_IJSC_NSA_ILi0EEESS_EEEEENS5_IJNS4_10UnderscoreESV_SV_EEEEENS4_13SM90_TMA_LOADENS4_14ComposedLayoutINS4_7SwizzleILi1ELi4ELi3EEENS4_18smem_ptr_flag_bitsILi8EEENSR_INS5_IJNSA_ILi8EEESI_EEENS5_IJSI_SC_EEEEEEEvNS4_8identityENS4_23SM90_TMA_LOAD_MULTICASTES18_vS19_EENS_8epilogue10collective6detail29Sm90TmaWarpSpecializedAdapterINS1D_15DefaultEpilogueIaSK_SK_NS1C_6thread17LinearCombinationIaLi1EiiLNS1H_9ScaleType4KindE0ELNS_15FloatRoundStyleE2EaEENS1_15EpilogueDefaultEEEEEvvEEEEvNT_6ParamsE:
        .type           _ZN7cutlass13device_kernelINS_4gemm6kernel13GemmUniversalIN4cute5tupleIJiiiiEEENS1_10collective13CollectiveMmaINS1_34MainloopSm90TmaGmmaWarpSpecializedILi9ENS5_IJNS4_1CILi2EEENSA_ILi1EEESC_EEENS1_35KernelTmaWarpSpecializedCooperativeEEENS5_IJNSA_ILi512EEENSA_ILi240EEENSA_ILi32EEEEEEaNS5_IJlSC_lEEEaSK_NS4_8TiledMMAINS4_8MMA_AtomIJNS4_4SM904GMMA26MMA_64x16x32_S32S8S8_SS_TNEEEENS4_6LayoutISD_NS5_IJSC_NSA_ILi0EEESS_EEEEENS5_IJNS4_10UnderscoreESV_SV_EEEEENS4_13SM90_TMA_LOADENS4_14ComposedLayoutINS4_7SwizzleILi1ELi4ELi3EEENS4_18smem_ptr_flag_bitsILi8EEENSR_INS5_IJNSA_ILi8EEESI_EEENS5_IJSI_SC_EEEEEEEvNS4_8identityENS4_23SM90_TMA_LOAD_MULTICASTES18_vS19_EENS_8epilogue10collective6detail29Sm90TmaWarpSpecializedAdapterINS1D_15DefaultEpilogueIaSK_SK_NS1C_6thread17LinearCombinationIaLi1EiiLNS1H_9ScaleType4KindE0ELNS_15FloatRoundStyleE2EaEENS1_15EpilogueDefaultEEEEEvvEEEEvNT_6ParamsE,@function
        .size           _ZN7cutlass13device_kernelINS_4gemm6kernel13GemmUniversalIN4cute5tupleIJiiiiEEENS1_10collective13CollectiveMmaINS1_34MainloopSm90TmaGmmaWarpSpecializedILi9ENS5_IJNS4_1CILi2EEENSA_ILi1EEESC_EEENS1_35KernelTmaWarpSpecializedCooperativeEEENS5_IJNSA_ILi512EEENSA_ILi240EEENSA_ILi32EEEEEEaNS5_IJlSC_lEEEaSK_NS4_8TiledMMAINS4_8MMA_AtomIJNS4_4SM904GMMA26MMA_64x16x32_S32S8S8_SS_TNEEEENS4_6LayoutISD_NS5_IJSC_NSA_ILi0EEESS_EEEEENS5_IJNS4_10UnderscoreESV_SV_EEEEENS4_13SM90_TMA_LOADENS4_14ComposedLayoutINS4_7SwizzleILi1ELi4ELi3EEENS4_18smem_ptr_flag_bitsILi8EEENSR_INS5_IJNSA_ILi8EEESI_EEENS5_IJSI_SC_EEEEEEEvNS4_8identityENS4_23SM90_TMA_LOAD_MULTICASTES18_vS19_EENS_8epilogue10collective6detail29Sm90TmaWarpSpecializedAdapterINS1D_15DefaultEpilogueIaSK_SK_NS1C_6thread17LinearCombinationIaLi1EiiLNS1H_9ScaleType4KindE0ELNS_15FloatRoundStyleE2EaEENS1_15EpilogueDefaultEEEEEvvEEEEvNT_6ParamsE,(.L_x_150 - _ZN7cutlass13device_kernelINS_4gemm6kernel13GemmUniversalIN4cute5tupleIJiiiiEEENS1_10collective13CollectiveMmaINS1_34MainloopSm90TmaGmmaWarpSpecializedILi9ENS5_IJNS4_1CILi2EEENSA_ILi1EEESC_EEENS1_35KernelTmaWarpSpecializedCooperativeEEENS5_IJNSA_ILi512EEENSA_ILi240EEENSA_ILi32EEEEEEaNS5_IJlSC_lEEEaSK_NS4_8TiledMMAINS4_8MMA_AtomIJNS4_4SM904GMMA26MMA_64x16x32_S32S8S8_SS_TNEEEENS4_6LayoutISD_NS5_IJSC_NSA_ILi0EEESS_EEEEENS5_IJNS4_10UnderscoreESV_SV_EEEEENS4_13SM90_TMA_LOADENS4_14ComposedLayoutINS4_7SwizzleILi1ELi4ELi3EEENS4_18smem_ptr_flag_bitsILi8EEENSR_INS5_IJNSA_ILi8EEESI_EEENS5_IJSI_SC_EEEEEEEvNS4_8identityENS4_23SM90_TMA_LOAD_MULTICASTES18_vS19_EENS_8epilogue10collective6detail29Sm90TmaWarpSpecializedAdapterINS1D_15DefaultEpilogueIaSK_SK_NS1C_6thread17LinearCombinationIaLi1EiiLNS1H_9ScaleType4KindE0ELNS_15FloatRoundStyleE2EaEENS1_15EpilogueDefaultEEEEEvvEEEEvNT_6ParamsE)
        .other          _ZN7cutlass13device_kernelINS_4gemm6kernel13GemmUniversalIN4cute5tupleIJiiiiEEENS1_10collective13CollectiveMmaINS1_34MainloopSm90TmaGmmaWarpSpecializedILi9ENS5_IJNS4_1CILi2EEENSA_ILi1EEESC_EEENS1_35KernelTmaWarpSpecializedCooperativeEEENS5_IJNSA_ILi512EEENSA_ILi240EEENSA_ILi32EEEEEEaNS5_IJlSC_lEEEaSK_NS4_8TiledMMAINS4_8MMA_AtomIJNS4_4SM904GMMA26MMA_64x16x32_S32S8S8_SS_TNEEEENS4_6LayoutISD_NS5_IJSC_NSA_ILi0EEESS_EEEEENS5_IJNS4_10UnderscoreESV_SV_EEEEENS4_13SM90_TMA_LOADENS4_14ComposedLayoutINS4_7SwizzleILi1ELi4ELi3EEENS4_18smem_ptr_flag_bitsILi8EEENSR_INS5_IJNSA_ILi8EEESI_EEENS5_IJSI_SC_EEEEEEEvNS4_8identityENS4_23SM90_TMA_LOAD_MULTICASTES18_vS19_EENS_8epilogue10collective6detail29Sm90TmaWarpSpecializedAdapterINS1D_15DefaultEpilogueIaSK_SK_NS1C_6thread17LinearCombinationIaLi1EiiLNS1H_9ScaleType4KindE0ELNS_15FloatRoundStyleE2EaEENS1_15EpilogueDefaultEEEEEvvEEEEvNT_6ParamsE,@"STO_CUDA_ENTRY STV_DEFAULT"
_ZN7cutlass13device_kernelINS_4gemm6kernel13GemmUniversalIN4cute5tupleIJiiiiEEENS1_10collective13CollectiveMmaINS1_34MainloopSm90TmaGmmaWarpSpecializedILi9ENS5_IJNS4_1CILi2EEENSA_ILi1EEESC_EEENS1_35KernelTmaWarpSpecializedCooperativeEEENS5_IJNSA_ILi512EEENSA_ILi240EEENSA_ILi32EEEEEEaNS5_IJlSC_lEEEaSK_NS4_8TiledMMAINS4_8MMA_AtomIJNS4_4SM904GMMA26MMA_64x16x32_S32S8S8_SS_TNEEEENS4_6LayoutISD_NS5_IJSC_NSA_ILi0EEESS_EEEEENS5_IJNS4_10UnderscoreESV_SV_EEEEENS4_13SM90_TMA_LOADENS4_14ComposedLayoutINS4_7SwizzleILi1ELi4ELi3EEENS4_18smem_ptr_flag_bitsILi8EEENSR_INS5_IJNSA_ILi8EEESI_EEENS5_IJSI_SC_EEEEEEEvNS4_8identityENS4_23SM90_TMA_LOAD_MULTICASTES18_vS19_EENS_8epilogue10collective6detail29Sm90TmaWarpSpecializedAdapterINS1D_15DefaultEpilogueIaSK_SK_NS1C_6thread17LinearCombinationIaLi1EiiLNS1H_9ScaleType4KindE0ELNS_15FloatRoundStyleE2EaEENS1_15EpilogueDefaultEEEEEvvEEEEvNT_6ParamsE:
[----:B------:R-:W0:Y:S02]  /*0000*/  LDC R1, c[0x0][0x28] ;  /* 0x00000a00ff017b82 */ /* 0x000e240000000800 */
[----:B0-----:R-:W-:Y:S01]  /*0010*/  VIADD R1, R1, 0xfffffa38 ;  /* 0xfffffa3801017836 */ /* 0x001fe20000000000 */
[----:B------:R-:W0:Y:S01]  /*0020*/  S2R R4, SR_TID.X ;  /* 0x0000000000047919 */ /* 0x000e220000002100 */
[----:B------:R-:W-:Y:S01]  /*0030*/  ELECT P0, URZ, PT ;  /* 0x00000000003f782f */ /* 0x000fe20003800000 */
[----:B------:R-:W-:Y:S01]  /*0040*/  BSSY B0, `(.L_x_0) ;  /* 0x0000015000007945 */ /* 0x000fe20003800000 */
[--C-:B0-----:R-:W-:Y:S02]  /*0050*/  SHF.R.U32.HI R0, RZ, 0x5, R4.reuse ;  /* 0x00000005ff007819 */ /* 0x101fe40000011604 */
[----:B------:R-:W-:-:S03]  /*0060*/  SHF.R.U32.HI R2, RZ, 0x7, R4 ;  /* 0x00000007ff027819 */ /* 0x000fc60000011604 */
[----:B------:R-:W0:Y:S04]  /*0070*/  SHFL.IDX PT, R3, R0, RZ, 0x1f ;  /* 0x00001fff00037589 */ /* 0x000e2800000e0000 */
[----:B------:R-:W1:Y:S01]  /*0080*/  SHFL.IDX PT, R2, R2, RZ, 0x1f ;  /* 0x00001fff02027589 */ /* 0x000e6200000e0000 */
[----:B0-----:R-:W-:Y:S02]  /*0090*/  R2UR UR9, R3 ;  /* 0x00000000030972ca */ /* 0x001fe400000e0000 */
[----:B-1----:R-:W-:-:S11]  /*00a0*/  R2UR UR5, R2 ;  /* 0x00000000020572ca */ /* 0x002fd600000e0000 */
[----:B------:R-:W-:Y:S02]  /*00b0*/  USHF.R.S32.HI UR4, URZ, 0x1f, UR9 ;  /* 0x0000001f3f047899 */ /* 0x000fe40008011409 */
[----:B------:R-:W-:Y:S02]  /*00c0*/  ISETP.NE.OR P0, PT, RZ, UR9, !P0 ;  /* 0x00000009ff007c0c */ /* 0x000fe4000c705670 */
[----:B------:R-:W-:-:S04]  /*00d0*/  ULEA.HI UR4, UR4, UR9, URZ, 0x2 ;  /* 0x0000000904047291 */ /* 0x000fc8000f8f103f */
[----:B------:R-:W-:-:S04]  /*00e0*/  ULOP3.LUT UR4, UR4, 0xfffffffc, URZ, 0xc0, !UPT ;  /* 0xfffffffc04047892 */ /* 0x000fc8000f8ec03f */
[----:B------:R-:W-:-:S03]  /*00f0*/  UIADD3 UR9, UR9, -UR4, URZ ;  /* 0x8000000409097290 */ /* 0x000fc6000fffe03f */
[----:B------:R-:W-:Y:S09]  /*0100*/  @P0 BRA `(.L_x_1) ;  /* 0x0000000000200947 */ /* 0x000ff20003800000 */
[----:B------:R-:W-:Y:S02]  /*0110*/  ULDC.64 UR6, c[0x0][0x198] ;  /* 0x0000660000067ab9 */ /* 0x000fe40000000a00 */
[----:B------:R-:W-:Y:S02]  /*0120*/  UIADD3 UR10, UP0, UR6, 0xf0, URZ ;  /* 0x000000f0060a7890 */ /* 0x000fe4000ff1e03f */
[----:B------:R-:W-:Y:S02]  /*0130*/  UIADD3 UR6, UP1, UR6, 0x1f0, URZ ;  /* 0x000001f006067890 */ /* 0x000fe4000ff3e03f */
[----:B------:R-:W-:Y:S02]  /*0140*/  UIADD3.X UR11, URZ, UR7, URZ, UP0, !UPT ;  /* 0x000000073f0b7290 */ /* 0x000fe400087fe43f */
[----:B------:R-:W-:-:S07]  /*0150*/  UIADD3.X UR7, URZ, UR7, URZ, UP1, !UPT ;  /* 0x000000073f077290 */ /* 0x000fce0008ffe43f */
[----:B------:R0:W-:Y:S02]  /*0160*/  UTMACCTL.PF [UR10] ;  /* 0x000000000a0079b9 */ /* 0x0001e40008040000 */
[----:B------:R0:W-:Y:S02]  /*0170*/  UTMACCTL.PF [UR6] ;  /* 0x00000000060079b9 */ /* 0x0001e40008040000 */
[----:B0-----:R-:W-:Y:S01]  /*0180*/  NOP ;  /* 0x0000000000007918 */ /* 0x001fe20000000000 */
.L_x_1:
[----:B------:R-:W-:Y:S05]  /*0190*/  BSYNC B0 ;  /* 0x0000000000007941 */ /* 0x000fea0003800000 */
.L_x_0:
[----:B------:R-:W-:Y:S01]  /*01a0*/  UISETP.NE.AND UP0, UPT, UR9, 0x3, UPT ;  /* 0x000000030900788c */ /* 0x000fe2000bf05270 */
[----:B------:R-:W0:Y:S01]  /*01b0*/  SHFL.IDX PT, R2, R0, RZ, 0x1f ;  /* 0x00001fff00027589 */ /* 0x000e2200000e0000 */
[----:B------:R-:W-:Y:S02]  /*01c0*/  UIADD3 UR16, UR5, -0x1, URZ ;  /* 0xffffffff05107890 */ /* 0x000fe4000fffe03f */
[----:B------:R-:W-:Y:S01]  /*01d0*/  ISETP.NE.AND P1, PT, RZ, UR5, PT ;  /* 0x00000005ff007c0c */ /* 0x000fe2000bf25270 */
[----:B------:R-:W-:Y:S02]  /*01e0*/  UISETP.EQ.OR UP0, UPT, UR9, URZ, !UP0 ;  /* 0x0000003f0900728c */ /* 0x000fe4000c702670 */
[----:B------:R-:W-:Y:S02]  /*01f0*/  UISETP.GE.U32.AND UP1, UPT, UR16, 0x2, UPT ;  /* 0x000000021000788c */ /* 0x000fe4000bf26070 */
[----:B------:R-:W-:-:S04]  /*0200*/  UISETP.EQ.AND UP0, UPT, UR5, URZ, UP0 ;  /* 0x0000003f0500728c */ /* 0x000fc80008702270 */
[----:B------:R-:W-:-:S04]  /*0210*/  USEL UR4, URZ, 0x1, !UP0 ;  /* 0x000000013f047887 */ /* 0x000fc8000c000000 */
[----:B------:R-:W-:-:S06]  /*0220*/  USEL UR4, UR4, 0x2, UP1 ;  /* 0x0000000204047887 */ /* 0x000fcc0008800000 */
[----:B------:R-:W-:Y:S01]  /*0230*/  IMAD.U32 R3, RZ, RZ, UR4 ;  /* 0x00000004ff037e24 */ /* 0x000fe2000f8e00ff */
[----:B0-----:R-:W-:-:S04]  /*0240*/  ISETP.NE.AND P0, PT, R2, RZ, PT ;  /* 0x000000ff0200720c */ /* 0x001fc80003f05270 */
[----:B------:R0:W-:Y:S09]  /*0250*/  STL [R1+0x458], R3 ;  /* 0x0004580301007387 */ /* 0x0001f20000100800 */
[----:B0-----:R-:W-:Y:S05]  /*0260*/  @P0 BRA `(.L_x_2) ;  /* 0x00000000008c0947 */ /* 0x001fea0003800000 */
[----:B------:R-:W-:Y:S01]  /*0270*/  ELECT P0, URZ, PT ;  /* 0x00000000003f782f */ /* 0x000fe20003800000 */
[----:B------:R-:W-:-:S12]  /*0280*/  BSSY B0, `(.L_x_2) ;  /* 0x0000021000007945 */ /* 0x000fd80003800000 */
[----:B------:R-:W-:Y:S05]  /*0290*/  @!P0 BRA `(.L_x_3) ;  /* 0x00000000007c8947 */ /* 0x000fea0003800000 */
[----:B------:R-:W0:Y:S01]  /*02a0*/  S2UR UR8, SR_CgaCtaId ;  /* 0x00000000000879c3 */ /* 0x000e220000008800 */
[----:B------:R-:W-:Y:S01]  /*02b0*/  UMOV UR4, 0x400 ;  /* 0x0000040000047882 */ /* 0x000fe20000000000 */
[----:B------:R-:W-:Y:S01]  /*02c0*/  UMOV UR5, 0x1 ;  /* 0x0000000100057882 */ /* 0x000fe20000000000 */
[----:B------:R-:W-:Y:S02]  /*02d0*/  UMOV UR6, 0x4 ;  /* 0x0000000400067882 */ /* 0x000fe40000000000 */
[----:B------:R-:W-:-:S04]  /*02e0*/  UIADD3 UR6, -UR6, 0x100000, URZ ;  /* 0x0010000006067890 */ /* 0x000fc8000fffe13f */
[----:B------:R-:W-:Y:S02]  /*02f0*/  USHF.L.U32 UR7, UR6, 0xb, URZ ;  /* 0x0000000b06077899 */ /* 0x000fe4000800063f */
[----:B------:R-:W-:Y:S02]  /*0300*/  USHF.L.U32 UR6, UR6, 0x1, URZ ;  /* 0x0000000106067899 */ /* 0x000fe4000800063f */
[----:B0-----:R-:W-:Y:S02]  /*0310*/  ULEA UR8, UR8, UR4, 0x18 ;  /* 0x0000000408087291 */ /* 0x001fe4000f8ec03f */
[----:B------:R-:W-:-:S04]  /*0320*/  UIADD3 UR4, -UR5, 0x100000, URZ ;  /* 0x0010000005047890 */ /* 0x000fc8000fffe13f */
[----:B------:R-:W-:Y:S02]  /*0330*/  USHF.L.U32 UR5, UR4, 0xb, URZ ;  /* 0x0000000b04057899 */ /* 0x000fe4000800063f */
[----:B------:R-:W-:Y:S01]  /*0340*/  USHF.L.U32 UR4, UR4, 0x1, URZ ;  /* 0x0000000104047899 */ /* 0x000fe2000800063f */
[----:B------:R-:W0:Y:S11]  /*0350*/  FENCE.VIEW.ASYNC.S ;  /* 0x00000000000073c6 */ /* 0x000e360000000000 */
[----:B0-----:R0:W1:Y:S01]  /*0360*/  SYNCS.EXCH.64 URZ, [UR8], UR4 ;  /* 0x00000004083f75b2 */ /* 0x0010620008000100 */
[----:B------:R0:W2:Y:S01]  /*0370*/  SYNCS.EXCH.64 URZ, [UR8+0x48], UR6 ;  /* 0x00004806083f75b2 */ /* 0x0000a20008000100 */
[----:B------:R0:W3:Y:S01]  /*0380*/  SYNCS.EXCH.64 URZ, [UR8+0x8], UR4 ;  /* 0x00000804083f75b2 */ /* 0x0000e20008000100 */
[----:B------:R0:W4:Y:S01]  /*0390*/  SYNCS.EXCH.64 URZ, [UR8+0x50], UR6 ;  /* 0x00005006083f75b2 */ /* 0x0001220008000100 */
[----:B------:R0:W0:Y:S01]  /*03a0*/  SYNCS.EXCH.64 URZ, [UR8+0x10], UR4 ;  /* 0x00001004083f75b2 */ /* 0x0000220008000100 */
        /* <DEDUP_REMOVED lines=13> */
[----:B------:R-:W-:Y:S01]  /*0480*/  NOP ;  /* 0x0000000000007918 */ /* 0x000fe20000000000 */
.L_x_3:
[----:B0-----:R-:W-:Y:S05]  /*0490*/  BSYNC B0 ;  /* 0x0000000000007941 */ /* 0x001fea0003800000 */
.L_x_2:
[----:B------:R-:W0:Y:S01]  /*04a0*/  S2UR UR13, SR_CTAID.X ;  /* 0x00000000000d79c3 */ /* 0x000e220000002500 */
[----:B------:R-:W-:Y:S01]  /*04b0*/  SHF.R.S32.HI R3, RZ, 0x1f, R4 ;  /* 0x0000001fff037819 */ /* 0x000fe20000011404 */
[----:B------:R5:W1:Y:S01]  /*04c0*/  SHFL.IDX PT, R6, R0, RZ, 0x1f ;  /* 0x00001fff00067589 */ /* 0x000a6200000e0000 */
[----:B------:R-:W-:Y:S01]  /*04d0*/  ULDC UR4, c[0x0][0x150] ;  /* 0x0000540000047ab9 */ /* 0x000fe20000000800 */
[----:B------:R-:W-:Y:S02]  /*04e0*/  ELECT P0, URZ, PT ;  /* 0x00000000003f782f */ /* 0x000fe40003800000 */
[----:B------:R-:W-:Y:S01]  /*04f0*/  LEA.HI R3, R3, R4, RZ, 0x7 ;  /* 0x0000000403037211 */ /* 0x000fe200078f38ff */
[----:B------:R-:W-:Y:S01]  /*0500*/  ULDC UR5, c[0x0][0x154] ;  /* 0x0000550000057ab9 */ /* 0x000fe20000000800 */
[----:B------:R-:W-:Y:S01]  /*0510*/  SHF.R.S32.HI R7, RZ, 0x1f, R2 ;  /* 0x0000001fff077819 */ /* 0x000fe20000011402 */
[----:B------:R-:W2:Y:S01]  /*0520*/  S2UR UR10, SR_CTAID.Y ;  /* 0x00000000000a79c3 */ /* 0x000ea20000002600 */
[----:B------:R-:W-:Y:S01]  /*0530*/  LOP3.LUT R3, R3, 0xffffff80, RZ, 0xc0, !PT ;  /* 0xffffff8003037812 */ /* 0x000fe200078ec0ff */
[----:B------:R-:W-:Y:S01]  /*0540*/  ULDC UR8, c[0x0][0x144] ;  /* 0x0000510000087ab9 */ /* 0x000fe20000000800 */
[----:B------:R-:W-:Y:S01]  /*0550*/  LEA.HI R7, R7, R2, RZ, 0x2 ;  /* 0x0000000207077211 */ /* 0x000fe200078f10ff */
[----:B------:R-:W-:Y:S01]  /*0560*/  NOP ;  /* 0x0000000000007918 */ /* 0x000fe20000000000 */
[----:B------:R-:W-:Y:S01]  /*0570*/  NOP ;  /* 0x0000000000007918 */ /* 0x000fe20000000000 */
[----:B------:R-:W-:Y:S01]  /*0580*/  IMAD.IADD R3, R4, 0x1, -R3 ;  /* 0x0000000104037824 */ /* 0x000fe200078e0a03 */
[----:B------:R-:W-:Y:S01]  /*0590*/  LOP3.LUT R7, R7, 0x3ffffffc, RZ, 0xc0, !PT ;  /* 0x3ffffffc07077812 */ /* 0x000fe200078ec0ff */
[----:B------:R-:W-:-:S03]  /*05a0*/  ULDC UR11, c[0x0][0x148] ;  /* 0x00005200000b7ab9 */ /* 0x000fc60000000800 */
[----:B------:R-:W-:Y:S01]  /*05b0*/  SHF.R.S32.HI R4, RZ, 0x1f, R3 ;  /* 0x0000001fff047819 */ /* 0x000fe20000011403 */
[----:B------:R-:W-:-:S03]  /*05c0*/  IMAD.IADD R2, R2, 0x1, -R7 ;  /* 0x0000000102027824 */ /* 0x000fc600078e0a07 */
[----:B------:R-:W-:Y:S02]  /*05d0*/  LEA.HI R4, R4, R3, RZ, 0x3 ;  /* 0x0000000304047211 */ /* 0x000fe400078f18ff */
[----:B0-----:R-:W-:Y:S02]  /*05e0*/  I2FP.F32.U32 R5, UR13 ;  /* 0x0000000d00057c45 */ /* 0x001fe40008201000 */
[--C-:B-----5:R-:W-:Y:S02]  /*05f0*/  SHF.R.S32.HI R0, RZ, 0x3, R4.reuse ;  /* 0x00000003ff007819 */ /* 0x120fe40000011404 */
[----:B-1----:R-:W-:Y:S01]  /*0600*/  ISETP.NE.OR P0, PT, R6, RZ, !P0 ;  /* 0x000000ff0600720c */ /* 0x002fe20004705670 */
[----:B------:R-:W-:Y:S01]  /*0610*/  FMUL R8, R5, UR4 ;  /* 0x0000000405087c20 */ /* 0x000fe20008400000 */
[----:B------:R-:W-:-:S04]  /*0620*/  SHF.R.S32.HI R5, RZ, 0x1f, R4 ;  /* 0x0000001fff057819 */ /* 0x000fc80000011404 */
[----:B------:R-:W-:Y:S01]  /*0630*/  LEA.HI R5, R5, R0, RZ, 0x2 ;  /* 0x0000000005057211 */ /* 0x000fe200078f10ff */
[----:B------:R-:W0:Y:S03]  /*0640*/  F2I.U32.TRUNC.NTZ R8, R8 ;  /* 0x0000000800087305 */ /* 0x000e26000020f000 */
[----:B------:R-:W-:-:S03]  /*0650*/  LOP3.LUT R5, R5, 0xfffffffc, RZ, 0xc0, !PT ;  /* 0xfffffffc05057812 */ /* 0x000fc600078ec0ff */
[----:B------:R-:W-:Y:S01]  /*0660*/  VOTEU.ALL UP0, P0 ;  /* 0x00000000003f7886 */ /* 0x000fe20000000000 */
[----:B------:R-:W-:Y:S01]  /*0670*/  VOTEU.ALL UP1, P0 ;  /* 0x00000000003f7886 */ /* 0x000fe20000020000 */
[----:B------:R-:W-:Y:S01]  /*0680*/  IMAD.IADD R5, R0, 0x1, -R5 ;  /* 0x0000000100057824 */ /* 0x000fe200078e0a05 */
[----:B--2---:R-:W-:Y:S02]  /*0690*/  I2FP.F32.U32 R0, UR10 ;  /* 0x0000000a00007c45 */ /* 0x004fe40008201000 */
[----:B------:R-:W1:Y:S01]  /*06a0*/  @!UP0 S2UR UR7, SR_CgaCtaId ;  /* 0x00000000000789c3 */ /* 0x000e620000008800 */
[----:B------:R-:W-:Y:S01]  /*06b0*/  IMAD R2, R2, 0x4, R5 ;  /* 0x0000000402027824 */ /* 0x000fe200078e0205 */
[----:B------:R-:W-:Y:S01]  /*06c0*/  @!UP0 UMOV UR6, 0x400 ;  /* 0x0000040000068882 */ /* 0x000fe20000000000 */
[----:B------:R-:W-:Y:S01]  /*06d0*/  FMUL R4, R0, UR5 ;  /* 0x0000000500047c20 */ /* 0x000fe20008400000 */
[----:B0-----:R-:W-:Y:S02]  /*06e0*/  R2UR UR4, R8 ;  /* 0x00000000080472ca */ /* 0x001fe400000e0000 */
[----:B------:R-:W-:-:S03]  /*06f0*/  LEA.HI R0, R2, R2, RZ, 0x1 ;  /* 0x0000000202007211 */ /* 0x000fc600078f08ff */
[----:B------:R-:W0:Y:S01]  /*0700*/  F2I.U32.TRUNC.NTZ R4, R4 ;  /* 0x0000000400047305 */ /* 0x000e22000020f000 */
[----:B------:R-:W-:-:S05]  /*0710*/  LOP3.LUT R5, R0, 0xfffffffe, RZ, 0xc0, !PT ;  /* 0xfffffffe00057812 */ /* 0x000fca00078ec0ff */
[----:B------:R-:W-:Y:S02]  /*0720*/  IMAD.IADD R5, R2, 0x1, -R5 ;  /* 0x0000000102057824 */ /* 0x000fe400078e0a05 */
[----:B------:R-:W-:-:S04]  /*0730*/  UIADD3 UR4, -UR4, URZ, URZ ;  /* 0x0000003f04047290 */ /* 0x000fc8000fffe13f */
[----:B------:R-:W-:Y:S01]  /*0740*/  UIMAD UR8, UR8, UR4, UR13 ;  /* 0x00000004080872a4 */ /* 0x000fe2000f8e020d */
[----:B0-----:R-:W-:Y:S02]  /*0750*/  R2UR UR12, R4 ;  /* 0x00000000040c72ca */ /* 0x001fe400000e0000 */
[----:B------:R-:W-:Y:S01]  /*0760*/  UMOV UR4, 0x20 ;  /* 0x0000002000047882 */ /* 0x000fe20000000000 */
[----:B-1----:R-:W-:Y:S02]  /*0770*/  @!UP0 ULEA UR6, UR7, UR6, 0x18 ;  /* 0x0000000607068291 */ /* 0x002fe4000f8ec03f */
[----:B------:R-:W-:Y:S01]  /*0780*/  ISETP.NE.AND P3, PT, R5, UR8, PT ;  /* 0x0000000805007c0c */ /* 0x000fe2000bf65270 */
[----:B------:R-:W-:-:S04]  /*0790*/  @!UP0 UIADD3 UR4, -UR4, 0x100000, URZ ;  /* 0x0010000004048890 */ /* 0x000fc8000fffe13f */
[----:B------:R-:W-:Y:S02]  /*07a0*/  @!UP0 USHF.L.U32 UR5, UR4, 0xb, URZ ;  /* 0x0000000b04058899 */ /* 0x000fe4000800063f */
[----:B------:R-:W-:Y:S01]  /*07b0*/  @!UP0 USHF.L.U32 UR4, UR4, 0x1, URZ ;  /* 0x0000000104048899 */ /* 0x000fe2000800063f */
[C---:B------:R-:W-:Y:S01]  /*07c0*/  IMAD.SHL.U32 R5, R2.reuse, 0x4, RZ ;  /* 0x0000000402057824 */ /* 0x040fe200078e00ff */
[----:B------:R-:W-:Y:S01]  /*07d0*/  VOTEU.ALL UP0, P0 ;  /* 0x00000000003f7886 */ /* 0x000fe20000000000 */
[----:B------:R-:W0:Y:S01]  /*07e0*/  LDC R4, c[0x0][0x140] ;  /* 0x00005000ff047b82 */ /* 0x000e220000000800 */
[----:B------:R-:W-:Y:S02]  /*07f0*/  LOP3.LUT P0, RZ, R3, 0x7, RZ, 0xc0, !PT ;  /* 0x0000000703ff7812 */ /* 0x000fe4000780c0ff */
[----:B------:R-:W-:Y:S01]  /*0800*/  LOP3.LUT R9, R2, 0xc, R5, 0x78, !PT ;  /* 0x0000000c02097812 */ /* 0x000fe200078e7805 */
[----:B------:R-:W-:-:S03]  /*0810*/  UIADD3 UR12, -UR12, URZ, URZ ;  /* 0x0000003f0c0c7290 */ /* 0x000fc6000fffe13f */
[C---:B------:R-:W-:Y:S01]  /*0820*/  ISETP.LT.U32.AND P0, PT, R9.reuse, 0x2, !P0 ;  /* 0x000000020900780c */ /* 0x040fe20004701070 */
[----:B------:R1:W-:Y:S04]  /*0830*/  STL [R1+0x44c], R9 ;  /* 0x00044c0901007387 */ /* 0x0003e80000100800 */
[----:B------:R-:W2:Y:S02]  /*0840*/  FENCE.VIEW.ASYNC.S ;  /* 0x00000000000073c6 */ /* 0x000ea40000000000 */
[----:B--2---:R-:W2:Y:S01]  /*0850*/  @!UP0 SYNCS.EXCH.64 URZ, [UR6+0xa0], UR4 ;  /* 0x0000a004063f85b2 */ /* 0x004ea20008000100 */
[----:B------:R-:W-:Y:S02]  /*0860*/  @P3 LEA.HI R0, R9, R9, RZ, 0x1 ;  /* 0x0000000909003211 */ /* 0x000fe400078f08ff */
[----:B------:R-:W-:-:S02]  /*0870*/  SEL R3, RZ, 0x1, !P0 ;  /* 0x00000001ff037807 */ /* 0x000fc40004000000 */
[----:B------:R-:W-:Y:S02]  /*0880*/  @P3 SHF.R.S32.HI R0, RZ, 0x1, R0 ;  /* 0x00000001ff003819 */ /* 0x000fe40000011400 */
[----:B0-----:R-:W-:Y:S01]  /*0890*/  ISETP.EQ.U32.AND P2, PT, R4, 0x1, PT ;  /* 0x000000010400780c */ /* 0x001fe20003f42070 */
[----:B------:R0:W1:Y:S01]  /*08a0*/  @!UP1 SYNCS.EXCH.64 URZ, [UR6+0xa8], UR4 ;  /* 0x0000a804063f95b2 */ /* 0x0000620008000100 */
[----:B------:R-:W-:Y:S01]  /*08b0*/  NOP ;  /* 0x0000000000007918 */ /* 0x000fe20000000000 */
[----:B0-----:R-:W-:-:S06]  /*08c0*/  UIMAD UR4, UR11, UR12, UR10 ;  /* 0x0000000c0b0472a4 */ /* 0x001fcc000f8e020a */
[----:B------:R-:W-:Y:S01]  /*08d0*/  @P3 ISETP.NE.AND P4, PT, R0, UR4, PT ;  /* 0x0000000400003c0c */ /* 0x000fe2000bf85270 */
[----:B------:R-:W-:-:S03]  /*08e0*/  IMAD.MOV.U32 R0, RZ, RZ, 0x1 ;  /* 0x00000001ff007424 */ /* 0x000fc600078e00ff */
[----:B------:R-:W-:-:S04]  /*08f0*/  @P3 SEL R0, RZ, 0x1, P4 ;  /* 0x00000001ff003807 */ /* 0x000fc80002000000 */
[----:B------:R-:W-:-:S05]  /*0900*/  LOP3.LUT R0, R0, R3, RZ, 0xc0, !PT ;  /* 0x0000000300007212 */ /* 0x000fca00078ec0ff */
[----:B------:R0:W-:Y:S01]  /*0910*/  STL [R1+0x448], R0 ;  /* 0x0004480001007387 */ /* 0x0001e20000100800 */
[----:B--2---:R-:W-:Y:S05]  /*0920*/  @!P2 BRA `(.L_x_4) ;  /* 0x000000000008a947 */ /* 0x004fea0003800000 */
[----:B-1-34-:R-:W-:Y:S01]  /*0930*/  UCGABAR_ARV ;  /* 0x00000000000079c7 */ /* 0x01afe20008000000 */
[----:B------:R-:W-:Y:S05]  /*0940*/  BRA `(.L_x_5) ;  /* 0x0000000000047947 */ /* 0x000fea0003800000 */
.L_x_4:
[----:B-1-34-:R-:W-:Y:S01]  /*0950*/  NOP ;  /* 0x0000000000007918 */ /* 0x01afe20000000000 */
.L_x_5:
[----:B------:R-:W-:Y:S01]  /*0960*/  ULDC UR4, c[0x0][0x65c] ;  /* 0x0001970000047ab9 */ /* 0x000fe20000000800 */
[----:B------:R-:W-:Y:S01]  /*0970*/  UMOV UR5, URZ ;  /* 0x0000003f00057c82 */ /* 0x000fe20008000000 */
[----:B------:R-:W-:-:S03]  /*0980*/  UISETP.NE.AND UP0, UPT, UR4, 0x1, UPT ;  /* 0x000000010400788c */ /* 0x000fc6000bf05270 */
[----:B------:R-:W-:Y:S01]  /*0990*/  UMOV UR4, UR13 ;  /* 0x0000000d00047c82 */ /* 0x000fe20008000000 */
[----:B------:R-:W-:Y:S02]  /*09a0*/  UP2UR UR15, UPR, URZ, 0x1 ;  /* 0x000000013f0f7883 */ /* 0x000fe40008000000 */
[----:B------:R-:W-:Y:S02]  /*09b0*/  PLOP3.LUT P0, PT, PT, PT, UP0, 0x80, 0x0 ;  /* 0x000000000000781c */ /* 0x000fe40003f0f008 */
[----:B------:R-:W-:Y:S02]  /*09c0*/  PLOP3.LUT P3, PT, PT, PT, UP0, 0x80, 0x0 ;  /* 0x000000000000781c */ /* 0x000fe40003f6f008 */
[----:B------:R-:W-:Y:S01]  /*09d0*/  IMAD.U32 R6, RZ, RZ, UR15 ;  /* 0x0000000fff067e24 */ /* 0x000fe2000f8e00ff */
[----:B------:R-:W-:Y:S01]  /*09e0*/  @UP0 ULDC UR14, c[0x0][0x10] ;  /* 0x00000400000e0ab9 */ /* 0x000fe20000000800 */
[----:B------:R-:W-:Y:S01]  /*09f0*/  @UP0 UMOV UR6, UR10 ;  /* 0x0000000a00060c82 */ /* 0x000fe20008000000 */
[----:B------:R-:W-:Y:S01]  /*0a00*/  @UP0 UMOV UR7, URZ ;  /* 0x0000003f00070c82 */ /* 0x000fe20008000000 */
[----:B------:R-:W-:Y:S01]  /*0a10*/  PLOP3.LUT P5, PT, PT, PT, UP0, 0x80, 0x0 ;  /* 0x000000000000781c */ /* 0x000fe20003faf008 */
[----:B------:R-:W-:Y:S01]  /*0a20*/  @UP0 UIMAD.WIDE.U32 UR14, UR13, UR14, UR6 ;  /* 0x0000000e0d0e02a5 */ /* 0x000fe2000f8e0006 */
[----:B------:R-:W-:Y:S01]  /*0a30*/  PLOP3.LUT P4, PT, PT, PT, UP0, 0x80, 0x0 ;  /* 0x000000000000781c */ /* 0x000fe20003f8f008 */
[----:B------:R1:W-:Y:S01]  /*0a40*/  STL [R1+0x484], R6 ;  /* 0x0004840601007387 */ /* 0x0003e20000100800 */
[----:B------:R-:W-:Y:S01]  /*0a50*/  @!UP0 ULDC UR7, c[0x0][0xc] ;  /* 0x0000030000078ab9 */ /* 0x000fe20000000800 */
[----:B------:R-:W-:Y:S01]  /*0a60*/  @UP0 UMOV UR6, URZ ;  /* 0x0000003f00060c82 */ /* 0x000fe20008000000 */
[----:B------:R-:W-:Y:S01]  /*0a70*/  @!UP0 UIMAD.WIDE.U32 UR4, UR10, UR7, UR4 ;  /* 0x000000070a0482a5 */ /* 0x000fe2000f8e0004 */
[----:B------:R-:W-:Y:S01]  /*0a80*/  IMAD.U32 R2, RZ, RZ, UR14 ;  /* 0x0000000eff027e24 */ /* 0x000fe2000f8e00ff */
[----:B------:R-:W-:-:S02]  /*0a90*/  @UP0 UIADD3 UR6, UR15, UR6, URZ ;  /* 0x000000060f060290 */ /* 0x000fc4000fffe03f */
[----:B------:R-:W-:Y:S02]  /*0aa0*/  IMAD.U32 R3, RZ, RZ, UR15 ;  /* 0x0000000fff037e24 */ /* 0x000fe4000f8e00ff */
[----:B------:R-:W-:Y:S02]  /*0ab0*/  @P0 IMAD.MOV.U32 R8, RZ, RZ, R2 ;  /* 0x000000ffff080224 */ /* 0x000fe400078e0002 */
[----:B------:R-:W-:Y:S02]  /*0ac0*/  IMAD.U32 R5, RZ, RZ, UR5 ;  /* 0x00000005ff057e24 */ /* 0x000fe4000f8e00ff */
[----:B------:R-:W-:Y:S02]  /*0ad0*/  IMAD.U32 R2, RZ, RZ, UR4 ;  /* 0x00000004ff027e24 */ /* 0x000fe4000f8e00ff */
[----:B------:R-:W-:Y:S02]  /*0ae0*/  @P3 IMAD.U32 R7, RZ, RZ, UR6 ;  /* 0x00000006ff073e24 */ /* 0x000fe4000f8e00ff */
[----:B------:R-:W-:-:S02]  /*0af0*/  @!P5 IMAD.MOV.U32 R7, RZ, RZ, R5 ;  /* 0x000000ffff07d224 */ /* 0x000fc400078e0005 */
[----:B------:R-:W-:Y:S02]  /*0b00*/  @!P4 IMAD.MOV.U32 R8, RZ, RZ, R2 ;  /* 0x000000ffff08c224 */ /* 0x000fe400078e0002 */
[----:B------:R-:W-:Y:S01]  /*0b10*/  IMAD.U32 R3, RZ, RZ, UR5 ;  /* 0x00000005ff037e24 */ /* 0x000fe2000f8e00ff */
[----:B------:R1:W-:Y:S01]  /*0b20*/  STL [R1+0x45c], R7 ;  /* 0x00045c0701007387 */ /* 0x0003e20000100800 */
[----:B------:R-:W-:-:S03]  /*0b30*/  IMAD.U32 R4, RZ, RZ, UR4 ;  /* 0x00000004ff047e24 */ /* 0x000fc6000f8e00ff */
[----:B------:R1:W-:Y:S01]  /*0b40*/  STL [R1+0x460], R8 ;  /* 0x0004600801007387 */ /* 0x0003e20000100800 */
[----:B------:R-:W-:Y:S05]  /*0b50*/  @!P2 BRA `(.L_x_6) ;  /* 0x00000000000ca947 */ /* 0x000fea0003800000 */
[----:B------:R-:W-:Y:S01]  /*0b60*/  UCGABAR_WAIT ;  /* 0x0000000000007dc7 */ /* 0x000fe20008000000 */
[----:B------:R-:W-:Y:S01]  /*0b70*/  CCTL.IVALL ;  /* 0x00000000ff00798f */ /* 0x000fe20002000000 */
[----:B------:R-:W-:Y:S05]  /*0b80*/  BRA `(.L_x_7) ;  /* 0x0000000000047947 */ /* 0x000fea0003800000 */
.L_x_6:
[----:B------:R-:W-:Y:S06]  /*0b90*/  BAR.SYNC.DEFER_BLOCKING 0x0 ;  /* 0x0000000000007b1d */ /* 0x000fec0000010000 */
.L_x_7:
[----:B------:R-:W-:Y:S05]  /*0ba0*/  @!P1 BRA `(.L_x_8) ;  /* 0x0000020c00c09947 */ /* 0x000fea0003800000 */
[----:B------:R-:W-:-:S06]  /*0bb0*/  UISETP.GT.U32.AND UP0, UPT, UR16, 0x1, UPT ;  /* 0x000000011000788c */ /* 0x000fcc000bf04070 */
[----:B------:R-:W-:-:S13]  /*0bc0*/  PLOP3.LUT P0, PT, PT, PT, UP0, 0x80, 0x0 ;  /* 0x000000000000781c */ /* 0x000fda0003f0f008 */
[----:B------:R-:W-:Y:S05]  /*0bd0*/  @P0 EXIT ;  /* 0x000000000000094d */ /* 0x000fea0003800000 */
[----:B------:R-:W-:Y:S01]  /*0be0*/  ULDC.64 UR4, c[0x0][0x650] ;  /* 0x0001940000047ab9 */ /* 0x000fe20000000a00 */
[----:B0-----:R-:W-:Y:S02]  /*0bf0*/  PRMT R0, RZ, 0x7610, R0 ;  /* 0x00007610ff007816 */ /* 0x001fe40000000000 */
[----:B------:R-:W-:Y:S01]  /*0c00*/  ISETP.GE.U32.AND P0, PT, R8, UR4, PT ;  /* 0x0000000408007c0c */ /* 0x000fe2000bf06070 */
[----:B------:R-:W-:Y:S02]  /*0c10*/  UMOV UR4, 0xffffffff ;  /* 0xffffffff00047882 */ /* 0x000fe40000000000 */
[----:B------:R-:W-:Y:S01]  /*0c20*/  IMAD.U32 R2, RZ, RZ, UR4 ;  /* 0x00000004ff027e24 */ /* 0x000fe2000f8e00ff */
[----:B------:R-:W-:Y:S01]  /*0c30*/  ISETP.GE.U32.AND.EX P0, PT, R7, UR5, PT, P0 ;  /* 0x0000000507007c0c */ /* 0x000fe2000bf06100 */
[----:B------:R-:W-:Y:S01]  /*0c40*/  UMOV UR5, 0xffffffff ;  /* 0xffffffff00057882 */ /* 0x000fe20000000000 */
[----:B------:R-:W-:Y:S02]  /*0c50*/  IMAD.U32 R23, RZ, RZ, UR4 ;  /* 0x00000004ff177e24 */ /* 0x000fe4000f8e00ff */
[----:B------:R0:W-:Y:S01]  /*0c60*/  STL [R1+0x470], R2 ;  /* 0x0004700201007387 */ /* 0x0001e20000100800 */
[----:B------:R-:W-:-:S08]  /*0c70*/  IMAD.U32 R22, RZ, RZ, UR5 ;  /* 0x00000005ff167e24 */ /* 0x000fd0000f8e00ff */
[----:B------:R-:W-:Y:S05]  /*0c80*/  @P0 BRA `(.L_x_9) ;  /* 0x0000000400600947 */ /* 0x000fea0003800000 */
[----:B------:R-:W-:Y:S01]  /*0c90*/  ULDC.64 UR16, c[0x0][0x628] ;  /* 0x00018a0000107ab9 */ /* 0x000fe20000000a00 */
[C---:B------:R-:W-:Y:S01]  /*0ca0*/  R2UR UR19, R8.reuse ;  /* 0x00000000081372ca */ /* 0x040fe200000e0000 */
[----:B------:R-:W-:Y:S01]  /*0cb0*/  ULDC UR18, c[0x0][0x630] ;  /* 0x00018c0000127ab9 */ /* 0x000fe20000000800 */
[----:B------:R-:W-:Y:S02]  /*0cc0*/  ISETP.NE.U32.AND P0, PT, RZ, UR16, PT ;  /* 0x00000010ff007c0c */ /* 0x000fe4000bf05070 */
[----:B------:R-:W-:Y:S02]  /*0cd0*/  R2UR UR4, R8 ;  /* 0x00000000080472ca */ /* 0x000fe400000e0000 */
[----:B------:R-:W-:Y:S02]  /*0ce0*/  ISETP.NE.AND.EX P0, PT, RZ, UR17, PT, P0 ;  /* 0x00000011ff007c0c */ /* 0x000fe4000bf05300 */
[----:B------:R-:W-:-:S11]  /*0cf0*/  R2UR UR5, R7 ;  /* 0x00000000070572ca */ /* 0x000fd600000e0000 */
[----:B------:R-:W-:Y:S05]  /*0d00*/  @!P0 BRA `(.L_x_10) ;  /* 0x0000000000308947 */ /* 0x000fea0003800000 */
[----:B------:R-:W-:Y:S01]  /*0d10*/  R2UR UR4, R8 ;  /* 0x00000000080472ca */ /* 0x000fe200000e0000 */
[----:B------:R-:W-:Y:S01]  /*0d20*/  ULDC UR9, c[0x0][0x634] ;  /* 0x00018d0000097ab9 */ /* 0x000fe20000000800 */
[----:B------:R-:W-:-:S11]  /*0d30*/  R2UR UR13, R7 ;  /* 0x00000000070d72ca */ /* 0x000fd600000e0000 */
[----:B------:R-:W-:-:S04]  /*0d40*/  UIADD3 UR9, UP0, UR4, UR9, URZ ;  /* 0x0000000904097290 */ /* 0x000fc8000ff1e03f */
[----:B------:R-:W-:-:S04]  /*0d50*/  UIADD3.X UR13, URZ, UR13, URZ, UP0, !UPT ;  /* 0x0000000d3f0d7290 */ /* 0x000fc800087fe43f */
[----:B------:R-:W-:-:S04]  /*0d60*/  UIMAD.WIDE.U32 UR4, UR13, UR16, URZ ;  /* 0x000000100d0472a5 */ /* 0x000fc8000f8e003f */
[----:B------:R-:W-:Y:S02]  /*0d70*/  UIMAD.WIDE.U32 UR6, UP0, UR9, UR17, UR4 ;  /* 0x00000011090672a5 */ /* 0x000fe4000f800004 */
[----:B------:R-:W-:Y:S02]  /*0d80*/  UIMAD.WIDE.U32 UR4, UR9, UR16, URZ ;  /* 0x00000010090472a5 */ /* 0x000fe4000f8e003f */
[----:B------:R-:W-:Y:S02]  /*0d90*/  UIADD3.X UR15, URZ, URZ, URZ, UP0, !UPT ;  /* 0x0000003f3f0f7290 */ /* 0x000fe400087fe43f */
[----:B------:R-:W-:Y:S01]  /*0da0*/  UIADD3 URZ, UP0, UR5, UR6, URZ ;  /* 0x00000006053f7290 */ /* 0x000fe2000ff1e03f */
[----:B------:R-:W-:-:S03]  /*0db0*/  UMOV UR14, UR7 ;  /* 0x00000007000e7c82 */ /* 0x000fc60008000000 */
[----:B------:R-:W-:-:S12]  /*0dc0*/  UIMAD.WIDE.U32.X UR4, UR13, UR17, UR14, UP0 ;  /* 0x000000110d0472a5 */ /* 0x000fd800080e040e */
.L_x_10:
[----:B------:R-:W-:Y:S01]  /*0dd0*/  R2UR UR6, R6 ;  /* 0x00000000060672ca */ /* 0x000fe200000e0000 */
[----:B------:R-:W-:Y:S01]  /*0de0*/  USHF.R.U64 UR4, UR4, UR18, UR5 ;  /* 0x0000001204047299 */ /* 0x000fe20008001205 */
[----:B------:R-:W-:Y:S01]  /*0df0*/  R2UR UR15, R7 ;  /* 0x00000000070f72ca */ /* 0x000fe200000e0000 */
[----:B------:R-:W-:Y:S01]  /*0e00*/  USHF.R.U32.HI UR5, URZ, UR18, UR5 ;  /* 0x000000123f057299 */ /* 0x000fe20008011605 */
[----:B------:R-:W-:Y:S01]  /*0e10*/  ULDC.64 UR16, c[0x0][0x620] ;  /* 0x0001880000107ab9 */ /* 0x000fe20000000a00 */
[----:B------:R-:W-:Y:S01]  /*0e20*/  UMOV UR14, UR19 ;  /* 0x00000013000e7c82 */ /* 0x000fe20008000000 */
[----:B------:R-:W-:Y:S01]  /*0e30*/  ULDC UR13, c[0x0][0x618] ;  /* 0x00018600000d7ab9 */ /* 0x000fe20000000800 */
[----:B------:R-:W-:Y:S01]  /*0e40*/  UIMAD UR12, UR11, UR12, UR10 ;  /* 0x0000000c0b0c72a4 */ /* 0x000fe2000f8e020a */
[----:B------:R-:W-:Y:S02]  /*0e50*/  ULDC UR19, c[0x0][0x658] ;  /* 0x0001960000137ab9 */ /* 0x000fe40000000800 */
[----:B------:R-:W-:Y:S01]  /*0e60*/  ULDC UR10, c[0x0][0x608] ;  /* 0x00018200000a7ab9 */ /* 0x000fe20000000800 */
[----:B------:R-:W-:-:S02]  /*0e70*/  UMOV UR11, 0xffffffff ;  /* 0xffffffff000b7882 */ /* 0x000fc40000000000 */
[----:B------:R-:W-:Y:S02]  /*0e80*/  UISETP.NE.AND UP1, UPT, UR6, URZ, UPT ;  /* 0x0000003f0600728c */ /* 0x000fe4000bf25270 */
[----:B------:R-:W-:Y:S01]  /*0e90*/  UIADD3 UR6, UP0, URZ, -UR4, URZ ;  /* 0x800000043f067290 */ /* 0x000fe2000ff1e03f */
[----:B------:R-:W-:Y:S01]  /*0ea0*/  ULDC UR18, c[0x0][0x600] ;  /* 0x0001800000127ab9 */ /* 0x000fe20000000800 */
[----:B------:R-:W-:Y:S02]  /*0eb0*/  ULDC UR20, c[0x0][0x648] ;  /* 0x0001920000147ab9 */ /* 0x000fe40000000800 */
[----:B------:R-:W-:Y:S02]  /*0ec0*/  UIADD3.X UR5, URZ, ~UR5, URZ, UP0, !UPT ;  /* 0x800000053f057290 */ /* 0x000fe400087fe43f */
[----:B------:R-:W-:Y:S02]  /*0ed0*/  UIMAD.WIDE.U32 UR14, UR6, UR16, UR14 ;  /* 0x00000010060e72a5 */ /* 0x000fe4000f8e000e */
[----:B------:R-:W-:-:S02]  /*0ee0*/  UIMAD UR5, UR5, UR16, URZ ;  /* 0x00000010050572a4 */ /* 0x000fc4000f8e023f */
[----:B------:R-:W-:Y:S02]  /*0ef0*/  UIADD3 UR16, UR18, -0x1, URZ ;  /* 0xffffffff12107890 */ /* 0x000fe4000fffe03f */
[----:B------:R-:W-:Y:S01]  /*0f00*/  UIMAD UR5, UR6, UR17, UR5 ;  /* 0x00000011060572a4 */ /* 0x000fe2000f8e0205 */
[----:B------:R-:W-:Y:S02]  /*0f10*/  ULDC UR21, c[0x0][0x638] ;  /* 0x00018e0000157ab9 */ /* 0x000fe40000000800 */
[----:B------:R-:W-:Y:S01]  /*0f20*/  ULDC.64 UR6, c[0x0][0x640] ;  /* 0x0001900000067ab9 */ /* 0x000fe20000000a00 */
[----:B------:R-:W-:Y:S01]  /*0f30*/  UIADD3 UR9, UR15, UR5, URZ ;  /* 0x000000050f097290 */ /* 0x000fe2000fffe03f */
[----:B------:R-:W-:Y:S01]  /*0f40*/  ISETP.NE.U32.AND P0, PT, RZ, UR6, PT ;  /* 0x00000006ff007c0c */ /* 0x000fe2000bf05070 */
[----:B------:R-:W-:Y:S02]  /*0f50*/  USEL UR5, UR8, UR12, !UP1 ;  /* 0x0000000c08057287 */ /* 0x000fe4000c800000 */
[----:B------:R-:W-:Y:S01]  /*0f60*/  USHF.R.U64 UR17, UR14, UR13, UR9 ;  /* 0x0000000d0e117299 */ /* 0x000fe20008001209 */
[----:B------:R-:W-:Y:S01]  /*0f70*/  ISETP.NE.AND.EX P0, PT, RZ, UR7, PT, P0 ;  /* 0x00000007ff007c0c */ /* 0x000fe2000bf05300 */
[----:B------:R-:W-:-:S02]  /*0f80*/  USHF.R.U32.HI UR9, URZ, UR13, UR9 ;  /* 0x0000000d3f097299 */ /* 0x000fc40008011609 */
[----:B------:R-:W-:Y:S02]  /*0f90*/  USHF.L.U32 UR8, UR11, UR19, URZ ;  /* 0x000000130b087299 */ /* 0x000fe4000800063f */
[----:B------:R-:W-:Y:S02]  /*0fa0*/  USHF.R.U64 UR23, UR17, UR10, UR9 ;  /* 0x0000000a11177299 */ /* 0x000fe40008001209 */
[----:B------:R-:W-:Y:S02]  /*0fb0*/  USHF.R.U32.HI UR9, URZ, UR10, UR9 ;  /* 0x0000000a3f097299 */ /* 0x000fe40008011609 */
[----:B------:R-:W-:Y:S02]  /*0fc0*/  ULOP3.LUT UR14, URZ, UR8, URZ, 0x33, !UPT ;  /* 0x000000083f0e7292 */ /* 0x000fe4000f8e333f */
[----:B------:R-:W-:Y:S02]  /*0fd0*/  USHF.R.U64 UR24, UR23, UR19, UR9 ;  /* 0x0000001317187299 */ /* 0x000fe40008001209 */
[----:B------:R-:W-:Y:S01]  /*0fe0*/  USHF.R.U32.HI UR9, URZ, UR19, UR9 ;  /* 0x000000133f097299 */ /* 0x000fe20008011609 */
[----:B------:R-:W-:-:S04]  /*0ff0*/  UMOV UR22, 0x1 ;  /* 0x0000000100167882 */ /* 0x000fc80000000000 */
[----:B------:R-:W-:Y:S01]  /*1000*/  UMOV UR8, UR24 ;  /* 0x0000001800087c82 */ /* 0x000fe20008000000 */
[----:B------:R-:W-:Y:S06]  /*1010*/  @!P0 BRA `(.L_x_11) ;  /* 0x0000000000308947 */ /* 0x000fec0003800000 */
[----:B------:R-:W-:Y:S02]  /*1020*/  ULDC UR12, c[0x0][0x64c] ;  /* 0x00019300000c7ab9 */ /* 0x000fe40000000800 */
        /* <DEDUP_REMOVED lines=8> */
[----:B------:R-:W-:-:S07]  /*10b0*/  UIMAD.WIDE.U32.X UR6, UR15, UR7, UR12, UP0 ;  /* 0x000000070f0672a5 */ /* 0x000fce00080e040c */
[----:B------:R-:W-:Y:S01]  /*10c0*/  UMOV UR8, UR6 ;  /* 0x0000000600087c82 */ /* 0x000fe20008000000 */
[----:B------:R-:W-:-:S05]  /*10d0*/  UMOV UR9, UR7 ;  /* 0x0000000700097c82 */ /* 0x000fca0008000000 */
.L_x_11:
[----:B------:R-:W-:Y:S01]  /*10e0*/  R2UR UR6, R6 ;  /* 0x00000000060672ca */ /* 0x000fe200000e0000 */
[----:B0-----:R-:W-:Y:S01]  /*10f0*/  IMAD.U32 R2, RZ, RZ, UR4 ;  /* 0x00000004ff027e24 */ /* 0x001fe2000f8e00ff */
[----:B------:R-:W-:Y:S01]  /*1100*/  USHF.R.U64 UR7, UR8, UR20, UR9 ;  /* 0x0000001408077299 */ /* 0x000fe20008001209 */
[----:B------:R-:W-:Y:S01]  /*1110*/  IMAD.MOV.U32 R0, RZ, RZ, 0x1 ;  /* 0x00000001ff007424 */ /* 0x000fe200078e00ff */
[----:B------:R-:W-:Y:S02]  /*1120*/  ULOP3.LUT UR14, UR23, UR14, URZ, 0xc0, !UPT ;  /* 0x0000000e170e7292 */ /* 0x000fe4000f8ec03f */
[----:B------:R2:W-:Y:S01]  /*1130*/  STL [R1+0x470], R2 ;  /* 0x0004700201007387 */ /* 0x0005e20000100800 */
[----:B------:R-:W-:Y:S02]  /*1140*/  UIADD3 UR8, -UR7, URZ, URZ ;  /* 0x0000003f07087290 */ /* 0x000fe4000fffe13f */
[----:B------:R-:W-:-:S04]  /*1150*/  ULOP3.LUT UR16, UR17, UR16, URZ, 0xc0, !UPT ;  /* 0x0000001011107292 */ /* 0x000fc8000f8ec03f */
[----:B------:R-:W-:Y:S02]  /*1160*/  UISETP.NE.AND UP0, UPT, UR6, URZ, UPT ;  /* 0x0000003f0600728c */ /* 0x000fe4000bf05270 */
[----:B------:R-:W-:-:S04]  /*1170*/  USHF.L.U32 UR6, UR22, UR19, URZ ;  /* 0x0000001316067299 */ /* 0x000fc8000800063f */
[----:B------:R-:W-:Y:S02]  /*1180*/  UIMAD UR14, UR6, UR7, UR14 ;  /* 0x00000007060e72a4 */ /* 0x000fe4000f8e020e */
[----:B------:R-:W-:Y:S01]  /*1190*/  UIMAD UR6, UR8, UR21, UR24 ;  /* 0x00000015080672a4 */ /* 0x000fe2000f8e0218 */
[----:B------:R-:W-:Y:S02]  /*11a0*/  ULDC UR7, c[0x0][0x610] ;  /* 0x0001840000077ab9 */ /* 0x000fe40000000800 */
[----:B------:R-:W-:Y:S02]  /*11b0*/  UIMAD UR5, UR14, UR7, UR5 ;  /* 0x000000070e0572a4 */ /* 0x000fe4000f8e0205 */
[----:B------:R-:W-:-:S04]  /*11c0*/  UIMAD UR6, UR6, UR18, UR16 ;  /* 0x00000012060672a4 */ /* 0x000fc8000f8e0210 */
[----:B------:R-:W-:Y:S02]  /*11d0*/  USEL UR7, UR6, UR5, !UP0 ;  /* 0x0000000506077287 */ /* 0x000fe4000c000000 */
[----:B------:R-:W-:-:S04]  /*11e0*/  USEL UR5, UR5, UR6, !UP0 ;  /* 0x0000000605057287 */ /* 0x000fc8000c000000 */
[----:B------:R-:W-:Y:S02]  /*11f0*/  IMAD.U32 R22, RZ, RZ, UR7 ;  /* 0x00000007ff167e24 */ /* 0x000fe4000f8e00ff */
[----:B--2---:R-:W-:-:S07]  /*1200*/  IMAD.U32 R23, RZ, RZ, UR5 ;  /* 0x00000005ff177e24 */ /* 0x004fce000f8e00ff */
.L_x_9:
[----:B------:R-:W-:-:S08]  /*1210*/  NOP ;  /* 0x0000000000007918 */ /* 0x000fd00000000000 */
[----:B------:R-:W2:Y:S02]  /*1220*/  USETMAXREG.TRY_ALLOC.CTAPOOL UP0, 0xf0 ;  /* 0x000000f0000079c8 */ /* 0x000ea40008000600 */
[----:B--2---:R-:W-:-:S13]  /*1230*/  PLOP3.LUT P0, PT, PT, PT, UP0, 0x80, 0x0 ;  /* 0x000000000000781c */ /* 0x004fda0003f0f008 */
[----:B------:R-:W-:Y:S05]  /*1240*/  @!P0 BRA `(.L_x_9) ;  /* 0xfffffffc00f08947 */ /* 0x000fea000383ffff */
[----:B------:R-:W-:Y:S01]  /*1250*/  ULDC.64 UR4, c[0x0][0x598] ;  /* 0x0001660000047ab9 */ /* 0x000fe20000000a00 */
[----:B------:R-:W-:Y:S01]  /*1260*/  ULDC.64 UR38, c[0x0][0x208] ;  /* 0x0000820000267ab9 */ /* 0x000fe20000000a00 */
[----:B------:R-:W-:-:S04]  /*1270*/  ISETP.NE.U32.AND P0, PT, RZ, UR4, PT ;  /* 0x00000004ff007c0c */ /* 0x000fc8000bf05070 */
[----:B------:R-:W-:-:S13]  /*1280*/  ISETP.NE.AND.EX P0, PT, RZ, UR5, PT, P0 ;  /* 0x00000005ff007c0c */ /* 0x000fda000bf05300 */
[----:B------:R-:W-:Y:S05]  /*1290*/  @!P0 BRA `(.L_x_12) ;  /* 0x00000000001c8947 */ /* 0x000fea0003800000 */
[----:B0-----:R-:W0:Y:S02]  /*12a0*/  LDC.64 R2, c[0x0][0x598] ;  /* 0x00016600ff027b82 */ /* 0x001e240000000a00 */
[----:B0-----:R-:W2:Y:S02]  /*12b0*/  LDG.E.64 R2, desc[UR38][R2.64] ;  /* 0x0000002602027981 */ /* 0x001ea4000c1e1b00 */
[----:B--2---:R-:W-:-:S04]  /*12c0*/  ISETP.NE.U32.AND P0, PT, R2, RZ, PT ;  /* 0x000000ff0200720c */ /* 0x004fc80003f05070 */
[----:B------:R-:W-:-:S13]  /*12d0*/  ISETP.NE.AND.EX P0, PT, R3, RZ, PT, P0 ;  /* 0x000000ff0300720c */ /* 0x000fda0003f05300 */
[----:B------:R-:W-:Y:S05]  /*12e0*/  @!P0 BRA `(.L_x_12) ;  /* 0x0000000000088947 */ /* 0x000fea0003800000 */
[----:B------:R0:W5:Y:S01]  /*12f0*/  LD.E R17, desc[UR38][R2.64] ;  /* 0x0000002602117980 */ /* 0x000162000c101900 */
[----:B------:R-:W-:Y:S05]  /*1300*/  BRA `(.L_x_13) ;  /* 0x0000000000247947 */ /* 0x000fea0003800000 */
.L_x_12:
[----:B------:R-:W-:Y:S02]  /*1310*/  ULDC.64 UR4, c[0x0][0x588] ;  /* 0x0001620000047ab9 */ /* 0x000fe40000000a00 */
[----:B------:R-:W-:-:S04]  /*1320*/  ISETP.NE.U32.AND P0, PT, RZ, UR4, PT ;  /* 0x00000004ff007c0c */ /* 0x000fc8000bf05070 */
[----:B------:R-:W-:-:S13]  /*1330*/  ISETP.NE.AND.EX P0, PT, RZ, UR5, PT, P0 ;  /* 0x00000005ff007c0c */ /* 0x000fda000bf05300 */
[----:B------:R-:W-:Y:S05]  /*1340*/  @!P0 BRA `(.L_x_14) ;  /* 0x00000000000c8947 */ /* 0x000fea0003800000 */
[----:B0-----:R-:W0:Y:S02]  /*1350*/  LDC.64 R2, c[0x0][0x588] ;  /* 0x00016200ff027b82 */ /* 0x001e240000000a00 */
[----:B0-----:R2:W5:Y:S01]  /*1360*/  LDG.E R17, desc[UR38][R2.64] ;  /* 0x0000002602117981 */ /* 0x001562000c1e1900 */
[----:B------:R-:W-:Y:S05]  /*1370*/  BRA `(.L_x_13) ;  /* 0x0000000000087947 */ /* 0x000fea0003800000 */
.L_x_14:
[----:B------:R-:W-:Y:S02]  /*1380*/  ULDC UR4, c[0x0][0x580] ;  /* 0x0001600000047ab9 */ /* 0x000fe40000000800 */
[----:B------:R-:W-:-:S07]  /*1390*/  IMAD.U32 R17, RZ, RZ, UR4 ;  /* 0x00000004ff117e24 */ /* 0x000fce000f8e00ff */
.L_x_13:
[----:B------:R-:W-:Y:S02]  /*13a0*/  ULDC.64 UR4, c[0x0][0x5a0] ;  /* 0x0001680000047ab9 */ /* 0x000fe40000000a00 */
[----:B------:R-:W-:-:S04]  /*13b0*/  ISETP.NE.U32.AND P0, PT, RZ, UR4, PT ;  /* 0x00000004ff007c0c */ /* 0x000fc8000bf05070 */
[----:B------:R-:W-:-:S13]  /*13c0*/  ISETP.NE.AND.EX P0, PT, RZ, UR5, PT, P0 ;  /* 0x00000005ff007c0c */ /* 0x000fda000bf05300 */
[----:B------:R-:W-:Y:S05]  /*13d0*/  @!P0 BRA `(.L_x_15) ;  /* 0x00000000001c8947 */ /* 0x000fea0003800000 */
[----:B0-2---:R-:W0:Y:S02]  /*13e0*/  LDC.64 R2, c[0x0][0x5a0] ;  /* 0x00016800ff027b82 */ /* 0x005e240000000a00 */
[----:B0-----:R-:W2:Y:S02]  /*13f0*/  LDG.E.64 R2, desc[UR38][R2.64] ;  /* 0x0000002602027981 */ /* 0x001ea4000c1e1b00 */
[----:B--2---:R-:W-:-:S04]  /*1400*/  ISETP.NE.U32.AND P0, PT, R2, RZ, PT ;  /* 0x000000ff0200720c */ /* 0x004fc80003f05070 */
[----:B------:R-:W-:-:S13]  /*1410*/  ISETP.NE.AND.EX P0, PT, R3, RZ, PT, P0 ;  /* 0x000000ff0300720c */ /* 0x000fda0003f05300 */
[----:B------:R-:W-:Y:S05]  /*1420*/  @!P0 BRA `(.L_x_15) ;  /* 0x0000000000088947 */ /* 0x000fea0003800000 */
[----:B------:R0:W5:Y:S01]  /*1430*/  LD.E R18, desc[UR38][R2.64] ;  /* 0x0000002602127980 */ /* 0x000162000c101900 */
[----:B------:R-:W-:Y:S05]  /*1440*/  BRA `(.L_x_16) ;  /* 0x0000000000247947 */ /* 0x000fea0003800000 */
.L_x_15:
[----:B------:R-:W-:Y:S02]  /*1450*/  ULDC.64 UR4, c[0x0][0x590] ;  /* 0x0001640000047ab9 */ /* 0x000fe40000000a00 */
[----:B------:R-:W-:-:S04]  /*1460*/  ISETP.NE.U32.AND P0, PT, RZ, UR4, PT ;  /* 0x00000004ff007c0c */ /* 0x000fc8000bf05070 */
[----:B------:R-:W-:-:S13]  /*1470*/  ISETP.NE.AND.EX P0, PT, RZ, UR5, PT, P0 ;  /* 0x00000005ff007c0c */ /* 0x000fda000bf05300 */
[----:B------:R-:W-:Y:S05]  /*1480*/  @!P0 BRA `(.L_x_17) ;  /* 0x00000000000c8947 */ /* 0x000fea0003800000 */
[----:B------:R-:W3:Y:S02]  /*1490*/  LDC.64 R18, c[0x0][0x590] ;  /* 0x00016400ff127b82 */ /* 0x000ee40000000a00 */
[----:B---3--:R3:W5:Y:S01]  /*14a0*/  LDG.E R18, desc[UR38][R18.64] ;  /* 0x0000002612127981 */ /* 0x008762000c1e1900 */
[----:B------:R-:W-:Y:S05]  /*14b0*/  BRA `(.L_x_16) ;  /* 0x0000000000087947 */ /* 0x000fea0003800000 */
.L_x_17:
[----:B------:R-:W-:Y:S02]  /*14c0*/  ULDC UR4, c[0x0][0x584] ;  /* 0x0001610000047ab9 */ /* 0x000fe40000000800 */
[----:B------:R-:W-:-:S07]  /*14d0*/  IMAD.U32 R18, RZ, RZ, UR4 ;  /* 0x00000004ff127e24 */ /* 0x000fce000f8e00ff */
.L_x_16:
[----:B------:R-:W-:-:S13]  /*14e0*/  LOP3.LUT P0, RZ, R0, 0xff, RZ, 0xc0, !PT ;  /* 0x000000ff00ff7812 */ /* 0x000fda000780c0ff */
[----:B------:R-:W-:Y:S05]  /*14f0*/  @!P0 EXIT ;  /* 0x000000000000894d */ /* 0x000fea0003800000 */
[----:B------:R-:W-:Y:S01]  /*1500*/  ULDC UR4, c[0x0][0x28c] ;  /* 0x0000a30000047ab9 */ /* 0x000fe20000000800 */
[----:B------:R-:W-:Y:S01]  /*1510*/  ULDC.64 UR6, c[0x0][0x5c8] ;  /* 0x0001720000067ab9 */ /* 0x000fe20000000a00 */
[----:B------:R-:W-:Y:S02]  /*1520*/  UIADD3 UR4, UR4, 0x1f, URZ ;  /* 0x0000001f04047890 */ /* 0x000fe4000fffe03f */
[----:B------:R-:W-:Y:S02]  /*1530*/  USHF.L.U64.HI UR9, UR6, 0x7, UR7 ;  /* 0x0000000706097899 */ /* 0x000fe40008010207 */
[----:B------:R-:W-:Y:S02]  /*1540*/  USHF.L.U32 UR8, UR6, 0x7, URZ ;  /* 0x0000000706087899 */ /* 0x000fe4000800063f */
[----:B------:R-:W-:Y:S02]  /*1550*/  USHF.R.S32.HI UR5, URZ, 0x1f, UR4 ;  /* 0x0000001f3f057899 */ /* 0x000fe40008011404 */
[----:B------:R-:W-:Y:S01]  /*1560*/  USHF.L.U64.HI UR36, UR6, 0x3, UR7 ;  /* 0x0000000306247899 */ /* 0x000fe20008010207 */
[----:B0-2---:R-:W-:Y:S01]  /*1570*/  IMAD.U32 R2, RZ, RZ, UR9 ;  /* 0x00000009ff027e24 */ /* 0x005fe2000f8e00ff */
[----:B------:R-:W-:Y:S01]  /*1580*/  ULEA.HI UR5, UR5, UR4, URZ, 0x5 ;  /* 0x0000000405057291 */ /* 0x000fe2000f8f283f */
[----:B------:R-:W-:Y:S01]  /*1590*/  IMAD.U32 R0, RZ, RZ, UR8 ;  /* 0x00000008ff007e24 */ /* 0x000fe2000f8e00ff */
[----:B------:R-:W-:-:S02]  /*15a0*/  USHF.L.U64.HI UR7, UR6, 0x8, UR7 ;  /* 0x0000000806077899 */ /* 0x000fc40008010207 */
[----:B------:R-:W-:Y:S01]  /*15b0*/  USHF.L.U32 UR4, UR6, 0x8, URZ ;  /* 0x0000000806047899 */ /* 0x000fe2000800063f */
[----:B------:R0:W-:Y:S01]  /*15c0*/  STL [R1+0x478], R2 ;  /* 0x0004780201007387 */ /* 0x0001e20000100800 */
[----:B------:R-:W-:Y:S02]  /*15d0*/  USHF.L.U32 UR37, UR6, 0x3, URZ ;  /* 0x0000000306257899 */ /* 0x000fe4000800063f */
[----:B------:R-:W-:Y:S01]  /*15e0*/  USHF.R.S32.HI UR6, URZ, 0x5, UR5 ;  /* 0x000000053f067899 */ /* 0x000fe20008011405 */
[----:B------:R2:W-:Y:S02]  /*15f0*/  STL [R1+0x464], R0 ;  /* 0x0004640001007387 */ /* 0x0005e40000100800 */
[----:B------:R-:W-:-:S03]  /*1600*/  UMOV UR5, URZ ;  /* 0x0000003f00057c82 */ /* 0x000fc60008000000 */
[----:B------:R-:W-:Y:S02]  /*1610*/  IMAD.U32 R3, RZ, RZ, UR6 ;  /* 0x00000006ff037e24 */ /* 0x000fe4000f8e00ff */
[----:B0-----:R-:W-:Y:S02]  /*1620*/  IMAD.U32 R2, RZ, RZ, UR7 ;  /* 0x00000007ff027e24 */ /* 0x001fe4000f8e00ff */
[----:B--2---:R-:W-:Y:S01]  /*1630*/  IMAD.U32 R0, RZ, RZ, UR4 ;  /* 0x00000004ff007e24 */ /* 0x004fe2000f8e00ff */
[----:B------:R-:W-:Y:S02]  /*1640*/  UMOV UR4, URZ ;  /* 0x0000003f00047c82 */ /* 0x000fe40008000000 */
[----:B------:R0:W-:Y:S04]  /*1650*/  STL [R1+0x468], R2 ;  /* 0x0004680201007387 */ /* 0x0001e80000100800 */
[----:B------:R2:W-:Y:S04]  /*1660*/  STL [R1+0x46c], R0 ;  /* 0x00046c0001007387 */ /* 0x0005e80000100800 */
[----:B------:R4:W-:Y:S01]  /*1670*/  STL [R1+0x480], R3 ;  /* 0x0004800301007387 */ /* 0x0009e20000100800 */
[----:B0-----:R-:W-:-:S02]  /*1680*/  IMAD.U32 R2, RZ, RZ, UR4 ;  /* 0x00000004ff027e24 */ /* 0x001fc4000f8e00ff */
[----:B--2---:R-:W-:-:S05]  /*1690*/  IMAD.U32 R0, RZ, RZ, UR5 ;  /* 0x00000005ff007e24 */ /* 0x004fca000f8e00ff */
[----:B------:R4:W-:Y:S04]  /*16a0*/  STL [R1+0x47c], R0 ;  /* 0x00047c0001007387 */ /* 0x0009e80000100800 */
[----:B------:R4:W-:Y:S02]  /*16b0*/  STL [R1+0x474], R2 ;  /* 0x0004740201007387 */ /* 0x0009e40000100800 */
.L_x_105:
[----:B0---4-:R-:W0:Y:S01]  /*16c0*/  S2R R0, SR_TID.X ;  /* 0x0000000000007919 */ /* 0x011e220000002100 */
[----:B------:R-:W2:Y:S01]  /*16d0*/  S2UR UR6, SR_CgaCtaId ;  /* 0x00000000000679c3 */ /* 0x000ea20000008800 */
[----:B------:R-:W-:Y:S02]  /*16e0*/  UMOV UR40, 0x400 ;  /* 0x0000040000287882 */ /* 0x000fe40000000000 */
[----:B--2---:R-:W-:Y:S01]  /*16f0*/  ULEA UR40, UR6, UR40, 0x18 ;  /* 0x0000002806287291 */ /* 0x004fe2000f8ec03f */
[----:B0-----:R-:W-:-:S04]  /*1700*/  LOP3.LUT R0, R0, 0x80, RZ, 0xc0, !PT ;  /* 0x0000008000007812 */ /* 0x001fc800078ec0ff */
[----:B------:R-:W-:-:S06]  /*1710*/  SHF.R.U32.HI R0, RZ, 0x7, R0 ;  /* 0x00000007ff007819 */ /* 0x000fcc0000011600 */
[----:B------:R-:W0:Y:S02]  /*1720*/  SHFL.IDX PT, R0, R0, RZ, 0x1f ;  /* 0x00001fff00007589 */ /* 0x000e2400000e0000 */
[----:B0-----:R-:W-:-:S13]  /*1730*/  R2UR UR4, R0 ;  /* 0x00000000000472ca */ /* 0x001fda00000e0000 */
[----:B------:R-:W-:-:S04]  /*1740*/  ULEA.HI UR5, UR4, UR4, URZ, 0x1 ;  /* 0x0000000404057291 */ /* 0x000fc8000f8f083f */
[----:B------:R-:W-:-:S04]  /*1750*/  ULOP3.LUT UR5, UR5, 0x1ffffe, URZ, 0xc0, !UPT ;  /* 0x001ffffe05057892 */ /* 0x000fc8000f8ec03f */
[----:B------:R-:W-:-:S03]  /*1760*/  UIADD3 UR5, UR4, -UR5, URZ ;  /* 0x8000000504057290 */ /* 0x000fc6000fffe03f */
[----:B------:R-:W-:Y:S01]  /*1770*/  ULDC UR4, c[0x0][0x28c] ;  /* 0x0000a30000047ab9 */ /* 0x000fe20000000800 */
[----:B------:R-:W-:Y:S01]  /*1780*/  ULEA UR5, UR5, UR40, 0xb ;  /* 0x0000002805057291 */ /* 0x000fe2000f8e583f */
[----:B------:R-:W-:-:S03]  /*1790*/  ISETP.LT.AND P0, PT, RZ, UR4, PT ;  /* 0x00000004ff007c0c */ /* 0x000fc6000bf01270 */
[----:B------:R-:W-:-:S04]  /*17a0*/  UIADD3 UR5, UR5, 0x180, URZ ;  /* 0x0000018005057890 */ /* 0x000fc8000fffe03f */
[----:B------:R-:W-:-:S04]  /*17b0*/  USHF.R.U32.HI UR5, URZ, 0x4, UR5 ;  /* 0x000000043f057899 */ /* 0x000fc80008011605 */
[----:B------:R-:W-:Y:S02]  /*17c0*/  ULOP3.LUT UR41, UR5, 0x3fff, URZ, 0xc0, !UPT ;  /* 0x00003fff05297892 */ /* 0x000fe4000f8ec03f */
[----:B------:R-:W-:Y:S10]  /*17d0*/  @P0 BRA `(.L_x_18) ;  /* 0x0000000000400947 */ /* 0x000ff40003800000 */
[----:B------:R-:W-:Y:S01]  /*17e0*/  MOV R0, 0x0 ;  /* 0x0000000000007802 */ /* 0x000fe20000000f00 */
[----:B------:R-:W-:Y:S01]  /*17f0*/  ULDC.64 UR4, c[0x4][0x68] ;  /* 0x01001a0000047ab9 */ /* 0x000fe20000000a00 */
[----:B------:R-:W-:Y:S01]  /*1800*/  ULDC.64 UR6, c[0x4][0x8] ;  /* 0x0100020000067ab9 */ /* 0x000fe20000000a00 */
[----:B------:R-:W-:Y:S01]  /*1810*/  IMAD.U32 R4, RZ, RZ, UR4 ;  /* 0x00000004ff047e24 */ /* 0x000fe2000f8e00ff */
[----:B------:R0:W2:Y:S01]  /*1820*/  LDC.64 R2, c[0x4][R0] ;  /* 0x0100000000027b82 */ /* 0x0000a20000000a00 */
[----:B------:R-:W-:Y:S01]  /*1830*/  IMAD.U32 R5, RZ, RZ, UR5 ;  /* 0x00000005ff057e24 */ /* 0x000fe2000f8e00ff */
[----:B------:R-:W-:Y:S01]  /*1840*/  ULDC.64 UR4, c[0x4][0x70] ;  /* 0x01001c0000047ab9 */ /* 0x000fe20000000a00 */
[----:B------:R-:W-:Y:S02]  /*1850*/  IMAD.U32 R10, RZ, RZ, UR6 ;  /* 0x00000006ff0a7e24 */ /* 0x000fe4000f8e00ff */
[----:B-1----:R-:W-:Y:S02]  /*1860*/  IMAD.U32 R6, RZ, RZ, UR4 ;  /* 0x00000004ff067e24 */ /* 0x002fe4000f8e00ff */
[----:B------:R-:W-:-:S02]  /*1870*/  IMAD.U32 R7, RZ, RZ, UR5 ;  /* 0x00000005ff077e24 */ /* 0x000fc4000f8e00ff */
[----:B------:R-:W-:Y:S02]  /*1880*/  IMAD.U32 R11, RZ, RZ, UR7 ;  /* 0x00000007ff0b7e24 */ /* 0x000fe4000f8e00ff */
[----:B------:R-:W-:Y:S02]  /*1890*/  IMAD.MOV.U32 R8, RZ, RZ, 0x1e1 ;  /* 0x000001e1ff087424 */ /* 0x000fe400078e00ff */
[----:B------:R-:W-:Y:S02]  /*18a0*/  IMAD.MOV.U32 R12, RZ, RZ, 0x1 ;  /* 0x00000001ff0c7424 */ /* 0x000fe400078e00ff */
[----:B0-----:R-:W-:-:S07]  /*18b0*/  IMAD.MOV.U32 R13, RZ, RZ, RZ ;  /* 0x000000ffff0d7224 */ /* 0x001fce00078e00ff */
[----:B------:R-:W-:-:S07]  /*18c0*/  LEPC R20, `(.L_x_18) ;  /* 0x000000001014794e */ /* 0x000fce0000000000 */
[----:B--23-5:R-:W-:Y:S05]  /*18d0*/  CALL.ABS.NOINC R2 ;  /* 0x0000000002007343 */ /* 0x02cfea0003c00000 */
.L_x_18:
[----:B------:R-:W2:Y:S02]  /*18e0*/  LDL R2, [R1+0x458] ;  /* 0x0004580001027983 */ /* 0x000ea40000100800 */
[----:B--2---:R-:W-:-:S13]  /*18f0*/  R2UR UR4, R2 ;  /* 0x00000000020472ca */ /* 0x004fda00000e0000 */
[----:B------:R-:W-:-:S06]  /*1900*/  ULOP3.LUT UR4, UR4, 0x1, URZ, 0xfc, !UPT ;  /* 0x0000000104047892 */ /* 0x000fcc000f8efc3f */
[----:B------:R-:W-:-:S05]  /*1910*/  IMAD.U32 R0, RZ, RZ, UR4 ;  /* 0x00000004ff007e24 */ /* 0x000fca000f8e00ff */
[----:B------:R-:W-:-:S13]  /*1920*/  ISETP.NE.AND P0, PT, R0, 0x3, PT ;  /* 0x000000030000780c */ /* 0x000fda0003f05270 */
[----:B------:R-:W-:Y:S05]  /*1930*/  @!P0 BRA `(.L_x_19) ;  /* 0x0000000000048947 */ /* 0x000fea0003800000 */
[----:B------:R-:W-:Y:S01]  /*1940*/  BPT.TRAP 0x1 ;  /* 0x000000040000795c */ /* 0x000fe20000300000 */
.L_x_19:
[----:B------:R-:W2:Y:S04]  /*1950*/  LDL R2, [R1+0x474] ;  /* 0x0004740001027983 */ /* 0x000ea80000100800 */
[----:B------:R-:W4:Y:S01]  /*1960*/  LDL R0, [R1+0x47c] ;  /* 0x00047c0001007983 */ /* 0x000f220000100800 */
[----:B--2---:R-:W-:Y:S02]  /*1970*/  R2UR UR5, R2 ;  /* 0x00000000020572ca */ /* 0x004fe400000e0000 */
[----:B----4-:R-:W-:-:S11]  /*1980*/  R2UR UR4, R0 ;  /* 0x00000000000472ca */ /* 0x010fd600000e0000 */
[----:B------:R-:W-:Y:S02]  /*1990*/  IMAD.U32 R3, RZ, RZ, UR5 ;  /* 0x00000005ff037e24 */ /* 0x000fe4000f8e00ff */
[----:B------:R-:W-:-:S03]  /*19a0*/  IMAD.U32 R0, RZ, RZ, UR4 ;  /* 0x00000004ff007e24 */ /* 0x000fc6000f8e00ff */
[----:B------:R-:W-:Y:S02]  /*19b0*/  LEA R3, R3, UR40, 0x3 ;  /* 0x0000002803037c11 */ /* 0x000fe4000f8e18ff */
[----:B------:R-:W-:-:S04]  /*19c0*/  SHF.L.U32 R0, R0, 0x1f, RZ ;  /* 0x0000001f00007819 */ /* 0x000fc800000006ff */
[----:B------:R0:W2:Y:S01]  /*19d0*/  SYNCS.PHASECHK.TRANS64.TRYWAIT P1, [R3+URZ], R0 ;  /* 0x00000000030075a7 */ /* 0x0000a2000802017f */
[----:B------:R-:W-:Y:S05]  /*19e0*/  @!P0 BRA `(.L_x_20) ;  /* 0x0000000000048947 */ /* 0x000fea0003800000 */
[----:B------:R-:W-:Y:S01]  /*19f0*/  BPT.TRAP 0x1 ;  /* 0x000000040000795c */ /* 0x000fe20000300000 */
.L_x_20:
[----:B--2---:R-:W-:Y:S05]  /*1a00*/  @P1 BRA `(.L_x_21) ;  /* 0x0000000000081947 */ /* 0x004fea0003800000 */
[----:B------:R-:W2:Y:S02]  /*1a10*/  SYNCS.PHASECHK.TRANS64.TRYWAIT P1, [R3+URZ], R0 ;  /* 0x00000000030075a7 */ /* 0x000ea4000802017f */
[----:B--2---:R-:W-:Y:S05]  /*1a20*/  @!P1 BRA `(.L_x_22) ;  /* 0x0000021800c09947 */ /* 0x004fea0003800000 */
.L_x_21:
[----:B------:R-:W4:Y:S02]  /*1a30*/  LDL R2, [R1+0x480] ;  /* 0x0004800001027983 */ /* 0x000f240000100800 */
[----:B----4-:R-:W-:-:S13]  /*1a40*/  R2UR UR5, R2 ;  /* 0x00000000020572ca */ /* 0x010fda00000e0000 */
[----:B------:R-:W-:-:S04]  /*1a50*/  UISETP.LT.AND UP0, UPT, UR5, 0x1, UPT ;  /* 0x000000010500788c */ /* 0x000fc8000bf01270 */
[----:B------:R-:W-:-:S06]  /*1a60*/  USEL UR4, UR5, 0x1, UP0 ;  /* 0x0000000105047887 */ /* 0x000fcc0008000000 */
[----:B------:R-:W-:-:S05]  /*1a70*/  IMAD.U32 R2, RZ, RZ, UR4 ;  /* 0x00000004ff027e24 */ /* 0x000fca000f8e00ff */
[----:B------:R-:W-:Y:S01]  /*1a80*/  IADD3 R2, -R2, UR5, RZ ;  /* 0x0000000502027c10 */ /* 0x000fe2000fffe1ff */
[----:B------:R-:W-:Y:S05]  /*1a90*/  WARPSYNC.ALL ;  /* 0x0000000000007948 */ /* 0x000fea0003800000 */
[----:B------:R-:W-:Y:S01]  /*1aa0*/  ISETP.GE.AND P1, PT, R2, 0x1, PT ;  /* 0x000000010200780c */ /* 0x000fe20003f26270 */
[----:B------:R-:W4:Y:S01]  /*1ab0*/  LDL R4, [R1+0x474] ;  /* 0x0004740001047983 */ /* 0x000f220000100800 */
[----:B------:R-:W-:Y:S01]  /*1ac0*/  UIADD3 UR40, UR40, 0x24180, URZ ;  /* 0x0002418028287890 */ /* 0x000fe2000fffe03f */
[----:B------:R-:W-:Y:S01]  /*1ad0*/  WARPGROUP.ARRIVE ;  /* 0x00000000000079c5 */ /* 0x000fe20000000000 */
[----:B------:R-:W-:-:S02]  /*1ae0*/  ULOP3.LUT UR4, UR41, 0x10000, URZ, 0xfc, !UPT ;  /* 0x0001000029047892 */ /* 0x000fc4000f8efc3f */
[----:B------:R-:W-:Y:S01]  /*1af0*/  USHF.R.U32.HI UR40, URZ, 0x4, UR40 ;  /* 0x000000043f287899 */ /* 0x000fe20008011628 */
[----:B------:R-:W-:Y:S01]  /*1b00*/  UMOV UR5, 0xc0000010 ;  /* 0xc000001000057882 */ /* 0x000fe20000000000 */
[----:B------:R-:W-:Y:S02]  /*1b10*/  UMOV UR55, 0xc0000010 ;  /* 0xc000001000377882 */ /* 0x000fe40000000000 */
[----:B------:R-:W-:Y:S01]  /*1b20*/  ULOP3.LUT UR40, UR40, 0x3fff, URZ, 0xc0, !UPT ;  /* 0x00003fff28287892 */ /* 0x000fe2000f8ec03f */
[----:B-1----:R-:W-:Y:S01]  /*1b30*/  IMAD.U32 R6, RZ, RZ, UR4 ;  /* 0x00000004ff067e24 */ /* 0x002fe2000f8e00ff */
[----:B------:R-:W-:Y:S01]  /*1b40*/  UMOV UR53, UR5 ;  /* 0x0000000500357c82 */ /* 0x000fe20008000000 */
[----:B------:R-:W-:Y:S01]  /*1b50*/  UMOV UR49, UR5 ;  /* 0x0000000500317c82 */ /* 0x000fe20008000000 */
[----:B------:R-:W-:Y:S01]  /*1b60*/  ULOP3.LUT UR7, UR40, 0x10000, URZ, 0xfc, !UPT ;  /* 0x0001000028077892 */ /* 0x000fe2000f8efc3f */
[----:B------:R-:W-:Y:S01]  /*1b70*/  UMOV UR51, 0xc0000010 ;  /* 0xc000001000337882 */ /* 0x000fe20000000000 */
[----:B------:R-:W-:Y:S01]  /*1b80*/  UMOV UR45, UR5 ;  /* 0x00000005002d7c82 */ /* 0x000fe20008000000 */
[----:B------:R-:W-:Y:S01]  /*1b90*/  UMOV UR47, 0xc0000010 ;  /* 0xc0000010002f7882 */ /* 0x000fe20000000000 */
[----:B------:R-:W-:-:S02]  /*1ba0*/  UMOV UR57, UR5 ;  /* 0x0000000500397c82 */ /* 0x000fc40008000000 */
[----:B------:R-:W-:Y:S01]  /*1bb0*/  IMAD.U32 R7, RZ, RZ, UR7 ;  /* 0x00000007ff077e24 */ /* 0x000fe2000f8e00ff */
[----:B------:R-:W-:Y:S01]  /*1bc0*/  UMOV UR59, 0xc0000010 ;  /* 0xc0000010003b7882 */ /* 0x000fe20000000000 */
[----:B------:R-:W-:Y:S01]  /*1bd0*/  UMOV UR13, UR5 ;  /* 0x00000005000d7c82 */ /* 0x000fe20008000000 */
[----:B------:R-:W-:Y:S01]  /*1be0*/  UMOV UR15, 0xc0000010 ;  /* 0xc0000010000f7882 */ /* 0x000fe20000000000 */
[----:B------:R-:W-:Y:S01]  /*1bf0*/  UMOV UR21, UR5 ;  /* 0x0000000500157c82 */ /* 0x000fe20008000000 */
[----:B------:R-:W-:Y:S01]  /*1c00*/  UMOV UR23, 0xc0000010 ;  /* 0xc000001000177882 */ /* 0x000fe20000000000 */
[----:B------:R-:W-:Y:S01]  /*1c10*/  UMOV UR19, UR55 ;  /* 0x0000003700137c82 */ /* 0x000fe20008000000 */
[----:B------:R-:W-:Y:S01]  /*1c20*/  UMOV UR17, UR5 ;  /* 0x0000000500117c82 */ /* 0x000fe20008000000 */
[----:B------:R-:W-:Y:S01]  /*1c30*/  UMOV UR9, UR5 ;  /* 0x0000000500097c82 */ /* 0x000fe20008000000 */
[----:B------:R-:W-:Y:S01]  /*1c40*/  UMOV UR25, UR5 ;  /* 0x0000000500197c82 */ /* 0x000fe20008000000 */
[----:B------:R-:W-:Y:S01]  /*1c50*/  UMOV UR27, 0xc0000010 ;  /* 0xc0000010001b7882 */ /* 0x000fe20000000000 */
[----:B------:R-:W-:Y:S01]  /*1c60*/  UMOV UR29, UR5 ;  /* 0x00000005001d7c82 */ /* 0x000fe20008000000 */
[----:B------:R-:W-:Y:S01]  /*1c70*/  UMOV UR31, 0xc0000010 ;  /* 0xc0000010001f7882 */ /* 0x000fe20000000000 */
[----:B------:R-:W-:Y:S01]  /*1c80*/  UMOV UR33, UR5 ;  /* 0x0000000500217c82 */ /* 0x000fe20008000000 */
[----:B------:R-:W-:Y:S01]  /*1c90*/  UMOV UR35, 0xc0000010 ;  /* 0xc000001000237882 */ /* 0x000fe20000000000 */
[----:B------:R-:W-:Y:S01]  /*1ca0*/  UMOV UR41, UR5 ;  /* 0x0000000500297c82 */ /* 0x000fe20008000000 */
[----:B------:R-:W-:Y:S01]  /*1cb0*/  UMOV UR43, 0xc0000010 ;  /* 0xc0000010002b7882 */ /* 0x000fe20000000000 */
[----:B----4-:R-:W-:-:S13]  /*1cc0*/  R2UR UR6, R4 ;  /* 0x00000000040672ca */ /* 0x010fda00000e0000 */
[----:B------:R-:W-:Y:S02]  /*1cd0*/  ULEA UR60, UR6, UR4, 0xa ;  /* 0x00000004063c7291 */ /* 0x000fe4000f8e503f */
[----:B------:R-:W-:-:S03]  /*1ce0*/  UIMAD UR6, UR6, 0x1e0, UR7 ;  /* 0x000001e0060678a4 */ /* 0x000fc6000f8e0207 */
[----:B------:R-:W-:Y:S01]  /*1cf0*/  UMOV UR7, 0xc0000010 ;  /* 0xc000001000077882 */ /* 0x000fe20000000000 */
[----:B------:R-:W-:Y:S01]  /*1d00*/  UIADD3 UR10, UR6, 0x20, URZ ;  /* 0x00000020060a7890 */ /* 0x000fe2000fffe03f */
[----:B------:R-:W-:Y:S01]  /*1d10*/  UMOV UR4, UR60 ;  /* 0x0000003c00047c82 */ /* 0x000fe20008000000 */
[----:B------:R-:W-:-:S03]  /*1d20*/  UIADD3 UR11, UR6, 0x40, URZ ;  /* 0x00000040060b7890 */ /* 0x000fc6000fffe03f */
[----:B------:R-:W-:Y:S01]  /*1d30*/  IGMMA.64x16x32.S8.S8 R24, gdesc[UR4], RZ, !UPT, gsb0 ;  /* 0x00600000041879f1 */ /* 0x000fe2000c0410ff */
[----:B------:R-:W-:Y:S01]  /*1d40*/  UMOV UR52, UR4 ;  /* 0x0000000400347c82 */ /* 0x000fe20008000000 */
[----:B------:R-:W-:Y:S01]  /*1d50*/  UMOV UR54, UR10 ;  /* 0x0000000a00367c82 */ /* 0x000fe20008000000 */
[----:B------:R-:W-:Y:S01]  /*1d60*/  UMOV UR48, UR4 ;  /* 0x0000000400307c82 */ /* 0x000fe20008000000 */
[----:B------:R-:W-:Y:S01]  /*1d70*/  UIADD3 UR14, UR6, 0x60, URZ ;  /* 0x00000060060e7890 */ /* 0x000fe2000fffe03f */
[----:B------:R-:W-:Y:S01]  /*1d80*/  UMOV UR50, UR11 ;  /* 0x0000000b00327c82 */ /* 0x000fe20008000000 */
[----:B------:R-:W-:Y:S01]  /*1d90*/  UMOV UR44, UR4 ;  /* 0x00000004002c7c82 */ /* 0x000fe20008000000 */
[----:B------:R-:W-:Y:S01]  /*1da0*/  UIADD3 UR58, UR6, 0x80, URZ ;  /* 0x00000080063a7890 */ /* 0x000fe2000fffe03f */
[----:B------:R-:W-:-:S03]  /*1db0*/  UMOV UR56, UR4 ;  /* 0x0000000400387c82 */ /* 0x000fc60008000000 */
[----:B------:R-:W-:Y:S01]  /*1dc0*/  UMOV UR46, UR14 ;  /* 0x0000000e002e7c82 */ /* 0x000fe20008000000 */
[----:B------:R-:W-:Y:S01]  /*1dd0*/  UIADD3 UR10, UR6, 0xa0, URZ ;  /* 0x000000a0060a7890 */ /* 0x000fe2000fffe03f */
[----:B------:R-:W-:Y:S01]  /*1de0*/  UMOV UR12, UR4 ;  /* 0x00000004000c7c82 */ /* 0x000fe20008000000 */
[----:B------:R-:W-:Y:S01]  /*1df0*/  UIADD3 UR22, UR6, 0xc0, URZ ;  /* 0x000000c006167890 */ /* 0x000fe2000fffe03f */
[----:B------:R-:W-:Y:S01]  /*1e00*/  UMOV UR20, UR4 ;  /* 0x0000000400147c82 */ /* 0x000fe20008000000 */
[----:B------:R-:W-:-:S03]  /*1e10*/  UMOV UR18, UR54 ;  /* 0x0000003600127c82 */ /* 0x000fc60008000000 */
[----:B------:R-:W-:Y:S01]  /*1e20*/  UMOV UR14, UR10 ;  /* 0x0000000a000e7c82 */ /* 0x000fe20008000000 */
[----:B------:R-:W-:Y:S01]  /*1e30*/  UMOV UR16, UR4 ;  /* 0x0000000400107c82 */ /* 0x000fe20008000000 */
[----:B------:R-:W-:Y:S01]  /*1e40*/  UIADD3 UR10, UR6, 0x100, URZ ;  /* 0x00000100060a7890 */ /* 0x000fe2000fffe03f */
[----:B------:R-:W-:Y:S01]  /*1e50*/  UMOV UR8, UR4 ;  /* 0x0000000400087c82 */ /* 0x000fe20008000000 */
[----:B------:R-:W-:Y:S01]  /*1e60*/  UMOV UR11, 0xc0000010 ;  /* 0xc0000010000b7882 */ /* 0x000fe20000000000 */
[----:B------:R-:W-:Y:S01]  /*1e70*/  UIADD3 UR26, UR6, 0x120, URZ ;  /* 0x00000120061a7890 */ /* 0x000fe2000fffe03f */
[----:B------:R-:W-:Y:S01]  /*1e80*/  UMOV UR24, UR4 ;  /* 0x0000000400187c82 */ /* 0x000fe20008000000 */
[----:B------:R-:W-:Y:S01]  /*1e90*/  UIADD3 UR30, UR6, 0x140, URZ ;  /* 0x00000140061e7890 */ /* 0x000fe2000fffe03f */
[----:B------:R-:W-:Y:S01]  /*1ea0*/  UMOV UR28, UR4 ;  /* 0x00000004001c7c82 */ /* 0x000fe20008000000 */
[----:B------:R-:W-:Y:S01]  /*1eb0*/  UIADD3 UR34, UR6, 0x160, URZ ;  /* 0x0000016006227890 */ /* 0x000fe2000fffe03f */
[----:B------:R-:W-:Y:S01]  /*1ec0*/  UMOV UR32, UR4 ;  /* 0x0000000400207c82 */ /* 0x000fe20008000000 */
[----:B------:R-:W-:Y:S01]  /*1ed0*/  UIADD3 UR42, UR6, 0x180, URZ ;  /* 0x00000180062a7890 */ /* 0x000fe2000fffe03f */
[----:B------:R-:W-:Y:S01]  /*1ee0*/  UMOV UR40, UR4 ;  /* 0x0000000400287c82 */ /* 0x000fe20008000000 */
[----:B------:R-:W-:-:S02]  /*1ef0*/  WARPGROUP.DEPBAR.LE gsb0, 0x0 ;  /* 0x00008000000079c5 */ /* 0x000fc40000010000 */
[----:B------:R-:W-:Y:S04]  /*1f00*/  STL.64 [R1+0x420], R24 ;  /* 0x0004201801007387 */ /* 0x000fe80000100a00 */
[----:B------:R-:W-:Y:S04]  /*1f10*/  STL.64 [R1+0x428], R26 ;  /* 0x0004281a01007387 */ /* 0x000fe80000100a00 */
[----:B------:R-:W-:Y:S04]  /*1f20*/  STL.64 [R1+0x430], R28 ;  /* 0x0004301c01007387 */ /* 0x000fe80000100a00 */
[----:B------:R1:W-:Y:S02]  /*1f30*/  STL.64 [R1+0x438], R30 ;  /* 0x0004381e01007387 */ /* 0x0003e40000100a00 */
[----:B-1----:R-:W-:-:S06]  /*1f40*/  WARPGROUP.ARRIVE ;  /* 0x00000000000079c5 */ /* 0x002fcc0000000000 */
[----:B------:R-:W-:Y:S01]  /*1f50*/  IGMMA.64x16x32.S8.S8 R24, gdesc[UR52], RZ, !UPT, gsb0 ;  /* 0x00600000341879f1 */ /* 0x000fe2000c0410ff */
[----:B------:R-:W-:Y:S01]  /*1f60*/  UMOV UR54, UR46 ;  /* 0x0000002e00367c82 */ /* 0x000fe20008000000 */
[----:B------:R-:W-:Y:S01]  /*1f70*/  UMOV UR55, UR47 ;  /* 0x0000002f00377c82 */ /* 0x000fe20008000000 */
[----:B------:R-:W-:Y:S01]  /*1f80*/  UMOV UR52, UR50 ;  /* 0x0000003200347c82 */ /* 0x000fe20008000000 */
[----:B------:R-:W-:Y:S01]  /*1f90*/  UMOV UR53, UR51 ;  /* 0x0000003300357c82 */ /* 0x000fe20008000000 */
[----:B------:R-:W-:Y:S02]  /*1fa0*/  WARPGROUP.DEPBAR.LE gsb0, 0x0 ;  /* 0x00008000000079c5 */ /* 0x000fe40000010000 */
[----:B------:R-:W-:Y:S04]  /*1fb0*/  STL.64 [R1+0x3a0], R24 ;  /* 0x0003a01801007387 */ /* 0x000fe80000100a00 */
[----:B------:R-:W-:Y:S04]  /*1fc0*/  STL.64 [R1+0x3a8], R26 ;  /* 0x0003a81a01007387 */ /* 0x000fe80000100a00 */
[----:B------:R-:W-:Y:S04]  /*1fd0*/  STL.64 [R1+0x3b0], R28 ;  /* 0x0003b01c01007387 */ /* 0x000fe80000100a00 */
[----:B------:R1:W-:Y:S02]  /*1fe0*/  STL.64 [R1+0x3b8], R30 ;  /* 0x0003b81e01007387 */ /* 0x0003e40000100a00 */
[----:B-1----:R-:W-:-:S06]  /*1ff0*/  WARPGROUP.ARRIVE ;  /* 0x00000000000079c5 */ /* 0x002fcc0000000000 */
[----:B------:R-:W-:Y:S01]  /*2000*/  IGMMA.64x16x32.S8.S8 R24, gdesc[UR48], RZ, !UPT, gsb0 ;  /* 0x00600000301879f1 */ /* 0x000fe2000c0410ff */
[----:B------:R-:W-:Y:S01]  /*2010*/  UIADD3 UR50, UR6, 0x1c0, URZ ;  /* 0x000001c006327890 */ /* 0x000fe2000fffe03f */
[----:B------:R-:W-:Y:S01]  /*2020*/  UMOV UR48, UR4 ;  /* 0x0000000400307c82 */ /* 0x000fe20008000000 */
[----:B------:R-:W-:Y:S01]  /*2030*/  UMOV UR49, UR5 ;  /* 0x0000000500317c82 */ /* 0x000fe20008000000 */
[----:B------:R-:W-:Y:S01]  /*2040*/  UMOV UR51, 0xc0000010 ;  /* 0xc000001000337882 */ /* 0x000fe20000000000 */
        /* <DEDUP_REMOVED lines=18> */
[----:B------:R-:W-:Y:S01]  /*2170*/  UMOV UR56, UR18 ;  /* 0x0000001200387c82 */ /* 0x000fe20008000000 */
[----:B------:R-:W-:Y:S01]  /*2180*/  UIADD3 UR18, UR6, 0xe0, URZ ;  /* 0x000000e006127890 */ /* 0x000fe2000fffe03f */
[----:B------:R-:W-:Y:S01]  /*2190*/  UMOV UR57, UR19 ;  /* 0x0000001300397c82 */ /* 0x000fe20008000000 */
[----:B------:R-:W-:Y:S01]  /*21a0*/  UMOV UR19, 0xc0000010 ;  /* 0xc000001000137882 */ /* 0x000fe20000000000 */
[----:B------:R-:W-:Y:S01]  /*21b0*/  UMOV UR61, UR57 ;  /* 0x00000039003d7c82 */ /* 0x000fe20008000000 */
[----:B------:R-:W-:Y:S02]  /*21c0*/  WARPGROUP.DEPBAR.LE gsb0, 0x0 ;  /* 0x00008000000079c5 */ /* 0x000fe40000010000 */
[----:B------:R-:W-:Y:S04]  /*21d0*/  STL.64 [R1+0x220], R24 ;  /* 0x0002201801007387 */ /* 0x000fe80000100a00 */
[----:B------:R-:W-:Y:S04]  /*21e0*/  STL.64 [R1+0x228], R26 ;  /* 0x0002281a01007387 */ /* 0x000fe80000100a00 */
[----:B------:R-:W-:Y:S04]  /*21f0*/  STL.64 [R1+0x230], R28 ;  /* 0x0002301c01007387 */ /* 0x000fe80000100a00 */
[----:B------:R1:W-:Y:S02]  /*2200*/  STL.64 [R1+0x238], R30 ;  /* 0x0002381e01007387 */ /* 0x0003e40000100a00 */
[----:B-1----:R-:W-:-:S06]  /*2210*/  WARPGROUP.ARRIVE ;  /* 0x00000000000079c5 */ /* 0x002fcc0000000000 */
[----:B------:R-:W-:Y:S03]  /*2220*/  IGMMA.64x16x32.S8.S8 R24, gdesc[UR12], RZ, !UPT, gsb0 ;  /* 0x006000000c1879f1 */ /* 0x000fe6000c0410ff */
        /* <DEDUP_REMOVED lines=20> */
[----:B------:R-:W-:Y:S01]  /*2370*/  IGMMA.64x16x32.S8.S8 R24, gdesc[UR8], RZ, !UPT, gsb0 ;  /* 0x00600000081879f1 */ /* 0x000fe2000c0410ff */
[----:B------:R-:W-:Y:S02]  /*2380*/  UIADD3 UR8, UR60, 0x100, URZ ;  /* 0x000001003c087890 */ /* 0x000fe4000fffe03f */
[----:B------:R-:W-:Y:S02]  /*2390*/  WARPGROUP.DEPBAR.LE gsb0, 0x0 ;  /* 0x00008000000079c5 */ /* 0x000fe40000010000 */
[----:B------:R-:W-:Y:S01]  /*23a0*/  WARPGROUP.ARRIVE ;  /* 0x00000000000079c5 */ /* 0x000fe20000000000 */
[----:B------:R-:W-:Y:S04]  /*23b0*/  STL.64 [R1+0x20], R24 ;  /* 0x0000201801007387 */ /* 0x000fe80000100a00 */
[----:B------:R-:W-:Y:S01]  /*23c0*/  STL.64 [R1+0x28], R26 ;  /* 0x0000281a01007387 */ /* 0x000fe20000100a00 */
[----:B------:R-:W-:Y:S03]  /*23d0*/  IGMMA.64x16x32.S8.S8 R208, gdesc[UR24], RZ, !UPT, gsb0 ;  /* 0x0060000018d079f1 */ /* 0x000fe6000c0410ff */
[----:B------:R-:W-:Y:S04]  /*23e0*/  STL.64 [R1+0x30], R28 ;  /* 0x0000301c01007387 */ /* 0x000fe80000100a00 */
[----:B------:R1:W-:Y:S01]  /*23f0*/  STL.64 [R1+0x38], R30 ;  /* 0x0000381e01007387 */ /* 0x0003e20000100a00 */
[----:B------:R-:W-:-:S02]  /*2400*/  WARPGROUP.DEPBAR.LE gsb0, 0x0 ;  /* 0x00008000000079c5 */ /* 0x000fc40000010000 */
[----:B------:R-:W-:Y:S01]  /*2410*/  WARPGROUP.ARRIVE ;  /* 0x00000000000079c5 */ /* 0x000fe20000000000 */
[----:B------:R-:W-:Y:S04]  /*2420*/  STL.64 [R1+0x4a0], R214 ;  /* 0x0004a0d601007387 */ /* 0x000fe80000100a00 */
[----:B------:R-:W-:Y:S01]  /*2430*/  STL.64 [R1+0x498], R212 ;  /* 0x000498d401007387 */ /* 0x000fe20000100a00 */
[----:B------:R-:W-:Y:S03]  /*2440*/  IGMMA.64x16x32.S8.S8 R176, gdesc[UR28], RZ, !UPT, gsb0 ;  /* 0x006000001cb079f1 */ /* 0x000fe6000c0410ff */
[----:B------:R-:W-:Y:S04]  /*2450*/  STL.64 [R1+0x490], R210 ;  /* 0x000490d201007387 */ /* 0x000fe80000100a00 */
[----:B------:R-:W-:Y:S01]  /*2460*/  STL.64 [R1+0x488], R208 ;  /* 0x000488d001007387 */ /* 0x000fe20000100a00 */
[----:B------:R-:W-:-:S02]  /*2470*/  WARPGROUP.DEPBAR.LE gsb0, 0x0 ;  /* 0x00008000000079c5 */ /* 0x000fc40000010000 */
[----:B------:R-:W-:-:S06]  /*2480*/  WARPGROUP.ARRIVE ;  /* 0x00000000000079c5 */ /* 0x000fcc0000000000 */
[----:B------:R-:W-:Y:S03]  /*2490*/  IGMMA.64x16x32.S8.S8 R144, gdesc[UR32], RZ, !UPT, gsb0 ;  /* 0x00600000209079f1 */ /* 0x000fe6000c0410ff */
[----:B------:R-:W-:Y:S02]  /*24a0*/  WARPGROUP.DEPBAR.LE gsb0, 0x0 ;  /* 0x00008000000079c5 */ /* 0x000fe40000010000 */
[----:B------:R-:W-:-:S06]  /*24b0*/  WARPGROUP.ARRIVE ;  /* 0x00000000000079c5 */ /* 0x000fcc0000000000 */
[----:B------:R-:W-:Y:S03]  /*24c0*/  IGMMA.64x16x32.S8.S8 R112, gdesc[UR40], RZ, !UPT, gsb0 ;  /* 0x00600000287079f1 */ /* 0x000fe6000c0410ff */
[----:B------:R-:W-:Y:S02]  /*24d0*/  WARPGROUP.DEPBAR.LE gsb0, 0x0 ;  /* 0x00008000000079c5 */ /* 0x000fe40000010000 */
[----:B------:R-:W-:-:S06]  /*24e0*/  WARPGROUP.ARRIVE ;  /* 0x00000000000079c5 */ /* 0x000fcc0000000000 */
[----:B------:R-:W-:Y:S03]  /*24f0*/  IGMMA.64x16x32.S8.S8 R80, gdesc[UR44], RZ, !UPT, gsb0 ;  /* 0x006000002c5079f1 */ /* 0x000fe6000c0410ff */
[----:B------:R-:W-:Y:S02]  /*2500*/  WARPGROUP.DEPBAR.LE gsb0, 0x0 ;  /* 0x00008000000079c5 */ /* 0x000fe40000010000 */
[----:B------:R-:W-:-:S06]  /*2510*/  WARPGROUP.ARRIVE ;  /* 0x00000000000079c5 */ /* 0x000fcc0000000000 */
[----:B------:R-:W-:Y:S01]  /*2520*/  IGMMA.64x16x32.S8.S8 R48, gdesc[UR48], RZ, !UPT, gsb0 ;  /* 0x00600000303079f1 */ /* 0x000fe2000c0410ff */
[----:B------:R-:W-:Y:S01]  /*2530*/  UMOV UR48, UR8 ;  /* 0x0000000800307c82 */ /* 0x000fe20008000000 */
[----:B------:R-:W-:Y:S01]  /*2540*/  UMOV UR49, 0xc0000010 ;  /* 0xc000001000317882 */ /* 0x000fe20000000000 */
[----:B------:R-:W-:Y:S01]  /*2550*/  UMOV UR44, UR48 ;  /* 0x00000030002c7c82 */ /* 0x000fe20008000000 */
        /* <DEDUP_REMOVED lines=19> */
[----:B------:R-:W-:-:S02]  /*2690*/  WARPGROUP.DEPBAR.LE gsb0, 0x0 ;  /* 0x00008000000079c5 */ /* 0x000fc40000010000 */
[----:B------:R-:W-:-:S06]  /*26a0*/  WARPGROUP.ARRIVE ;  /* 0x00000000000079c5 */ /* 0x000fcc0000000000 */
[----:B------:R-:W-:Y:S03]  /*26b0*/  IGMMA.64x16x32.S8.S8 R40, gdesc[UR48], RZ, !UPT, gsb0 ;  /* 0x00600000302879f1 */ /* 0x000fe6000c0410ff */
[----:B------:R-:W-:Y:S02]  /*26c0*/  WARPGROUP.DEPBAR.LE gsb0, 0x0 ;  /* 0x00008000000079c5 */ /* 0x000fe40000010000 */
[----:B------:R-:W-:-:S06]  /*26d0*/  WARPGROUP.ARRIVE ;  /* 0x00000000000079c5 */ /* 0x000fcc0000000000 */
[----:B------:R-:W-:Y:S01]  /*26e0*/  IGMMA.64x16x32.S8.S8 R72, gdesc[UR44], RZ, !UPT, gsb0 ;  /* 0x006000002c4879f1 */ /* 0x000fe2000c0410ff */
[----:B------:R-:W-:Y:S01]  /*26f0*/  UMOV UR44, UR54 ;  /* 0x00000036002c7c82 */ /* 0x000fe20008000000 */
[----:B------:R-:W-:Y:S01]  /*2700*/  UMOV UR45, UR55 ;  /* 0x00000037002d7c82 */ /* 0x000fe20008000000 */
[----:B------:R-:W-:Y:S01]  /*2710*/  UMOV UR54, UR58 ;  /* 0x0000003a00367c82 */ /* 0x000fe20008000000 */
[----:B------:R-:W-:Y:S01]  /*2720*/  UMOV UR55, UR59 ;  /* 0x0000003b00377c82 */ /* 0x000fe20008000000 */
        /* <DEDUP_REMOVED lines=17> */
[----:B-1----:R-:W-:-:S06]  /*2840*/  WARPGROUP.ARRIVE ;  /* 0x00000000000079c5 */ /* 0x002fcc0000000000 */
[----:B------:R-:W-:Y:S01]  /*2850*/  IGMMA.64x16x32.S8.S8 R24, gdesc[UR8], RZ, !UPT, gsb0 ;  /* 0x00600000081879f1 */ /* 0x000fe2000c0410ff */
[----:B------:R-:W-:Y:S02]  /*2860*/  UIADD3 UR8, UR60, 0x200, URZ ;  /* 0x000002003c087890 */ /* 0x000fe4000fffe03f */
[----:B------:R-:W-:Y:S01]  /*2870*/  UIADD3 UR60, UR60, 0x300, URZ ;  /* 0x000003003c3c7890 */ /* 0x000fe2000fffe03f */
[----:B------:R-:W-:Y:S02]  /*2880*/  WARPGROUP.DEPBAR.LE gsb0, 0x0 ;  /* 0x00008000000079c5 */ /* 0x000fe40000010000 */
[----:B------:R-:W-:Y:S04]  /*2890*/  STL.64 [R1], R24 ;  /* 0x0000001801007387 */ /* 0x000fe80000100a00 */
        /* <DEDUP_REMOVED lines=215> */
[----:B-1----:R-:W-:-:S06]  /*3610*/  WARPGROUP.ARRIVE ;  /* 0x00000000000079c5 */ /* 0x002fcc0000000000 */
        /* <DEDUP_REMOVED lines=87> */
[----:B------:R1:W-:Y:S04]  /*3b90*/  STL.64 [R1+0x3d8], R214 ;  /* 0x0003d8d601007387 */ /* 0x0003e80000100a00 */
[----:B-1----:R1:W5:Y:S04]  /*3ba0*/  LDL.LU.64 R214, [R1+0x4a0] ;  /* 0x0004a00001d67983 */ /* 0x0023680000300a00 */
[----:B------:R1:W5:Y:S04]  /*3bb0*/  LDL.LU.64 R212, [R1+0x498] ;  /* 0x0004980001d47983 */ /* 0x0003680000300a00 */
[----:B------:R1:W5:Y:S04]  /*3bc0*/  LDL.LU.64 R210, [R1+0x490] ;  /* 0x0004900001d27983 */ /* 0x0003680000300a00 */
[----:B------:R1:W5:Y:S01]  /*3bd0*/  LDL.LU.64 R208, [R1+0x488] ;  /* 0x0004880001d07983 */ /* 0x0003620000300a00 */
[----:B------:R-:W-:Y:S05]  /*3be0*/  @!P1 BRA `(.L_x_23) ;  /* 0x0000003000549947 */ /* 0x000fea0003800000 */
[----:B0-2---:R-:W2:Y:S01]  /*3bf0*/  LDL R0, [R1+0x47c] ;  /* 0x00047c0001007983 */ /* 0x005ea20000100800 */
[----:B------:R-:W-:-:S13]  /*3c00*/  R2UR UR5, R4 ;  /* 0x00000000040572ca */ /* 0x000fda00000e0000 */
[----:B------:R-:W-:-:S04]  /*3c10*/  UIADD3 UR60, UR5, 0x1, URZ ;  /* 0x00000001053c7890 */ /* 0x000fc8000fffe03f */
[----:B------:R-:W-:-:S04]  /*3c20*/  UISETP.NE.AND UP0, UPT, UR60, 0x9, UPT ;  /* 0x000000093c00788c */ /* 0x000fc8000bf05270 */
[----:B------:R-:W-:Y:S02]  /*3c30*/  USEL UR4, URZ, 0x1, UP0 ;  /* 0x000000013f047887 */ /* 0x000fe40008000000 */
[----:B------:R-:W-:Y:S01]  /*3c40*/  USEL UR60, UR60, URZ, UP0 ;  /* 0x0000003f3c3c7287 */ /* 0x000fe20008000000 */
[----:B--2---:R-:W-:-:S13]  /*3c50*/  R2UR UR6, R0 ;  /* 0x00000000000672ca */ /* 0x004fda00000e0000 */
[----:B------:R-:W-:-:S06]  /*3c60*/  ULOP3.LUT UR4, UR6, UR4, URZ, 0x3c, !UPT ;  /* 0x0000000406047292 */ /* 0x000fcc000f8e3c3f */
[----:B------:R-:W-:Y:S01]  /*3c70*/  IMAD.U32 R0, RZ, RZ, UR4 ;  /* 0x00000004ff007e24 */ /* 0x000fe2000f8e00ff */
[----:B------:R-:W-:Y:S02]  /*3c80*/  UMOV UR4, UR5 ;  /* 0x0000000500047c82 */ /* 0x000fe40008000000 */
[----:B------:R-:W-:-:S07]  /*3c90*/  IMAD.U32 R3, RZ, RZ, UR4 ;  /* 0x00000004ff037e24 */ /* 0x000fce000f8e00ff */
.L_x_30:
[----:B0----5:R-:W-:Y:S05]  /*3ca0*/  @!P0 BRA `(.L_x_24) ;  /* 0x0000000000048947 */ /* 0x021fea0003800000 */
[----:B------:R-:W-:Y:S01]  /*3cb0*/  BPT.TRAP 0x1 ;  /* 0x000000040000795c */ /* 0x000fe20000300000 */
.L_x_24:
[----:B------:R-:W0:Y:S01]  /*3cc0*/  S2UR UR5, SR_CgaCtaId ;  /* 0x00000000000579c3 */ /* 0x000e220000008800 */
[----:B------:R-:W-:Y:S01]  /*3cd0*/  UMOV UR4, 0x400 ;  /* 0x0000040000047882 */ /* 0x000fe20000000000 */
[----:B------:R-:W-:Y:S01]  /*3ce0*/  SHF.L.U32 R4, R0, 0x1f, RZ ;  /* 0x0000001f00047819 */ /* 0x000fe200000006ff */
[----:B0-----:R-:W-:-:S04]  /*3cf0*/  ULEA UR6, UR5, UR4, 0x18 ;  /* 0x0000000405067291 */ /* 0x001fc8000f8ec03f */
[----:B------:R-:W-:Y:S02]  /*3d00*/  ULEA UR4, UR60, UR6, 0x3 ;  /* 0x000000063c047291 */ /* 0x000fe4000f8e183f */
[----:B------:R-:W-:-:S07]  /*3d10*/  IMAD.U32 R5, RZ, RZ, UR6 ;  /* 0x00000006ff057e24 */ /* 0x000fce000f8e00ff */
[----:B------:R0:W2:Y:S01]  /*3d20*/  SYNCS.PHASECHK.TRANS64.TRYWAIT P1, [UR4], R4 ;  /* 0x00000004ff0075a7 */ /* 0x0000a20008020144 */
[----:B------:R-:W-:Y:S05]  /*3d30*/  @!P0 BRA `(.L_x_25) ;  /* 0x0000000000048947 */ /* 0x000fea0003800000 */
[----:B------:R-:W-:Y:S01]  /*3d40*/  BPT.TRAP 0x1 ;  /* 0x000000040000795c */ /* 0x000fe20000300000 */
.L_x_25:
[----:B--2---:R-:W-:Y:S05]  /*3d50*/  @P1 BRA `(.L_x_26) ;  /* 0x0000000000081947 */ /* 0x004fea0003800000 */
[----:B------:R-:W2:Y:S02]  /*3d60*/  SYNCS.PHASECHK.TRANS64.TRYWAIT P1, [UR4], R4 ;  /* 0x00000004ff0075a7 */ /* 0x000ea40008020144 */
[----:B--2---:R-:W-:Y:S05]  /*3d70*/  @!P1 BRA `(.L_x_27) ;  /* 0x000001f800009947 */ /* 0x004fea0003800000 */
.L_x_26:
[----:B------:R-:W-:Y:S04]  /*3d80*/  STL.64 [R1+0x5c0], R126 ;  /* 0x0005c07e01007387 */ /* 0x000fe80000100a00 */
[----:B------:R-:W-:Y:S04]  /*3d90*/  STL.64 [R1+0x5b8], R124 ;  /* 0x0005b87c01007387 */ /* 0x000fe80000100a00 */
[----:B------:R-:W-:Y:S04]  /*3da0*/  STL.64 [R1+0x5b0], R122 ;  /* 0x0005b07a01007387 */ /* 0x000fe80000100a00 */
[----:B------:R4:W-:Y:S04]  /*3db0*/  STL.64 [R1+0x5a8], R120 ;  /* 0x0005a87801007387 */ /* 0x0009e80000100a00 */
[----:B----4-:R-:W4:Y:S04]  /*3dc0*/  LDL.LU.64 R120, [R1+0x420] ;  /* 0x0004200001787983 */ /* 0x010f280000300a00 */
[----:B------:R-:W4:Y:S04]  /*3dd0*/  LDL.LU.64 R122, [R1+0x428] ;  /* 0x00042800017a7983 */ /* 0x000f280000300a00 */
[----:B------:R-:W4:Y:S04]  /*3de0*/  LDL.LU.64 R124, [R1+0x430] ;  /* 0x00043000017c7983 */ /* 0x000f280000300a00 */
[----:B------:R-:W4:Y:S01]  /*3df0*/  LDL.LU.64 R126, [R1+0x438] ;  /* 0x00043800017e7983 */ /* 0x000f220000300a00 */
[----:B------:R-:W-:-:S02]  /*3e00*/  R2UR UR5, R6 ;  /* 0x00000000060572ca */ /* 0x000fc400000e0000 */
[----:B------:R-:W-:Y:S01]  /*3e10*/  R2UR UR4, R7 ;  /* 0x00000000070472ca */ /* 0x000fe200000e0000 */
[----:B------:R-:W-:Y:S04]  /*3e20*/  STL.64 [R1+0x5a0], R158 ;  /* 0x0005a09e01007387 */ /* 0x000fe80000100a00 */
[----:B------:R-:W-:Y:S04]  /*3e30*/  STL.64 [R1+0x598], R156 ;  /* 0x0005989c01007387 */ /* 0x000fe80000100a00 */
[----:B------:R-:W-:Y:S04]  /*3e40*/  STL.64 [R1+0x590], R154 ;  /* 0x0005909a01007387 */ /* 0x000fe80000100a00 */
[----:B------:R-:W-:Y:S04]  /*3e50*/  STL.64 [R1+0x588], R152 ;  /* 0x0005889801007387 */ /* 0x000fe80000100a00 */
[----:B------:R-:W-:Y:S04]  /*3e60*/  STL.64 [R1+0x580], R190 ;  /* 0x000580be01007387 */ /* 0x000fe80000100a00 */
[----:B------:R-:W-:Y:S01]  /*3e70*/  STL.64 [R1+0x578], R188 ;  /* 0x000578bc01007387 */ /* 0x000fe20000100a00 */
[----:B------:R-:W-:-:S03]  /*3e80*/  ULEA UR61, UR60, UR5, 0xa ;  /* 0x000000053c3d7291 */ /* 0x000fc6000f8e503f */
[----:B------:R-:W-:Y:S01]  /*3e90*/  STL.64 [R1+0x570], R186 ;  /* 0x000570ba01007387 */ /* 0x000fe20000100a00 */
[----:B------:R-:W-:-:S03]  /*3ea0*/  UIMAD UR6, UR60, 0x1e0, UR4 ;  /* 0x000001e03c0678a4 */ /* 0x000fc6000f8e0204 */
[----:B------:R-:W-:Y:S04]  /*3eb0*/  STL.64 [R1+0x568], R184 ;  /* 0x000568b801007387 */ /* 0x000fe80000100a00 */
[----:B------:R-:W-:Y:S04]  /*3ec0*/  STL.64 [R1+0x560], R222 ;  /* 0x000560de01007387 */ /* 0x000fe80000100a00 */
[----:B------:R-:W-:Y:S04]  /*3ed0*/  STL.64 [R1+0x558], R220 ;  /* 0x000558dc01007387 */ /* 0x000fe80000100a00 */
[----:B------:R-:W-:Y:S04]  /*3ee0*/  STL.64 [R1+0x550], R218 ;  /* 0x000550da01007387 */ /* 0x000fe80000100a00 */
[----:B------:R0:W-:Y:S01]  /*3ef0*/  STL.64 [R1+0x548], R216 ;  /* 0x000548d801007387 */ /* 0x0001e20000100a00 */
[----:B------:R-:W-:Y:S01]  /*3f00*/  UMOV UR4, UR61 ;  /* 0x0000003d00047c82 */ /* 0x000fe20008000000 */
[----:B------:R-:W-:Y:S01]  /*3f10*/  UMOV UR5, 0xc0000010 ;  /* 0xc000001000057882 */ /* 0x000fe20000000000 */
[----:B------:R-:W-:Y:S01]  /*3f20*/  UMOV UR7, 0xc0000010 ;  /* 0xc000001000077882 */ /* 0x000fe20000000000 */
[----:B0-----:R-:W2:Y:S04]  /*3f30*/  LDL.LU.64 R216, [R1+0x3a0] ;  /* 0x0003a00001d87983 */ /* 0x001ea80000300a00 */
[----:B------:R-:W2:Y:S04]  /*3f40*/  LDL.LU.64 R218, [R1+0x3a8] ;  /* 0x0003a80001da7983 */ /* 0x000ea80000300a00 */
[----:B------:R-:W2:Y:S04]  /*3f50*/  LDL.LU.64 R220, [R1+0x3b0] ;  /* 0x0003b00001dc7983 */ /* 0x000ea80000300a00 */
[----:B------:R-:W2:Y:S01]  /*3f60*/  LDL.LU.64 R222, [R1+0x3b8] ;  /* 0x0003b80001de7983 */ /* 0x000ea20000300a00 */
[----:B------:R-:W-:Y:S01]  /*3f70*/  UIADD3 UR8, UR6, 0x20, URZ ;  /* 0x0000002006087890 */ /* 0x000fe2000fffe03f */
[----:B------:R-:W-:-:S02]  /*3f80*/  UMOV UR15, 0xc0000010 ;  /* 0xc0000010000f7882 */ /* 0x000fc40000000000 */
[----:B------:R-:W3:Y:S01]  /*3f90*/  LDL.LU.64 R184, [R1+0x320] ;  /* 0x0003200001b87983 */ /* 0x000ee20000300a00 */
[----:B------:R-:W-:-:S03]  /*3fa0*/  UIADD3 UR9, UR6, 0x40, URZ ;  /* 0x0000004006097890 */ /* 0x000fc6000fffe03f */
[----:B------:R-:W3:Y:S04]  /*3fb0*/  LDL.LU.64 R186, [R1+0x328] ;  /* 0x0003280001ba7983 */ /* 0x000ee80000300a00 */
[----:B------:R-:W3:Y:S01]  /*3fc0*/  LDL.LU.64 R188, [R1+0x330] ;  /* 0x0003300001bc7983 */ /* 0x000ee20000300a00 */
[----:B----4-:R-:W-:-:S06]  /*3fd0*/  WARPGROUP.ARRIVE ;  /* 0x00000000000079c5 */ /* 0x010fcc0000000000 */
[----:B------:R-:W-:Y:S03]  /*3fe0*/  IGMMA.64x16x32.S8.S8 R120, gdesc[UR4], R120, gsb0 ;  /* 0x00600000047879f1 */ /* 0x000fe60008041078 */
[----:B------:R-:W-:Y:S02]  /*3ff0*/  WARPGROUP.DEPBAR.LE gsb0, 0x0 ;  /* 0x00008000000079c5 */ /* 0x000fe40000010000 */
[----:B------:R0:W-:Y:S04]  /*4000*/  STL.64 [R1+0x420], R120 ;  /* 0x0004207801007387 */ /* 0x0001e80000100a00 */
[----:B------:R4:W-:Y:S04]  /*4010*/  STL.64 [R1+0x428], R122 ;  /* 0x0004287a01007387 */ /* 0x0009e80000100a00 */
[----:B------:R1:W-:Y:S04]  /*4020*/  STL.64 [R1+0x430], R124 ;  /* 0x0004307c01007387 */ /* 0x0003e80000100a00 */
[----:B------:R1:W-:Y:S04]  /*4030*/  STL.64 [R1+0x438], R126 ;  /* 0x0004387e01007387 */ /* 0x0003e80000100a00 */
[----:B------:R-:W3:Y:S04]  /*4040*/  LDL.LU.64 R190, [R1+0x338] ;  /* 0x0003380001be7983 */ /* 0x000ee80000300a00 */
[----:B------:R-:W3:Y:S04]  /*4050*/  LDL.LU.64 R152, [R1+0x2a0] ;  /* 0x0002a00001987983 */ /* 0x000ee80000300a00 */
[----:B------:R-:W3:Y:S04]  /*4060*/  LDL.LU.64 R154, [R1+0x2a8] ;  /* 0x0002a800019a7983 */ /* 0x000ee80000300a00 */
[----:B------:R-:W3:Y:S04]  /*4070*/  LDL.LU.64 R156, [R1+0x2b0] ;  /* 0x0002b000019c7983 */ /* 0x000ee80000300a00 */
[----:B------:R-:W3:Y:S04]  /*4080*/  LDL.LU.64 R158, [R1+0x2b8] ;  /* 0x0002b800019e7983 */ /* 0x000ee80000300a00 */
[----:B0-----:R-:W3:Y:S04]  /*4090*/  LDL.LU.64 R120, [R1+0x220] ;  /* 0x0002200001787983 */ /* 0x001ee80000300a00 */
[----:B----4-:R-:W4:Y:S04]  /*40a0*/  LDL.LU.64 R122, [R1+0x228] ;  /* 0x00022800017a7983 */ /* 0x010f280000300a00 */
[----:B-1----:R-:W4:Y:S04]  /*40b0*/  LDL.LU.64 R124, [R1+0x230] ;  /* 0x00023000017c7983 */ /* 0x002f280000300a00 */
[----:B------:R-:W4:Y:S01]  /*40c0*/  LDL.LU.64 R126, [R1+0x238] ;  /* 0x00023800017e7983 */ /* 0x000f220000300a00 */
[----:B--2---:R-:W-:Y:S01]  /*40d0*/  WARPGROUP.ARRIVE ;  /* 0x00000000000079c5 */ /* 0x004fe20000000000 */
[----:B------:R-:W-:Y:S01]  /*40e0*/  UMOV UR12, UR4 ;  /* 0x00000004000c7c82 */ /* 0x000fe20008000000 */
[----:B------:R-:W-:Y:S01]  /*40f0*/  UMOV UR13, UR5 ;  /* 0x00000005000d7c82 */ /* 0x000fe20008000000 */
[----:B------:R-:W-:-:S03]  /*4100*/  UMOV UR14, UR8 ;  /* 0x00000008000e7c82 */ /* 0x000fc60008000000 */
[----:B------:R-:W-:Y:S01]  /*4110*/  IGMMA.64x16x32.S8.S8 R216, gdesc[UR12], R216, gsb0 ;  /* 0x006000000cd879f1 */ /* 0x000fe200080410d8 */
[----:B------:R-:W-:Y:S01]  /*4120*/  UMOV UR52, UR14 ;  /* 0x0000000e00347c82 */ /* 0x000fe20008000000 */
[----:B------:R-:W-:Y:S01]  /*4130*/  UMOV UR53, UR15 ;  /* 0x0000000f00357c82 */ /* 0x000fe20008000000 */
[----:B------:R-:W-:Y:S01]  /*4140*/  UMOV UR12, UR4 ;  /* 0x00000004000c7c82 */ /* 0x000fe20008000000 */
[----:B------:R-:W-:Y:S01]  /*4150*/  UMOV UR13, UR5 ;  /* 0x00000005000d7c82 */ /* 0x000fe20008000000 */
[----:B------:R-:W-:Y:S01]  /*4160*/  UMOV UR14, UR9 ;  /* 0x00000009000e7c82 */ /* 0x000fe20008000000 */
[----:B------:R-:W-:Y:S01]  /*4170*/  UMOV UR15, 0xc0000010 ;  /* 0xc0000010000f7882 */ /* 0x000fe20000000000 */
[----:B------:R-:W-:Y:S02]  /*4180*/  WARPGROUP.DEPBAR.LE gsb0, 0x0 ;  /* 0x00008000000079c5 */ /* 0x000fe40000010000 */
[----:B------:R-:W-:Y:S01]  /*4190*/  UIADD3 UR10, UR6, 0x60, URZ ;  /* 0x00000060060a7890 */ /* 0x000fe2000fffe03f */
[----:B------:R-:W-:Y:S01]  /*41a0*/  UMOV UR16, UR4 ;  /* 0x0000000400107c82 */ /* 0x000fe20008000000 */
[----:B------:R-:W-:Y:S01]  /*41b0*/  UMOV UR17, UR5 ;  /* 0x0000000500117c82 */ /* 0x000fe20008000000 */
[----:B------:R-:W-:-:S04]  /*41c0*/  UMOV UR19, 0xc0000010 ;  /* 0xc000001000137882 */ /* 0x000fc80000000000 */
[----:B------:R-:W-:Y:S01]  /*41d0*/  UMOV UR18, UR10 ;  /* 0x0000000a00127c82 */ /* 0x000fe20008000000 */
[----:B------:R-:W-:Y:S01]  /*41e0*/  UIADD3 UR58, UR6, 0x80, URZ ;  /* 0x00000080063a7890 */ /* 0x000fe2000fffe03f */
[----:B------:R-:W-:Y:S01]  /*41f0*/  UMOV UR56, UR4 ;  /* 0x0000000400387c82 */ /* 0x000fe20008000000 */
[----:B------:R-:W-:Y:S01]  /*4200*/  UMOV UR57, UR5 ;  /* 0x0000000500397c82 */ /* 0x000fe20008000000 */
[----:B------:R-:W-:Y:S01]  /*4210*/  UMOV UR59, 0xc0000010 ;  /* 0xc0000010003b7882 */ /* 0x000fe20000000000 */
[----:B------:R-:W-:Y:S04]  /*4220*/  STL.64 [R1+0x3a0], R216 ;  /* 0x0003a0d801007387 */ /* 0x000fe80000100a00 */
[----:B------:R-:W-:Y:S04]  /*4230*/  STL.64 [R1+0x3a8], R218 ;  /* 0x0003a8da01007387 */ /* 0x000fe80000100a00 */
[----:B------:R-:W-:Y:S04]  /*4240*/  STL.64 [R1+0x3b0], R220 ;  /* 0x0003b0dc01007387 */ /* 0x000fe80000100a00 */
[----:B------:R-:W-:Y:S01]  /*4250*/  STL.64 [R1+0x3b8], R222 ;  /* 0x0003b8de01007387 */ /* 0x000fe20000100a00 */
[----:B---3--:R-:W-:-:S06]  /*4260*/  WARPGROUP.ARRIVE ;  /* 0x00000000000079c5 */ /* 0x008fcc0000000000 */
[----:B------:R-:W-:Y:S03]  /*4270*/  IGMMA.64x16x32.S8.S8 R184, gdesc[UR12], R184, gsb0 ;  /* 0x006000000cb879f1 */ /* 0x000fe600080410b8 */
[----:B------:R-:W-:Y:S02]  /*4280*/  WARPGROUP.DEPBAR.LE gsb0, 0x0 ;  /* 0x00008000000079c5 */ /* 0x000fe40000010000 */
[----:B------:R-:W-:-:S06]  /*4290*/  WARPGROUP.ARRIVE ;  /* 0x00000000000079c5 */ /* 0x000fcc0000000000 */
[----:B------:R-:W-:Y:S01]  /*42a0*/  IGMMA.64x16x32.S8.S8 R152, gdesc[UR16], R152, gsb0 ;  /* 0x00600000109879f1 */ /* 0x000fe20008041098 */
[----:B------:R-:W-:Y:S02]  /*42b0*/  STL.64 [R1+0x320], R184 ;  /* 0x000320b801007387 */ /* 0x000fe40000100a00 */
[----:B------:R-:W-:Y:S02]  /*42c0*/  WARPGROUP.DEPBAR.LE gsb0, 0x0 ;  /* 0x00008000000079c5 */ /* 0x000fe40000010000 */
[----:B----4-:R-:W-:-:S06]  /*42d0*/  WARPGROUP.ARRIVE ;  /* 0x00000000000079c5 */ /* 0x010fcc0000000000 */
[----:B------:R-:W-:Y:S01]  /*42e0*/  IGMMA.64x16x32.S8.S8 R120, gdesc[UR56], R120, gsb0 ;  /* 0x00600000387879f1 */ /* 0x000fe20008041078 */
[----:B------:R-:W-:Y:S04]  /*42f0*/  STL.64 [R1+0x328], R186 ;  /* 0x000328ba01007387 */ /* 0x000fe80000100a00 */
[----:B------:R-:W-:Y:S04]  /*4300*/  STL.64 [R1+0x330], R188 ;  /* 0x000330bc01007387 */ /* 0x000fe80000100a00 */
[----:B------:R-:W-:Y:S04]  /*4310*/  STL.64 [R1+0x338], R190 ;  /* 0x000338be01007387 */ /* 0x000fe80000100a00 */
[----:B------:R-:W-:Y:S04]  /*4320*/  STL.64 [R1+0x2a0], R152 ;  /* 0x0002a09801007387 */ /* 0x000fe80000100a00 */
[----:B------:R-:W-:Y:S04]  /*4330*/  STL.64 [R1+0x2a8], R154 ;  /* 0x0002a89a01007387 */ /* 0x000fe80000100a00 */
[----:B------:R-:W-:Y:S04]  /*4340*/  STL.64 [R1+0x2b0], R156 ;  /* 0x0002b09c01007387 */ /* 0x000fe80000100a00 */
[----:B------:R-:W-:Y:S01]  /*4350*/  STL.64 [R1+0x2b8], R158 ;  /* 0x0002b89e01007387 */ /* 0x000fe20000100a00 */
[----:B------:R-:W-:-:S03]  /*4360*/  WARPGROUP.DEPBAR.LE gsb0, 0x0 ;  /* 0x00008000000079c5 */ /* 0x000fc60000010000 */
[----:B------:R0:W-:Y:S04]  /*4370*/  STL.64 [R1+0x220], R120 ;  /* 0x0002207801007387 */ /* 0x0001e80000100a00 */
[----:B------:R1:W-:Y:S04]  /*4380*/  STL.64 [R1+0x228], R122 ;  /* 0x0002287a01007387 */ /* 0x0003e80000100a00 */
[----:B------:R2:W-:Y:S04]  /*4390*/  STL.64 [R1+0x230], R124 ;  /* 0x0002307c01007387 */ /* 0x0005e80000100a00 */
[----:B------:R3:W-:Y:S04]  /*43a0*/  STL.64 [R1+0x238], R126 ;  /* 0x0002387e01007387 */ /* 0x0007e80000100a00 */
[----:B0-----:R-:W4:Y:S04]  /*43b0*/  LDL.LU.64 R120, [R1+0x1a0] ;  /* 0x0001a00001787983 */ /* 0x001f280000300a00 */
[----:B-1----:R-:W4:Y:S04]  /*43c0*/  LDL.LU.64 R122, [R1+0x1a8] ;  /* 0x0001a800017a7983 */ /* 0x002f280000300a00 */
[----:B--2---:R-:W4:Y:S04]  /*43d0*/  LDL.LU.64 R124, [R1+0x1b0] ;  /* 0x0001b000017c7983 */ /* 0x004f280000300a00 */
[----:B---3--:R-:W4:Y:S04]  /*43e0*/  LDL.LU.64 R126, [R1+0x1b8] ;  /* 0x0001b800017e7983 */ /* 0x008f280000300a00 */
[----:B------:R-:W2:Y:S04]  /*43f0*/  LDL.LU.64 R152, [R1+0x120] ;  /* 0x0001200001987983 */ /* 0x000ea80000300a00 */
[----:B------:R-:W2:Y:S04]  /*4400*/  LDL.LU.64 R154, [R1+0x128] ;  /* 0x00012800019a7983 */ /* 0x000ea80000300a00 */
[----:B------:R-:W2:Y:S04]  /*4410*/  LDL.LU.64 R156, [R1+0x130] ;  /* 0x00013000019c7983 */ /* 0x000ea80000300a00 */
[----:B------:R-:W2:Y:S04]  /*4420*/  LDL.LU.64 R158, [R1+0x138] ;  /* 0x00013800019e7983 */ /* 0x000ea80000300a00 */
[----:B------:R-:W3:Y:S04]  /*4430*/  LDL.LU.64 R184, [R1+0xa0] ;  /* 0x0000a00001b87983 */ /* 0x000ee80000300a00 */
[----:B------:R-:W3:Y:S04]  /*4440*/  LDL.LU.64 R186, [R1+0xa8] ;  /* 0x0000a80001ba7983 */ /* 0x000ee80000300a00 */
[----:B------:R-:W3:Y:S04]  /*4450*/  LDL.LU.64 R188, [R1+0xb0] ;  /* 0x0000b00001bc7983 */ /* 0x000ee80000300a00 */
[----:B------:R-:W3:Y:S04]  /*4460*/  LDL.LU.64 R190, [R1+0xb8] ;  /* 0x0000b80001be7983 */ /* 0x000ee80000300a00 */
[----:B------:R-:W3:Y:S04]  /*4470*/  LDL.LU.64 R216, [R1+0x20] ;  /* 0x0000200001d87983 */ /* 0x000ee80000300a00 */
[----:B------:R-:W3:Y:S04]  /*4480*/  LDL.LU.64 R218, [R1+0x28] ;  /* 0x0000280001da7983 */ /* 0x000ee80000300a00 */
[----:B------:R-:W3:Y:S04]  /*4490*/  LDL.LU.64 R220, [R1+0x30] ;  /* 0x0000300001dc7983 */ /* 0x000ee80000300a00 */
[----:B------:R-:W3:Y:S01]  /*44a0*/  LDL.LU.64 R222, [R1+0x38] ;  /* 0x0000380001de7983 */ /* 0x000ee20000300a00 */
[----:B------:R-:W-:Y:S01]  /*44b0*/  UIADD3 UR12, UR6, 0xa0, URZ ;  /* 0x000000a0060c7890 */ /* 0x000fe2000fffe03f */
[----:B------:R-:W-:Y:S01]  /*44c0*/  UMOV UR8, UR18 ;  /* 0x0000001200087c82 */ /* 0x000fe20008000000 */
[----:B------:R-:W-:Y:S01]  /*44d0*/  UMOV UR9, UR19 ;  /* 0x0000001300097c82 */ /* 0x000fe20008000000 */
[----:B------:R-:W-:Y:S01]  /*44e0*/  UMOV UR56, UR8 ;  /* 0x0000000800387c82 */ /* 0x000fe20008000000 */
[----:B------:R-:W-:Y:S01]  /*44f0*/  UMOV UR57, UR9 ;  /* 0x0000000900397c82 */ /* 0x000fe20008000000 */
[----:B------:R-:W-:Y:S01]  /*4500*/  UMOV UR8, UR4 ;  /* 0x0000000400087c82 */ /* 0x000fe20008000000 */
[----:B------:R-:W-:Y:S01]  /*4510*/  UMOV UR9, UR5 ;  /* 0x0000000500097c82 */ /* 0x000fe20008000000 */
[----:B------:R-:W-:Y:S01]  /*4520*/  UMOV UR10, UR12 ;  /* 0x0000000c000a7c82 */ /* 0x000fe20008000000 */
[----:B------:R-:W-:Y:S01]  /*4530*/  UMOV UR11, 0xc0000010 ;  /* 0xc0000010000b7882 */ /* 0x000fe20000000000 */
[----:B------:R-:W-:Y:S01]  /*4540*/  UMOV UR54, UR14 ;  /* 0x0000000e00367c82 */ /* 0x000fe20008000000 */
[----:B------:R-:W-:Y:S01]  /*4550*/  UIADD3 UR14, UR6, 0xc0, URZ ;  /* 0x000000c0060e7890 */ /* 0x000fe2000fffe03f */
[----:B------:R-:W-:Y:S01]  /*4560*/  UMOV UR55, UR15 ;  /* 0x0000000f00377c82 */ /* 0x000fe20008000000 */
[----:B------:R-:W-:Y:S01]  /*4570*/  UMOV UR12, UR4 ;  /* 0x00000004000c7c82 */ /* 0x000fe20008000000 */
[----:B------:R-:W-:Y:S01]  /*4580*/  UMOV UR13, UR5 ;  /* 0x00000005000d7c82 */ /* 0x000fe20008000000 */
[----:B------:R-:W-:Y:S01]  /*4590*/  UMOV UR15, 0xc0000010 ;  /* 0xc0000010000f7882 */ /* 0x000fe20000000000 */
[----:B------:R-:W-:Y:S01]  /*45a0*/  UIADD3 UR18, UR6, 0xe0, URZ ;  /* 0x000000e006127890 */ /* 0x000fe2000fffe03f */
[----:B------:R-:W-:Y:S01]  /*45b0*/  UMOV UR16, UR4 ;  /* 0x0000000400107c82 */ /* 0x000fe20008000000 */
[----:B------:R-:W-:Y:S01]  /*45c0*/  UMOV UR17, UR5 ;  /* 0x0000000500117c82 */ /* 0x000fe20008000000 */
[----:B------:R-:W-:Y:S01]  /*45d0*/  UMOV UR19, 0xc0000010 ;  /* 0xc000001000137882 */ /* 0x000fe20000000000 */
[----:B------:R-:W-:Y:S01]  /*45e0*/  UIADD3 UR22, UR6, 0x100, URZ ;  /* 0x0000010006167890 */ /* 0x000fe2000fffe03f */
[----:B------:R-:W-:Y:S01]  /*45f0*/  UMOV UR20, UR4 ;  /* 0x0000000400147c82 */ /* 0x000fe20008000000 */
[----:B------:R-:W-:Y:S01]  /*4600*/  UMOV UR21, UR5 ;  /* 0x0000000500157c82 */ /* 0x000fe20008000000 */
[----:B------:R-:W-:Y:S01]  /*4610*/  UMOV UR23, 0xc0000010 ;  /* 0xc000001000177882 */ /* 0x000fe20000000000 */
[----:B----4-:R-:W-:-:S06]  /*4620*/  WARPGROUP.ARRIVE ;  /* 0x00000000000079c5 */ /* 0x010fcc0000000000 */
[----:B------:R-:W-:Y:S03]  /*4630*/  IGMMA.64x16x32.S8.S8 R120, gdesc[UR8], R120, gsb0 ;  /* 0x00600000087879f1 */ /* 0x000fe60008041078 */
[----:B------:R-:W-:Y:S02]  /*4640*/  WARPGROUP.DEPBAR.LE gsb0, 0x0 ;  /* 0x00008000000079c5 */ /* 0x000fe40000010000 */
[----:B--2---:R-:W-:-:S06]  /*4650*/  WARPGROUP.ARRIVE ;  /* 0x00000000000079c5 */ /* 0x004fcc0000000000 */
[----:B------:R-:W-:Y:S03]  /*4660*/  IGMMA.64x16x32.S8.S8 R152, gdesc[UR12], R152, gsb0 ;  /* 0x006000000c9879f1 */ /* 0x000fe60008041098 */
[----:B------:R-:W-:Y:S02]  /*4670*/  WARPGROUP.DEPBAR.LE gsb0, 0x0 ;  /* 0x00008000000079c5 */ /* 0x000fe40000010000 */
[----:B---3--:R-:W-:-:S06]  /*4680*/  WARPGROUP.ARRIVE ;  /* 0x00000000000079c5 */ /* 0x008fcc0000000000 */
[----:B------:R-:W-:Y:S03]  /*4690*/  IGMMA.64x16x32.S8.S8 R184, gdesc[UR16], R184, gsb0 ;  /* 0x0060000010b879f1 */ /* 0x000fe600080410b8 */
[----:B------:R-:W-:Y:S02]  /*46a0*/  WARPGROUP.DEPBAR.LE gsb0, 0x0 ;  /* 0x00008000000079c5 */ /* 0x000fe40000010000 */
[----:B------:R-:W-:-:S06]  /*46b0*/  WARPGROUP.ARRIVE ;  /* 0x00000000000079c5 */ /* 0x000fcc0000000000 */
[----:B------:R-:W-:Y:S01]  /*46c0*/  IGMMA.64x16x32.S8.S8 R216, gdesc[UR20], R216, gsb0 ;  /* 0x0060000014d879f1 */ /* 0x000fe200080410d8 */
[----:B------:R-:W-:Y:S01]  /*46d0*/  UIADD3 UR26, UR6, 0x120, URZ ;  /* 0x00000120061a7890 */ /* 0x000fe2000fffe03f */
[----:B------:R-:W-:Y:S01]  /*46e0*/  UMOV UR24, UR4 ;  /* 0x0000000400187c82 */ /* 0x000fe20008000000 */
[----:B------:R-:W-:Y:S01]  /*46f0*/  UMOV UR25, UR5 ;  /* 0x0000000500197c82 */ /* 0x000fe20008000000 */
[----:B------:R-:W-:Y:S01]  /*4700*/  UMOV UR27, 0xc0000010 ;  /* 0xc0000010001b7882 */ /* 0x000fe20000000000 */
[----:B------:R-:W-:Y:S02]  /*4710*/  WARPGROUP.DEPBAR.LE gsb0, 0x0 ;  /* 0x00008000000079c5 */ /* 0x000fe40000010000 */
[----:B-----5:R-:W-:-:S06]  /*4720*/  WARPGROUP.ARRIVE ;  /* 0x00000000000079c5 */ /* 0x020fcc0000000000 */
[----:B------:R-:W-:Y:S01]  /*4730*/  IGMMA.64x16x32.S8.S8 R208, gdesc[UR24], R208, gsb0 ;  /* 0x0060000018d079f1 */ /* 0x000fe200080410d0 */
[----:B------:R-:W-:Y:S01]  /*4740*/  UIADD3 UR30, UR6, 0x140, URZ ;  /* 0x00000140061e7890 */ /* 0x000fe2000fffe03f */
[----:B------:R-:W-:Y:S01]  /*4750*/  UMOV UR28, UR4 ;  /* 0x00000004001c7c82 */ /* 0x000fe20008000000 */
[----:B------:R-:W-:Y:S01]  /*4760*/  UMOV UR29, UR5 ;  /* 0x00000005001d7c82 */ /* 0x000fe20008000000 */
[----:B------:R-:W-:Y:S01]  /*4770*/  UMOV UR31, 0xc0000010 ;  /* 0xc0000010001f7882 */ /* 0x000fe20000000000 */
        /* <DEDUP_REMOVED lines=28> */
[----:B------:R-:W-:Y:S01]  /*4940*/  STL.64 [R1+0x1a0], R120 ;  /* 0x0001a07801007387 */ /* 0x000fe20000100a00 */
[----:B------:R-:W-:Y:S02]  /*4950*/  WARPGROUP.DEPBAR.LE gsb0, 0x0 ;  /* 0x00008000000079c5 */ /* 0x000fe40000010000 */
[----:B------:R-:W-:-:S06]  /*4960*/  WARPGROUP.ARRIVE ;  /* 0x00000000000079c5 */ /* 0x000fcc0000000000 */
[----:B------:R-:W-:Y:S01]  /*4970*/  IGMMA.64x16x32.S8.S8 R48, gdesc[UR48], R48, gsb0 ;  /* 0x00600000303079f1 */ /* 0x000fe20008041030 */
[----:B------:R-:W-:Y:S04]  /*4980*/  STL.64 [R1+0x1a8], R122 ;  /* 0x0001a87a01007387 */ /* 0x000fe80000100a00 */
[----:B------:R-:W-:Y:S04]  /*4990*/  STL.64 [R1+0x1b0], R124 ;  /* 0x0001b07c01007387 */ /* 0x000fe80000100a00 */
[----:B------:R0:W-:Y:S01]  /*49a0*/  STL.64 [R1+0x1b8], R126 ;  /* 0x0001b87e01007387 */ /* 0x0001e20000100a00 */
[----:B------:R-:W-:-:S03]  /*49b0*/  UIADD3 UR8, UR61, 0x100, URZ ;  /* 0x000001003d087890 */ /* 0x000fc6000fffe03f */
[----:B0-----:R-:W2:Y:S04]  /*49c0*/  LDL.LU.64 R126, [R1+0x5c0] ;  /* 0x0005c000017e7983 */ /* 0x001ea80000300a00 */
[----:B------:R-:W2:Y:S04]  /*49d0*/  LDL.LU.64 R124, [R1+0x5b8] ;  /* 0x0005b800017c7983 */ /* 0x000ea80000300a00 */
[----:B------:R-:W2:Y:S04]  /*49e0*/  LDL.LU.64 R122, [R1+0x5b0] ;  /* 0x0005b000017a7983 */ /* 0x000ea80000300a00 */
[----:B------:R-:W2:Y:S04]  /*49f0*/  LDL.LU.64 R120, [R1+0x5a8] ;  /* 0x0005a80001787983 */ /* 0x000ea80000300a00 */
[----:B------:R-:W-:Y:S04]  /*4a00*/  STL.64 [R1+0x120], R152 ;  /* 0x0001209801007387 */ /* 0x000fe80000100a00 */
[----:B------:R-:W-:Y:S04]  /*4a10*/  STL.64 [R1+0x128], R154 ;  /* 0x0001289a01007387 */ /* 0x000fe80000100a00 */
[----:B------:R-:W-:Y:S04]  /*4a20*/  STL.64 [R1+0x130], R156 ;  /* 0x0001309c01007387 */ /* 0x000fe80000100a00 */
[----:B------:R0:W-:Y:S01]  /*4a30*/  STL.64 [R1+0x138], R158 ;  /* 0x0001389e01007387 */ /* 0x0001e20000100a00 */
[----:B------:R-:W-:-:S02]  /*4a40*/  WARPGROUP.DEPBAR.LE gsb0, 0x0 ;  /* 0x00008000000079c5 */ /* 0x000fc40000010000 */
[----:B------:R-:W-:Y:S01]  /*4a50*/  WARPGROUP.ARRIVE ;  /* 0x00000000000079c5 */ /* 0x000fe20000000000 */
[----:B0-----:R-:W3:Y:S04]  /*4a60*/  LDL.LU.64 R158, [R1+0x5a0] ;  /* 0x0005a000019e7983 */ /* 0x001ee80000300a00 */
[----:B------:R-:W3:Y:S04]  /*4a70*/  LDL.LU.64 R156, [R1+0x598] ;  /* 0x00059800019c7983 */ /* 0x000ee80000300a00 */
[----:B------:R-:W3:Y:S04]  /*4a80*/  LDL.LU.64 R154, [R1+0x590] ;  /* 0x00059000019a7983 */ /* 0x000ee80000300a00 */
[----:B------:R-:W3:Y:S04]  /*4a90*/  LDL.LU.64 R152, [R1+0x588] ;  /* 0x0005880001987983 */ /* 0x000ee80000300a00 */
[----:B------:R-:W-:Y:S04]  /*4aa0*/  STL.64 [R1+0xa0], R184 ;  /* 0x0000a0b801007387 */ /* 0x000fe80000100a00 */
[----:B------:R-:W-:Y:S01]  /*4ab0*/  STL.64 [R1+0xa8], R186 ;  /* 0x0000a8ba01007387 */ /* 0x000fe20000100a00 */
[----:B------:R-:W-:-:S03]  /*4ac0*/  UMOV UR48, UR8 ;  /* 0x0000000800307c82 */ /* 0x000fc60008000000 */
[----:B------:R-:W-:Y:S01]  /*4ad0*/  STL.64 [R1+0xb0], R188 ;  /* 0x0000b0bc01007387 */ /* 0x000fe20000100a00 */
[----:B------:R-:W-:Y:S02]  /*4ae0*/  UMOV UR49, 0xc0000010 ;  /* 0xc000001000317882 */ /* 0x000fe40000000000 */
[----:B------:R-:W-:Y:S01]  /*4af0*/  IGMMA.64x16x32.S8.S8 R40, gdesc[UR48], R40, gsb0 ;  /* 0x00600000302879f1 */ /* 0x000fe20008041028 */
[----:B------:R0:W-:Y:S04]  /*4b00*/  STL.64 [R1+0xb8], R190 ;  /* 0x0000b8be01007387 */ /* 0x0001e80000100a00 */
[----:B0-----:R-:W4:Y:S04]  /*4b10*/  LDL.LU.64 R190, [R1+0x580] ;  /* 0x0005800001be7983 */ /* 0x001f280000300a00 */
[----:B------:R-:W4:Y:S04]  /*4b20*/  LDL.LU.64 R188, [R1+0x578] ;  /* 0x0005780001bc7983 */ /* 0x000f280000300a00 */
[----:B------:R-:W4:Y:S04]  /*4b30*/  LDL.LU.64 R186, [R1+0x570] ;  /* 0x0005700001ba7983 */ /* 0x000f280000300a00 */
[----:B------:R-:W4:Y:S04]  /*4b40*/  LDL.LU.64 R184, [R1+0x568] ;  /* 0x0005680001b87983 */ /* 0x000f280000300a00 */
[----:B------:R-:W-:Y:S04]  /*4b50*/  STL.64 [R1+0x20], R216 ;  /* 0x000020d801007387 */ /* 0x000fe80000100a00 */
[----:B------:R-:W-:Y:S04]  /*4b60*/  STL.64 [R1+0x28], R218 ;  /* 0x000028da01007387 */ /* 0x000fe80000100a00 */
[----:B------:R-:W-:Y:S04]  /*4b70*/  STL.64 [R1+0x30], R220 ;  /* 0x000030dc01007387 */ /* 0x000fe80000100a00 */
        /* <DEDUP_REMOVED lines=9> */
[----:B0-----:R-:W2:Y:S04]  /*4c10*/  LDL.LU.64 R208, [R1+0x200] ;  /* 0x0002000001d07983 */ /* 0x001ea80000300a00 */
[----:B------:R-:W2:Y:S04]  /*4c20*/  LDL.LU.64 R210, [R1+0x208] ;  /* 0x0002080001d27983 */ /* 0x000ea80000300a00 */
[----:B------:R-:W2:Y:S04]  /*4c30*/  LDL.LU.64 R212, [R1+0x210] ;  /* 0x0002100001d47983 */ /* 0x000ea80000300a00 */
[----:B------:R-:W2:Y:S04]  /*4c40*/  LDL.LU.64 R214, [R1+0x218] ;  /* 0x0002180001d67983 */ /* 0x000ea80000300a00 */
[----:B------:R-:W-:Y:S04]  /*4c50*/  STL.64 [R1+0x4c0], R182 ;  /* 0x0004c0b601007387 */ /* 0x000fe80000100a00 */
[----:B------:R-:W-:Y:S04]  /*4c60*/  STL.64 [R1+0x4b8], R180 ;  /* 0x0004b8b401007387 */ /* 0x000fe80000100a00 */
[----:B------:R-:W-:Y:S04]  /*4c70*/  STL.64 [R1+0x4b0], R178 ;  /* 0x0004b0b201007387 */ /* 0x000fe80000100a00 */
[----:B------:R0:W-:Y:S04]  /*4c80*/  STL.64 [R1+0x4a8], R176 ;  /* 0x0004a8b001007387 */ /* 0x0001e80000100a00 */
[----:B0-----:R-:W3:Y:S04]  /*4c90*/  LDL.LU.64 R176, [R1+0x180] ;  /* 0x0001800001b07983 */ /* 0x001ee80000300a00 */
[----:B------:R-:W3:Y:S04]  /*4ca0*/  LDL.LU.64 R178, [R1+0x188] ;  /* 0x0001880001b27983 */ /* 0x000ee80000300a00 */
[----:B------:R-:W3:Y:S04]  /*4cb0*/  LDL.LU.64 R180, [R1+0x190] ;  /* 0x0001900001b47983 */ /* 0x000ee80000300a00 */
[----:B------:R-:W3:Y:S04]  /*4cc0*/  LDL.LU.64 R182, [R1+0x198] ;  /* 0x0001980001b67983 */ /* 0x000ee80000300a00 */
        /* <DEDUP_REMOVED lines=22> */
[----:B0-----:R-:W3:Y:S04]  /*4e30*/  LDL.LU.64 R80, [R1] ;  /* 0x0000000001507983 */ /* 0x001ee80000300a00 */
[----:B------:R-:W3:Y:S04]  /*4e40*/  LDL.LU.64 R82, [R1+0x8] ;  /* 0x0000080001527983 */ /* 0x000ee80000300a00 */
[----:B------:R-:W3:Y:S04]  /*4e50*/  LDL.LU.64 R84, [R1+0x10] ;  /* 0x0000100001547983 */ /* 0x000ee80000300a00 */
[----:B------:R-:W3:Y:S01]  /*4e60*/  LDL.LU.64 R86, [R1+0x18] ;  /* 0x0000180001567983 */ /* 0x000ee20000300a00 */
[----:B------:R-:W-:Y:S01]  /*4e70*/  UMOV UR44, UR48 ;  /* 0x00000030002c7c82 */ /* 0x000fe20008000000 */
[----:B------:R-:W-:-:S02]  /*4e80*/  UMOV UR45, UR49 ;  /* 0x00000031002d7c82 */ /* 0x000fc40008000000 */
[----:B------:R-:W-:Y:S01]  /*4e90*/  IGMMA.64x16x32.S8.S8 R72, gdesc[UR44], R72, gsb0 ;  /* 0x006000002c4879f1 */ /* 0x000fe20008041048 */
[----:B------:R-:W-:Y:S01]  /*4ea0*/  UMOV UR40, UR48 ;  /* 0x0000003000287c82 */ /* 0x000fe20008000000 */
[----:B------:R-:W-:Y:S01]  /*4eb0*/  UMOV UR41, UR49 ;  /* 0x0000003100297c82 */ /* 0x000fe20008000000 */
[----:B------:R-:W-:Y:S02]  /*4ec0*/  WARPGROUP.DEPBAR.LE gsb0, 0x0 ;  /* 0x00008000000079c5 */ /* 0x000fe40000010000 */
[----:B------:R-:W-:-:S06]  /*4ed0*/  WARPGROUP.ARRIVE ;  /* 0x00000000000079c5 */ /* 0x000fcc0000000000 */
        /* <DEDUP_REMOVED lines=19> */
[----:B---3--:R-:W-:-:S06]  /*5010*/  WARPGROUP.ARRIVE ;  /* 0x00000000000079c5 */ /* 0x008fcc0000000000 */
[----:B------:R-:W-:Y:S01]  /*5020*/  IGMMA.64x16x32.S8.S8 R80, gdesc[UR20], R80, gsb0 ;  /* 0x00600000145079f1 */ /* 0x000fe20008041050 */
[----:B------:R-:W-:Y:S01]  /*5030*/  UMOV UR16, UR48 ;  /* 0x0000003000107c82 */ /* 0x000fe20008000000 */
[----:B------:R-:W-:Y:S01]  /*5040*/  UMOV UR17, UR49 ;  /* 0x0000003100117c82 */ /* 0x000fe20008000000 */
[----:B------:R-:W-:Y:S02]  /*5050*/  WARPGROUP.DEPBAR.LE gsb0, 0x0 ;  /* 0x00008000000079c5 */ /* 0x000fe40000010000 */
[----:B--2---:R-:W-:-:S06]  /*5060*/  WARPGROUP.ARRIVE ;  /* 0x00000000000079c5 */ /* 0x004fcc0000000000 */
[----:B------:R-:W-:Y:S01]  /*5070*/  IGMMA.64x16x32.S8.S8 R112, gdesc[UR16], R112, gsb0 ;  /* 0x00600000107079f1 */ /* 0x000fe20008041070 */
[----:B------:R-:W-:Y:S01]  /*5080*/  UMOV UR12, UR48 ;  /* 0x00000030000c7c82 */ /* 0x000fe20008000000 */
[----:B------:R-:W-:Y:S01]  /*5090*/  UMOV UR13, UR49 ;  /* 0x00000031000d7c82 */ /* 0x000fe20008000000 */
[----:B------:R-:W-:Y:S02]  /*50a0*/  WARPGROUP.DEPBAR.LE gsb0, 0x0 ;  /* 0x00008000000079c5 */ /* 0x000fe40000010000 */
[----:B----4-:R-:W-:-:S06]  /*50b0*/  WARPGROUP.ARRIVE ;  /* 0x00000000000079c5 */ /* 0x010fcc0000000000 */
        /* <DEDUP_REMOVED lines=14> */
[----:B------:R-:W-:Y:S01]  /*51a0*/  STL.64 [R1+0x540], R54 ;  /* 0x0005403601007387 */ /* 0x000fe20000100a00 */
[----:B------:R-:W-:-:S02]  /*51b0*/  WARPGROUP.DEPBAR.LE gsb0, 0x0 ;  /* 0x00008000000079c5 */ /* 0x000fc40000010000 */
[----:B------:R-:W-:-:S06]  /*51c0*/  WARPGROUP.ARRIVE ;  /* 0x00000000000079c5 */ /* 0x000fcc0000000000 */
[----:B------:R-:W-:Y:S01]  /*51d0*/  IGMMA.64x16x32.S8.S8 R208, gdesc[UR52], R208, gsb0 ;  /* 0x0060000034d079f1 */ /* 0x000fe200080410d0 */
[----:B------:R-:W-:Y:S04]  /*51e0*/  STL.64 [R1+0x538], R52 ;  /* 0x0005383401007387 */ /* 0x000fe80000100a00 */
[----:B------:R-:W-:Y:S04]  /*51f0*/  STL.64 [R1+0x530], R50 ;  /* 0x0005303201007387 */ /* 0x000fe80000100a00 */
[----:B------:R-:W-:Y:S04]  /*5200*/  STL.64 [R1+0x528], R48 ;  /* 0x0005283001007387 */ /* 0x000fe80000100a00 */
[----:B------:R-:W-:Y:S04]  /*5210*/  STL.64 [R1], R80 ;  /* 0x0000005001007387 */ /* 0x000fe80000100a00 */
[----:B------:R-:W-:Y:S04]  /*5220*/  STL.64 [R1+0x8], R82 ;  /* 0x0000085201007387 */ /* 0x000fe80000100a00 */
        /* <DEDUP_REMOVED lines=12> */
[----:B------:R-:W-:Y:S04]  /*52f0*/  STL.64 [R1+0x188], R178 ;  /* 0x000188b201007387 */ /* 0x000fe80000100a00 */
[----:B------:R-:W-:Y:S04]  /*5300*/  STL.64 [R1+0x190], R180 ;  /* 0x000190b401007387 */ /* 0x000fe80000100a00 */
[----:B------:R-:W-:Y:S04]  /*5310*/  STL.64 [R1+0x198], R182 ;  /* 0x000198b601007387 */ /* 0x000fe80000100a00 */
        /* <DEDUP_REMOVED lines=28> */
[----:B------:R-:W-:Y:S01]  /*54e0*/  UMOV UR52, UR48 ;  /* 0x0000003000347c82 */ /* 0x000fe20008000000 */
[----:B------:R-:W-:Y:S01]  /*54f0*/  UMOV UR53, UR49 ;  /* 0x0000003100357c82 */ /* 0x000fe20008000000 */
[----:B------:R-:W-:Y:S01]  /*5500*/  UMOV UR54, UR56 ;  /* 0x0000003800367c82 */ /* 0x000fe20008000000 */
[----:B------:R-:W-:Y:S01]  /*5510*/  UMOV UR55, UR57 ;  /* 0x0000003900377c82 */ /* 0x000fe20008000000 */
[----:B------:R-:W-:Y:S01]  /*5520*/  UMOV UR4, UR48 ;  /* 0x0000003000047c82 */ /* 0x000fe20008000000 */
[----:B------:R-:W-:Y:S01]  /*5530*/  UMOV UR5, UR49 ;  /* 0x0000003100057c82 */ /* 0x000fe20008000000 */
[----:B----4-:R-:W-:-:S06]  /*5540*/  WARPGROUP.ARRIVE ;  /* 0x00000000000079c5 */ /* 0x010fcc0000000000 */
[----:B------:R-:W-:Y:S01]  /*5550*/  IGMMA.64x16x32.S8.S8 R208, gdesc[UR52], R208, gsb0 ;  /* 0x0060000034d079f1 */ /* 0x000fe200080410d0 */
[----:B------:R-:W-:Y:S01]  /*5560*/  UMOV UR52, UR48 ;  /* 0x0000003000347c82 */ /* 0x000fe20008000000 */
[----:B------:R-:W-:Y:S01]  /*5570*/  UMOV UR53, UR49 ;  /* 0x0000003100357c82 */ /* 0x000fe20008000000 */
[----:B------:R-:W-:Y:S01]  /*5580*/  UMOV UR54, UR44 ;  /* 0x0000002c00367c82 */ /* 0x000fe20008000000 */
[----:B------:R-:W-:Y:S01]  /*5590*/  UMOV UR55, UR45 ;  /* 0x0000002d00377c82 */ /* 0x000fe20008000000 */
[----:B------:R-:W-:Y:S02]  /*55a0*/  WARPGROUP.DEPBAR.LE gsb0, 0x0 ;  /* 0x00008000000079c5 */ /* 0x000fe40000010000 */
[----:B--2---:R-:W-:-:S06]  /*55b0*/  WARPGROUP.ARRIVE ;  /* 0x00000000000079c5 */ /* 0x004fcc0000000000 */
[----:B------:R-:W-:Y:S01]  /*55c0*/  IGMMA.64x16x32.S8.S8 R176, gdesc[UR52], R176, gsb0 ;  /* 0x0060000034b079f1 */ /* 0x000fe200080410b0 */
[----:B------:R-:W-:Y:S01]  /*55d0*/  UMOV UR52, UR48 ;  /* 0x0000003000347c82 */ /* 0x000fe20008000000 */
[----:B------:R-:W-:Y:S01]  /*55e0*/  UMOV UR53, UR49 ;  /* 0x0000003100357c82 */ /* 0x000fe20008000000 */
[----:B------:R-:W-:Y:S01]  /*55f0*/  UMOV UR54, UR40 ;  /* 0x0000002800367c82 */ /* 0x000fe20008000000 */
[----:B------:R-:W-:Y:S01]  /*5600*/  UMOV UR55, UR41 ;  /* 0x0000002900377c82 */ /* 0x000fe20008000000 */
[----:B------:R-:W-:Y:S02]  /*5610*/  WARPGROUP.DEPBAR.LE gsb0, 0x0 ;  /* 0x00008000000079c5 */ /* 0x000fe40000010000 */
[----:B---3--:R-:W-:-:S06]  /*5620*/  WARPGROUP.ARRIVE ;  /* 0x00000000000079c5 */ /* 0x008fcc0000000000 */
[----:B------:R-:W-:Y:S03]  /*5630*/  IGMMA.64x16x32.S8.S8 R144, gdesc[UR52], R144, gsb0 ;  /* 0x00600000349079f1 */ /* 0x000fe60008041090 */
[----:B------:R-:W-:Y:S02]  /*5640*/  WARPGROUP.DEPBAR.LE gsb0, 0x0 ;  /* 0x00008000000079c5 */ /* 0x000fe40000010000 */
[----:B------:R-:W-:-:S06]  /*5650*/  WARPGROUP.ARRIVE ;  /* 0x00000000000079c5 */ /* 0x000fcc0000000000 */
[----:B------:R-:W-:Y:S01]  /*5660*/  IGMMA.64x16x32.S8.S8 R112, gdesc[UR4], R112, gsb0 ;  /* 0x00600000047079f1 */ /* 0x000fe20008041070 */
[----:B------:R-:W-:Y:S01]  /*5670*/  UIADD3 UR8, UR61, 0x200, URZ ;  /* 0x000002003d087890 */ /* 0x000fe2000fffe03f */
[----:B------:R-:W-:-:S06]  /*5680*/  UMOV UR5, 0xc0000010 ;  /* 0xc000001000057882 */ /* 0x000fcc0000000000 */
        /* <DEDUP_REMOVED lines=8> */
[----:B------:R0:W-:Y:S04]  /*5710*/  STL.64 [R1+0x280], R208 ;  /* 0x000280d001007387 */ /* 0x0001e80000100a00 */
[----:B------:R1:W-:Y:S04]  /*5720*/  STL.64 [R1+0x288], R210 ;  /* 0x000288d201007387 */ /* 0x0003e80000100a00 */
[----:B------:R2:W-:Y:S01]  /*5730*/  STL.64 [R1+0x290], R212 ;  /* 0x000290d401007387 */ /* 0x0005e20000100a00 */
[----:B------:R-:W-:-:S02]  /*5740*/  WARPGROUP.DEPBAR.LE gsb0, 0x0 ;  /* 0x00008000000079c5 */ /* 0x000fc40000010000 */
[----:B------:R-:W-:-:S06]  /*5750*/  WARPGROUP.ARRIVE ;  /* 0x00000000000079c5 */ /* 0x000fcc0000000000 */
[----:B------:R-:W-:Y:S01]  /*5760*/  IGMMA.64x16x32.S8.S8 R48, gdesc[UR52], R48, gsb0 ;  /* 0x00600000343079f1 */ /* 0x000fe20008041030 */
[----:B------:R3:W-:Y:S04]  /*5770*/  STL.64 [R1+0x298], R214 ;  /* 0x000298d601007387 */ /* 0x0007e80000100a00 */
        /* <DEDUP_REMOVED lines=15> */
[----:B------:R4:W-:Y:S01]  /*5870*/  STL.64 [R1+0x3f8], R86 ;  /* 0x0003f85601007387 */ /* 0x0009e20000100a00 */
[----:B------:R-:W-:-:S03]  /*5880*/  WARPGROUP.DEPBAR.LE gsb0, 0x0 ;  /* 0x00008000000079c5 */ /* 0x000fc60000010000 */
[----:B0-----:R-:W4:Y:S04]  /*5890*/  LDL.LU.64 R208, [R1+0x2e0] ;  /* 0x0002e00001d07983 */ /* 0x001f280000300a00 */
[----:B-1----:R-:W4:Y:S04]  /*58a0*/  LDL.LU.64 R210, [R1+0x2e8] ;  /* 0x0002e80001d27983 */ /* 0x002f280000300a00 */
[----:B--2---:R-:W2:Y:S04]  /*58b0*/  LDL.LU.64 R212, [R1+0x2f0] ;  /* 0x0002f00001d47983 */ /* 0x004ea80000300a00 */
[----:B------:R0:W-:Y:S04]  /*58c0*/  STL.64 [R1+0x360], R48 ;  /* 0x0003603001007387 */ /* 0x0001e80000100a00 */
[----:B------:R1:W-:Y:S04]  /*58d0*/  STL.64 [R1+0x368], R50 ;  /* 0x0003683201007387 */ /* 0x0003e80000100a00 */
[----:B------:R1:W-:Y:S04]  /*58e0*/  STL.64 [R1+0x370], R52 ;  /* 0x0003703401007387 */ /* 0x0003e80000100a00 */
[----:B------:R1:W-:Y:S04]  /*58f0*/  STL.64 [R1+0x378], R54 ;  /* 0x0003783601007387 */ /* 0x0003e80000100a00 */
[----:B---3--:R-:W2:Y:S04]  /*5900*/  LDL.LU.64 R214, [R1+0x2f8] ;  /* 0x0002f80001d67983 */ /* 0x008ea80000300a00 */
[----:B----4-:R-:W3:Y:S04]  /*5910*/  LDL.LU.64 R176, [R1+0x260] ;  /* 0x0002600001b07983 */ /* 0x010ee80000300a00 */
[----:B------:R-:W3:Y:S04]  /*5920*/  LDL.LU.64 R178, [R1+0x268] ;  /* 0x0002680001b27983 */ /* 0x000ee80000300a00 */
[----:B------:R-:W3:Y:S04]  /*5930*/  LDL.LU.64 R180, [R1+0x270] ;  /* 0x0002700001b47983 */ /* 0x000ee80000300a00 */
[----:B------:R-:W3:Y:S04]  /*5940*/  LDL.LU.64 R182, [R1+0x278] ;  /* 0x0002780001b67983 */ /* 0x000ee80000300a00 */
[----:B------:R-:W4:Y:S04]  /*5950*/  LDL.LU.64 R144, [R1+0x1e0] ;  /* 0x0001e00001907983 */ /* 0x000f280000300a00 */
        /* <DEDUP_REMOVED lines=11> */
[----:B0-----:R-:W4:Y:S04]  /*5a10*/  LDL.LU.64 R48, [R1+0x60] ;  /* 0x0000600001307983 */ /* 0x001f280000300a00 */
[----:B-1----:R-:W4:Y:S04]  /*5a20*/  LDL.LU.64 R50, [R1+0x68] ;  /* 0x0000680001327983 */ /* 0x002f280000300a00 */
[----:B------:R-:W4:Y:S04]  /*5a30*/  LDL.LU.64 R52, [R1+0x70] ;  /* 0x0000700001347983 */ /* 0x000f280000300a00 */
[----:B------:R-:W4:Y:S01]  /*5a40*/  LDL.LU.64 R54, [R1+0x78] ;  /* 0x0000780001367983 */ /* 0x000f220000300a00 */
[----:B------:R-:W-:Y:S01]  /*5a50*/  UMOV UR52, UR4 ;  /* 0x0000000400347c82 */ /* 0x000fe20008000000 */
[----:B------:R-:W-:Y:S01]  /*5a60*/  UMOV UR53, UR5 ;  /* 0x0000000500357c82 */ /* 0x000fe20008000000 */
[----:B------:R-:W-:Y:S01]  /*5a70*/  UMOV UR54, UR44 ;  /* 0x0000002c00367c82 */ /* 0x000fe20008000000 */
[----:B------:R-:W-:Y:S01]  /*5a80*/  UMOV UR55, UR45 ;  /* 0x0000002d00377c82 */ /* 0x000fe20008000000 */
[----:B------:R-:W-:Y:S01]  /*5a90*/  UMOV UR8, UR4 ;  /* 0x0000000400087c82 */ /* 0x000fe20008000000 */
[----:B------:R-:W-:Y:S01]  /*5aa0*/  UMOV UR9, UR5 ;  /* 0x0000000500097c82 */ /* 0x000fe20008000000 */
        /* <DEDUP_REMOVED lines=8> */
[----:B------:R-:W-:Y:S01]  /*5b30*/  IGMMA.64x16x32.S8.S8 R176, gdesc[UR52], R176, gsb0 ;  /* 0x0060000034b079f1 */ /* 0x000fe200080410b0 */
[----:B------:R-:W-:Y:S01]  /*5b40*/  UMOV UR52, UR4 ;  /* 0x0000000400347c82 */ /* 0x000fe20008000000 */
[----:B------:R-:W-:Y:S01]  /*5b50*/  UMOV UR53, UR5 ;  /* 0x0000000500357c82 */ /* 0x000fe20008000000 */
[----:B------:R-:W-:Y:S01]  /*5b60*/  UMOV UR54, UR58 ;  /* 0x0000003a00367c82 */ /* 0x000fe20008000000 */
[----:B------:R-:W-:Y:S01]  /*5b70*/  UMOV UR55, UR59 ;  /* 0x0000003b00377c82 */ /* 0x000fe20008000000 */
[----:B------:R-:W-:Y:S02]  /*5b80*/  WARPGROUP.DEPBAR.LE gsb0, 0x0 ;  /* 0x00008000000079c5 */ /* 0x000fe40000010000 */
[----:B----4-:R-:W-:-:S06]  /*5b90*/  WARPGROUP.ARRIVE ;  /* 0x00000000000079c5 */ /* 0x010fcc0000000000 */
[----:B------:R-:W-:Y:S03]  /*5ba0*/  IGMMA.64x16x32.S8.S8 R144, gdesc[UR52], R144, gsb0 ;  /* 0x00600000349079f1 */ /* 0x000fe60008041090 */
        /* <DEDUP_REMOVED lines=60> */
[----:B------:R-:W-:Y:S04]  /*5f70*/  STL.64 [R1+0x2e0], R208 ;  /* 0x0002e0d001007387 */ /* 0x000fe80000100a00 */
[----:B------:R-:W-:Y:S04]  /*5f80*/  STL.64 [R1+0x2e8], R210 ;  /* 0x0002e8d201007387 */ /* 0x000fe80000100a00 */
[----:B------:R-:W-:Y:S04]  /*5f90*/  STL.64 [R1+0x2f0], R212 ;  /* 0x0002f0d401007387 */ /* 0x000fe80000100a00 */
[----:B------:R-:W-:Y:S04]  /*5fa0*/  STL.64 [R1+0x2f8], R214 ;  /* 0x0002f8d601007387 */ /* 0x000fe80000100a00 */
[----:B------:R-:W-:Y:S01]  /*5fb0*/  STL.64 [R1+0x260], R176 ;  /* 0x000260b001007387 */ /* 0x000fe20000100a00 */
[----:B------:R-:W-:-:S02]  /*5fc0*/  WARPGROUP.DEPBAR.LE gsb0, 0x0 ;  /* 0x00008000000079c5 */ /* 0x000fc40000010000 */
[----:B------:R-:W-:-:S06]  /*5fd0*/  WARPGROUP.ARRIVE ;  /* 0x00000000000079c5 */ /* 0x000fcc0000000000 */
[----:B------:R-:W-:Y:S01]  /*5fe0*/  IGMMA.64x16x32.S8.S8 R56, gdesc[UR44], R56, gsb0 ;  /* 0x006000002c3879f1 */ /* 0x000fe20008041038 */
        /* <DEDUP_REMOVED lines=18> */
[----:B------:R0:W-:Y:S04]  /*6110*/  STL.64 [R1+0x60], R48 ;  /* 0x0000603001007387 */ /* 0x0001e80000100a00 */
[----:B------:R1:W-:Y:S04]  /*6120*/  STL.64 [R1+0x68], R50 ;  /* 0x0000683201007387 */ /* 0x0003e80000100a00 */
[----:B------:R2:W-:Y:S04]  /*6130*/  STL.64 [R1+0x70], R52 ;  /* 0x0000703401007387 */ /* 0x0005e80000100a00 */
[----:B------:R2:W-:Y:S04]  /*6140*/  STL.64 [R1+0x78], R54 ;  /* 0x0000783601007387 */ /* 0x0005e80000100a00 */
[----:B---3--:R-:W4:Y:S01]  /*6150*/  LDL.LU.64 R86, [R1+0x58] ;  /* 0x0000580001567983 */ /* 0x008f220000300a00 */
[----:B------:R-:W-:-:S02]  /*6160*/  WARPGROUP.DEPBAR.LE gsb0, 0x0 ;  /* 0x00008000000079c5 */ /* 0x000fc40000010000 */
[----:B------:R-:W-:Y:S01]  /*6170*/  WARPGROUP.ARRIVE ;  /* 0x00000000000079c5 */ /* 0x000fe20000000000 */
[----:B------:R-:W-:Y:S01]  /*6180*/  UMOV UR40, UR48 ;  /* 0x0000003000287c82 */ /* 0x000fe20008000000 */
[----:B------:R-:W-:Y:S01]  /*6190*/  UMOV UR41, UR49 ;  /* 0x0000003100297c82 */ /* 0x000fe20008000000 */
[----:B0-----:R-:W3:Y:S03]  /*61a0*/  LDL.LU.64 R48, [R1+0xc0] ;  /* 0x0000c00001307983 */ /* 0x001ee60000300a00 */
[----:B------:R-:W-:Y:S01]  /*61b0*/  IGMMA.64x16x32.S8.S8 R88, gdesc[UR40], R88, gsb0 ;  /* 0x00600000285879f1 */ /* 0x000fe20008041058 */
[----:B-1----:R-:W3:Y:S04]  /*61c0*/  LDL.LU.64 R50, [R1+0xc8] ;  /* 0x0000c80001327983 */ /* 0x002ee80000300a00 */
[----:B--2---:R-:W3:Y:S04]  /*61d0*/  LDL.LU.64 R52, [R1+0xd0] ;  /* 0x0000d00001347983 */ /* 0x004ee80000300a00 */
[----:B------:R-:W3:Y:S01]  /*61e0*/  LDL.LU.64 R54, [R1+0xd8] ;  /* 0x0000d80001367983 */ /* 0x000ee20000300a00 */
[----:B------:R-:W-:Y:S01]  /*61f0*/  UMOV UR32, UR48 ;  /* 0x0000003000207c82 */ /* 0x000fe20008000000 */
[----:B------:R-:W-:Y:S01]  /*6200*/  UMOV UR33, UR49 ;  /* 0x0000003100217c82 */ /* 0x000fe20008000000 */
[----:B------:R-:W-:-:S02]  /*6210*/  WARPGROUP.DEPBAR.LE gsb0, 0x0 ;  /* 0x00008000000079c5 */ /* 0x000fc40000010000 */
        /* <DEDUP_REMOVED lines=25> */
[----:B---3--:R-:W-:-:S06]  /*63b0*/  WARPGROUP.ARRIVE ;  /* 0x00000000000079c5 */ /* 0x008fcc0000000000 */
[----:B------:R-:W-:Y:S01]  /*63c0*/  IGMMA.64x16x32.S8.S8 R48, gdesc[UR12], R48, gsb0 ;  /* 0x006000000c3079f1 */ /* 0x000fe20008041030 */
        /* <DEDUP_REMOVED lines=40> */
[----:B------:R-:W-:Y:S03]  /*6650*/  IGMMA.64x16x32.S8.S8 R48, gdesc[UR8], R48, gsb0 ;  /* 0x00600000083079f1 */ /* 0x000fe60008041030 */
        /* <DEDUP_REMOVED lines=29> */
[----:B------:R0:W-:Y:S04]  /*6830*/  STL.64 [R1+0x158], R54 ;  /* 0x0001583601007387 */ /* 0x0001e80000100a00 */
[----:B0-----:R0:W5:Y:S04]  /*6840*/  LDL.LU.64 R54, [R1+0x540] ;  /* 0x0005400001367983 */ /* 0x0011680000300a00 */
[----:B------:R0:W5:Y:S04]  /*6850*/  LDL.LU.64 R52, [R1+0x538] ;  /* 0x0005380001347983 */ /* 0x0001680000300a00 */
[----:B------:R0:W5:Y:S04]  /*6860*/  LDL.LU.64 R50, [R1+0x530] ;  /* 0x0005300001327983 */ /* 0x0001680000300a00 */
[----:B------:R0:W5:Y:S01]  /*6870*/  LDL.LU.64 R48, [R1+0x528] ;  /* 0x0005280001307983 */ /* 0x0001620000300a00 */
[----:B------:R-:W-:-:S02]  /*6880*/  WARPGROUP.DEPBAR.LE gsb0, 0x0 ;  /* 0x00008000000079c5 */ /* 0x000fc40000010000 */
[----:B------:R-:W-:-:S06]  /*6890*/  WARPGROUP.ARRIVE ;  /* 0x00000000000079c5 */ /* 0x000fcc0000000000 */
[----:B------:R-:W-:Y:S01]  /*68a0*/  IGMMA.64x16x32.S8.S8 R208, gdesc[UR4], R208, gsb0 ;  /* 0x0060000004d079f1 */ /* 0x000fe200080410d0 */
[----:B------:R-:W-:Y:S04]  /*68b0*/  STL.64 [R1+0x1c0], R80 ;  /* 0x0001c05001007387 */ /* 0x000fe80000100a00 */
[----:B------:R-:W-:Y:S04]  /*68c0*/  STL.64 [R1+0x1c8], R82 ;  /* 0x0001c85201007387 */ /* 0x000fe80000100a00 */
[----:B------:R-:W-:Y:S04]  /*68d0*/  STL.64 [R1+0x1d0], R84 ;  /* 0x0001d05401007387 */ /* 0x000fe80000100a00 */
[----:B------:R1:W-:Y:S04]  /*68e0*/  STL.64 [R1+0x1d8], R86 ;  /* 0x0001d85601007387 */ /* 0x0003e80000100a00 */
[----:B-1----:R0:W5:Y:S04]  /*68f0*/  LDL.LU.64 R86, [R1+0x520] ;  /* 0x0005200001567983 */ /* 0x0021680000300a00 */
[----:B------:R0:W5:Y:S04]  /*6900*/  LDL.LU.64 R84, [R1+0x518] ;  /* 0x0005180001547983 */ /* 0x0001680000300a00 */
[----:B------:R0:W5:Y:S04]  /*6910*/  LDL.LU.64 R82, [R1+0x510] ;  /* 0x0005100001527983 */ /* 0x0001680000300a00 */
[----:B------:R0:W5:Y:S04]  /*6920*/  LDL.LU.64 R80, [R1+0x508] ;  /* 0x0005080001507983 */ /* 0x0001680000300a00 */
        /* <DEDUP_REMOVED lines=19> */
[----:B------:R1:W-:Y:S01]  /*6a60*/  STL.64 [R1+0x358], R182 ;  /* 0x000358b601007387 */ /* 0x0003e20000100a00 */
[----:B------:R-:W-:-:S03]  /*6a70*/  WARPGROUP.DEPBAR.LE gsb0, 0x0 ;  /* 0x00008000000079c5 */ /* 0x000fc60000010000 */
        /* <DEDUP_REMOVED lines=13> */
[----:B------:R-:W-:Y:S01]  /*6b50*/  BPT.TRAP 0x1 ;  /* 0x000000040000795c */ /* 0x000fe20000300000 */
.L_x_28:
[----:B------:R-:W2:Y:S04]  /*6b60*/  LDL R4, [R1+0x448] ;  /* 0x0004480001047983 */ /* 0x000ea80000100800 */
[----:B------:R-:W3:Y:S04]  /*6b70*/  LDL R9, [R1+0x458] ;  /* 0x0004580001097983 */ /* 0x000ee80000100800 */
[----:B------:R-:W4:Y:S01]  /*6b80*/  LDL R8, [R1+0x44c] ;  /* 0x00044c0001087983 */ /* 0x000f220000100800 */
[----:B------:R-:W-:Y:S02]  /*6b90*/  R2UR UR6, R5 ;  /* 0x00000000050672ca */ /* 0x000fe400000e0000 */
[----:B------:R-:W-:-:S02]  /*6ba0*/  R2UR UR4, R3 ;  /* 0x00000000030472ca */ /* 0x000fc400000e0000 */
[----:B--2---:R-:W-:Y:S02]  /*6bb0*/  ISETP.NE.AND P1, PT, R4, RZ, PT ;  /* 0x000000ff0400720c */ /* 0x004fe40003f25270 */
[----:B---3--:R-:W-:-:S11]  /*6bc0*/  R2UR UR5, R9 ;  /* 0x00000000090572ca */ /* 0x008fd600000e0000 */
[----:B------:R-:W-:-:S05]  /*6bd0*/  VOTEU.ANY UP0, P1 ;  /* 0x00000000003f7886 */ /* 0x000fca0000800100 */
[----:B------:R-:W-:-:S04]  /*6be0*/  @UP0 ULEA UR4, UR4, UR6, 0x3 ;  /* 0x0000000604040291 */ /* 0x000fc8000f8e183f */
[----:B------:R-:W-:Y:S02]  /*6bf0*/  @UP0 UIADD3 UR4, UR4, 0x48, URZ ;  /* 0x0000004804040890 */ /* 0x000fe4000fffe03f */
[----:B------:R-:W-:-:S04]  /*6c00*/  UISETP.GT.U32.AND UP0, UPT, UR5, 0x1, UPT ;  /* 0x000000010500788c */ /* 0x000fc8000bf04070 */
[----:B------:R-:W-:-:S05]  /*6c10*/  IMAD.U32 R4, RZ, RZ, UR4 ;  /* 0x00000004ff047e24 */ /* 0x000fca000f8e00ff */
[----:B----4-:R-:W-:-:S04]  /*6c20*/  @P1 PRMT R4, R8, 0x654, R4 ;  /* 0x0000065408041816 */ /* 0x010fc80000000004 */
[----:B------:R1:W-:Y:S01]  /*6c30*/  @P1 SYNCS.ARRIVE.TRANS64.RED.A1T0 RZ, [R4+URZ], RZ ;  /* 0x000000ff04ff19a7 */ /* 0x0003e2000810043f */
[----:B------:R-:W-:-:S13]  /*6c40*/  PLOP3.LUT P1, PT, PT, PT, UP0, 0x80, 0x0 ;  /* 0x000000000000781c */ /* 0x000fda0003f2f008 */
[----:B-1----:R-:W-:Y:S05]  /*6c50*/  @P1 BRA `(.L_x_29) ;  /* 0x0000000000041947 */ /* 0x002fea0003800000 */
[----:B------:R-:W-:Y:S01]  /*6c60*/  BPT.TRAP 0x1 ;  /* 0x000000040000795c */ /* 0x000fe20000300000 */
.L_x_29:
[----:B------:R-:W-:Y:S01]  /*6c70*/  R2UR UR4, R3 ;  /* 0x00000000030472ca */ /* 0x000fe200000e0000 */
[----:B------:R-:W-:Y:S01]  /*6c80*/  UIADD3 UR60, UR60, 0x1, URZ ;  /* 0x000000013c3c7890 */ /* 0x000fe2000fffe03f */
[C---:B------:R-:W-:Y:S01]  /*6c90*/  ISETP.GT.AND P1, PT, R2.reuse, 0x1, PT ;  /* 0x000000010200780c */ /* 0x040fe20003f24270 */
[----:B------:R-:W-:Y:S02]  /*6ca0*/  VIADD R2, R2, 0xffffffff ;  /* 0xffffffff02027836 */ /* 0x000fe40000000000 */
[----:B------:R-:W-:-:S04]  /*6cb0*/  UISETP.NE.AND UP0, UPT, UR60, 0x9, UPT ;  /* 0x000000093c00788c */ /* 0x000fc8000bf05270 */
[----:B------:R-:W-:Y:S02]  /*6cc0*/  USEL UR5, URZ, 0x1, UP0 ;  /* 0x000000013f057887 */ /* 0x000fe40008000000 */
[----:B------:R-:W-:Y:S02]  /*6cd0*/  USEL UR60, UR60, URZ, UP0 ;  /* 0x0000003f3c3c7287 */ /* 0x000fe40008000000 */
[----:B------:R-:W-:Y:S02]  /*6ce0*/  UIADD3 UR4, UR4, 0x1, URZ ;  /* 0x0000000104047890 */ /* 0x000fe4000fffe03f */
[----:B------:R-:W-:Y:S02]  /*6cf0*/  LOP3.LUT R0, R0, UR5, RZ, 0x3c, !PT ;  /* 0x0000000500007c12 */ /* 0x000fe4000f8e3cff */
[----:B------:R-:W-:-:S04]  /*6d00*/  UISETP.NE.AND UP1, UPT, UR4, 0x9, UPT ;  /* 0x000000090400788c */ /* 0x000fc8000bf25270 */
[----:B------:R-:W-:-:S06]  /*6d10*/  USEL UR4, UR4, URZ, UP1 ;  /* 0x0000003f04047287 */ /* 0x000fcc0008800000 */
[----:B------:R-:W-:Y:S01]  /*6d20*/  IMAD.U32 R3, RZ, RZ, UR4 ;  /* 0x00000004ff037e24 */ /* 0x000fe2000f8e00ff */
[----:B------:R-:W-:Y:S06]  /*6d30*/  @P1 BRA `(.L_x_30) ;  /* 0xffffffcc00d81947 */ /* 0x000fec000383ffff */
.L_x_23:
[----:B------:R4:W5:Y:S01]  /*6d40*/  LDL R5, [R1+0x474] ;  /* 0x0004740001057983 */ /* 0x0009620000100800 */
[----:B0-2---:R-:W0:Y:S03]  /*6d50*/  LDC R0, c[0x0][0x28c] ;  /* 0x0000a300ff007b82 */ /* 0x005e260000000800 */
[----:B------:R4:W5:Y:S01]  /*6d60*/  LDL R4, [R1+0x480] ;  /* 0x0004800001047983 */ /* 0x0009620000100800 */
[----:B0-----:R-:W-:-:S13]  /*6d70*/  ISETP.GE.AND P1, PT, R0, 0x1, PT ;  /* 0x000000010000780c */ /* 0x001fda0003f26270 */
[----:B----4-:R-:W-:Y:S05]  /*6d80*/  @!P1 BRA `(.L_x_31) ;  /* 0x0000000000789947 */ /* 0x010fea0003800000 */
[----:B------:R-:W-:Y:S05]  /*6d90*/  @!P0 BRA `(.L_x_32) ;  /* 0x0000000000048947 */ /* 0x000fea0003800000 */
[----:B------:R-:W-:Y:S01]  /*6da0*/  BPT.TRAP 0x1 ;  /* 0x000000040000795c */ /* 0x000fe20000300000 */
.L_x_32:
[----:B------:R-:W2:Y:S01]  /*6db0*/  LDL R0, [R1+0x448] ;  /* 0x0004480001007983 */ /* 0x000ea20000100800 */
[----:B------:R-:W-:Y:S01]  /*6dc0*/  BSSY B0, `(.L_x_33) ;  /* 0x0000014000007945 */ /* 0x000fe20003800000 */
[----:B--2---:R-:W-:-:S13]  /*6dd0*/  ISETP.NE.AND P0, PT, R0, RZ, PT ;  /* 0x000000ff0000720c */ /* 0x004fda0003f05270 */
[----:B------:R-:W-:Y:S05]  /*6de0*/  @!P0 BRA `(.L_x_34) ;  /* 0x0000000000448947 */ /* 0x000fea0003800000 */
[----:B------:R-:W2:Y:S01]  /*6df0*/  LDL R2, [R1+0x44c] ;  /* 0x00044c0001027983 */ /* 0x000ea20000100800 */
[----:B-----5:R-:W-:Y:S01]  /*6e00*/  R2UR UR5, R4 ;  /* 0x00000000040572ca */ /* 0x020fe200000e0000 */
[----:B------:R-:W0:Y:S01]  /*6e10*/  S2UR UR7, SR_CgaCtaId ;  /* 0x00000000000779c3 */ /* 0x000e220000008800 */
[----:B------:R-:W-:-:S11]  /*6e20*/  R2UR UR4, R5 ;  /* 0x00000000050472ca */ /* 0x000fd600000e0000 */
[----:B------:R-:W-:-:S04]  /*6e30*/  UISETP.LT.AND UP0, UPT, UR5, 0x1, UPT ;  /* 0x000000010500788c */ /* 0x000fc8000bf01270 */
[----:B------:R-:W-:-:S04]  /*6e40*/  USEL UR6, UR5, 0x1, UP0 ;  /* 0x0000000105067887 */ /* 0x000fc80008000000 */
[----:B------:R-:W-:-:S04]  /*6e50*/  UIADD3 UR6, UR4, UR5, -UR6 ;  /* 0x0000000504067290 */ /* 0x000fc8000fffe806 */
[----:B------:R-:W-:-:S04]  /*6e60*/  UIMAD.WIDE.U32 UR4, UR6, 0x38e38e39, URZ ;  /* 0x38e38e39060478a5 */ /* 0x000fc8000f8e003f */
[----:B------:R-:W-:-:S03]  /*6e70*/  USHF.R.U32.HI UR4, URZ, 0x1, UR5 ;  /* 0x000000013f047899 */ /* 0x000fc60008011605 */
[----:B------:R-:W-:Y:S01]  /*6e80*/  UMOV UR5, 0x400 ;  /* 0x0000040000057882 */ /* 0x000fe20000000000 */
[----:B------:R-:W-:Y:S02]  /*6e90*/  UIMAD UR6, UR4, -0x9, UR6 ;  /* 0xfffffff7040678a4 */ /* 0x000fe4000f8e0206 */
[----:B0-----:R-:W-:-:S04]  /*6ea0*/  ULEA UR5, UR7, UR5, 0x18 ;  /* 0x0000000507057291 */ /* 0x001fc8000f8ec03f */
[----:B------:R-:W-:-:S04]  /*6eb0*/  ULEA UR6, UR6, UR5, 0x3 ;  /* 0x0000000506067291 */ /* 0x000fc8000f8e183f */
[----:B------:R-:W-:-:S06]  /*6ec0*/  UIADD3 UR6, UR6, 0x48, URZ ;  /* 0x0000004806067890 */ /* 0x000fcc000fffe03f */
[----:B------:R-:W-:-:S05]  /*6ed0*/  IMAD.U32 R0, RZ, RZ, UR6 ;  /* 0x00000006ff007e24 */ /* 0x000fca000f8e00ff */
[----:B--2---:R-:W-:-:S04]  /*6ee0*/  PRMT R0, R2, 0x654, R0 ;  /* 0x0000065402007816 */ /* 0x004fc80000000000 */
[----:B------:R0:W-:Y:S03]  /*6ef0*/  SYNCS.ARRIVE.TRANS64.RED.A1T0 RZ, [R0+URZ], RZ ;  /* 0x000000ff00ff79a7 */ /* 0x0001e6000810043f */
.L_x_34:
[----:B------:R-:W-:Y:S05]  /*6f00*/  BSYNC B0 ;  /* 0x0000000000007941 */ /* 0x000fea0003800000 */
.L_x_33:
[----:B0-----:R-:W2:Y:S02]  /*6f10*/  LDL R0, [R1+0x458] ;  /* 0x0004580001007983 */ /* 0x001ea40000100800 */
[----:B--2---:R-:W-:-:S13]  /*6f20*/  R2UR UR4, R0 ;  /* 0x00000000000472ca */ /* 0x004fda00000e0000 */
[----:B------:R-:W-:-:S06]  /*6f30*/  UISETP.GT.U32.AND UP0, UPT, UR4, 0x1, UPT ;  /* 0x000000010400788c */ /* 0x000fcc000bf04070 */
[----:B------:R-:W-:-:S13]  /*6f40*/  PLOP3.LUT P0, PT, PT, PT, UP0, 0x80, 0x0 ;  /* 0x000000000000781c */ /* 0x000fda0003f0f008 */
[----:B------:R-:W-:Y:S05]  /*6f50*/  @P0 BRA `(.L_x_31) ;  /* 0x0000000000040947 */ /* 0x000fea0003800000 */
[----:B------:R-:W-:Y:S01]  /*6f60*/  BPT.TRAP 0x1 ;  /* 0x000000040000795c */ /* 0x000fe20000300000 */
.L_x_31:
[----:B------:R-:W2:Y:S01]  /*6f70*/  LDL.LU R0, [R1+0x47c] ;  /* 0x00047c0001007983 */ /* 0x000ea20000300800 */
[----:B------:R-:W0:Y:S01]  /*6f80*/  S2R R6, SR_TID.X ;  /* 0x0000000000067919 */ /* 0x000e220000002100 */
[----:B-----5:R-:W-:Y:S01]  /*6f90*/  R2UR UR4, R5 ;  /* 0x00000000050472ca */ /* 0x020fe200000e0000 */
[----:B------:R-:W-:Y:S01]  /*6fa0*/  ULDC UR14, c[0x0][0x284] ;  /* 0x0000a100000e7ab9 */ /* 0x000fe20000000800 */
[----:B------:R-:W-:Y:S01]  /*6fb0*/  R2UR UR19, R4 ;  /* 0x00000000041372ca */ /* 0x000fe200000e0000 */
[----:B------:R-:W4:Y:S01]  /*6fc0*/  LDL R9, [R1+0x470] ;  /* 0x0004700001097983 */ /* 0x000f220000100800 */
[----:B------:R-:W-:Y:S01]  /*6fd0*/  R2UR UR5, R23 ;  /* 0x00000000170572ca */ /* 0x000fe200000e0000 */
[----:B------:R-:W-:Y:S01]  /*6fe0*/  IMAD.U32 R12, RZ, RZ, UR14 ;  /* 0x0000000eff0c7e24 */ /* 0x000fe2000f8e00ff */
[----:B------:R-:W-:Y:S01]  /*6ff0*/  R2UR UR6, R22 ;  /* 0x00000000160672ca */ /* 0x000fe200000e0000 */
[----:B------:R-:W-:Y:S01]  /*7000*/  ULDC UR15, c[0x0][0x288] ;  /* 0x0000a200000f7ab9 */ /* 0x000fe20000000800 */
[----:B------:R-:W-:-:S07]  /*7010*/  ULDC.64 UR12, c[0x0][0x5d0] ;  /* 0x00017400000c7ab9 */ /* 0x000fce0000000a00 */
[----:B------:R-:W-:Y:S02]  /*7020*/  UIADD3 UR9, UR19, UR4, URZ ;  /* 0x0000000413097290 */ /* 0x000fe4000fffe03f */
[----:B------:R-:W-:Y:S02]  /*7030*/  UIMAD.WIDE UR10, UR5, 0x200, URZ ;  /* 0x00000200050a78a5 */ /* 0x000fe4000f8e023f */
[----:B------:R-:W-:Y:S02]  /*7040*/  UISETP.GT.U32.AND UP1, UPT, UR9, 0x8, UPT ;  /* 0x000000080900788c */ /* 0x000fe4000bf24070 */
[----:B------:R-:W-:Y:S02]  /*7050*/  USHF.L.U32 UR7, UR5, 0x9, URZ ;  /* 0x0000000905077899 */ /* 0x000fe4000800063f */
[----:B------:R-:W-:Y:S02]  /*7060*/  UIMAD.WIDE.U32 UR4, UR9, 0x38e38e39, URZ ;  /* 0x38e38e39090478a5 */ /* 0x000fe4000f8e003f */
[----:B------:R-:W-:-:S02]  /*7070*/  UISETP.LT.U32.AND UP1, UPT, UR19, 0x9, UP1 ;  /* 0x000000091300788c */ /* 0x000fc40008f21070 */
[----:B------:R-:W-:Y:S02]  /*7080*/  USHF.R.U32.HI UR4, URZ, 0x1, UR5 ;  /* 0x000000013f047899 */ /* 0x000fe40008011605 */
[----:B------:R-:W-:Y:S01]  /*7090*/  USEL UR5, URZ, 0x1, !UP1 ;  /* 0x000000013f057887 */ /* 0x000fe2000c800000 */
[--C-:B0-----:R-:W-:Y:S01]  /*70a0*/  SHF.R.U32.HI R4, RZ, 0x2, R6.reuse ;  /* 0x00000002ff047819 */ /* 0x101fe20000011606 */
[----:B------:R-:W-:Y:S01]  /*70b0*/  UISETP.GE.U32.AND UP2, UPT, UR19, 0x9, UPT ;  /* 0x000000091300788c */ /* 0x000fe2000bf46070 */
[C---:B------:R-:W-:Y:S01]  /*70c0*/  LOP3.LUT R5, R6.reuse, 0x60, RZ, 0xc0, !PT ;  /* 0x0000006006057812 */ /* 0x040fe200078ec0ff */
[----:B------:R-:W-:Y:S01]  /*70d0*/  UIMAD UR6, UR6, 0xf0, URZ ;  /* 0x000000f0060678a4 */ /* 0x000fe2000f8e023f */
[----:B------:R-:W-:Y:S01]  /*70e0*/  SHF.R.U32.HI R2, RZ, 0x7, R6 ;  /* 0x00000007ff027819 */ /* 0x000fe20000011606 */
[----:B------:R-:W-:Y:S01]  /*70f0*/  IMAD.SHL.U32 R21, R6, 0x2, RZ ;  /* 0x0000000206157824 */ /* 0x000fe200078e00ff */
[----:B------:R-:W-:Y:S01]  /*7100*/  LOP3.LUT R4, R4, 0x7, RZ, 0xc0, !PT ;  /* 0x0000000704047812 */ /* 0x000fe200078ec0ff */
[----:B------:R-:W-:Y:S01]  /*7110*/  UISETP.GE.AND UP0, UPT, UR6, UR15, UPT ;  /* 0x0000000f0600728c */ /* 0x000fe2000bf06270 */
[----:B------:R-:W-:Y:S01]  /*7120*/  SHF.R.U32.HI R5, RZ, 0x1, R5 ;  /* 0x00000001ff057819 */ /* 0x000fe20000011605 */
[----:B------:R-:W-:Y:S01]  /*7130*/  IMAD.U32 R20, RZ, RZ, UR6 ;  /* 0x00000006ff147e24 */ /* 0x000fe2000f8e00ff */
[----:B------:R-:W-:Y:S01]  /*7140*/  LOP3.LUT R2, R2, 0x1, RZ, 0xc0, !PT ;  /* 0x0000000102027812 */ /* 0x000fe200078ec0ff */
[----:B------:R-:W-:-:S03]  /*7150*/  UISETP.GE.OR UP0, UPT, UR7, UR14, UP0 ;  /* 0x0000000e0700728c */ /* 0x000fc60008706670 */
[----:B------:R-:W-:Y:S01]  /*7160*/  LOP3.LUT R20, R20, 0x6, R21, 0xf8, !PT ;  /* 0x0000000614147812 */ /* 0x000fe200078ef815 */
[----:B------:R-:W-:Y:S02]  /*7170*/  IMAD.SHL.U32 R3, R2, 0x40, RZ ;  /* 0x0000004002037824 */ /* 0x000fe400078e00ff */
[----:B------:R-:W-:Y:S02]  /*7180*/  PLOP3.LUT P0, PT, PT, PT, UP0, 0x80, 0x0 ;  /* 0x000000000000781c */ /* 0x000fe40003f0f008 */
[----:B------:R-:W-:Y:S02]  /*7190*/  SHF.R.S32.HI R21, RZ, 0x1f, R20 ;  /* 0x0000001fff157819 */ /* 0x000fe40000011414 */
[----:B------:R-:W-:-:S04]  /*71a0*/  LOP3.LUT R3, R3, 0x40, R4, 0xe2, !PT ;  /* 0x0000004003037812 */ /* 0x000fc800078ee204 */
[----:B------:R-:W-:Y:S02]  /*71b0*/  LOP3.LUT R3, R3, UR10, R5, 0xfe, !PT ;  /* 0x0000000a03037c12 */ /* 0x000fe4000f8efe05 */
[----:B--2---:R-:W-:Y:S02]  /*71c0*/  R2UR UR17, R0 ;  /* 0x00000000001172ca */ /* 0x004fe400000e0000 */
[----:B------:R-:W-:Y:S01]  /*71d0*/  IADD3 R0, RZ, -R5, -R4 ;  /* 0x80000005ff007210 */ /* 0x000fe20007ffe804 */
[----:B------:R-:W-:-:S04]  /*71e0*/  IMAD.MOV.U32 R4, RZ, RZ, -0x2 ;  /* 0xfffffffeff047424 */ /* 0x000fc800078e00ff */
[----:B------:R-:W-:Y:S01]  /*71f0*/  IMAD R0, R2, -0x40, R0 ;  /* 0xffffffc002007824 */ /* 0x000fe200078e0200 */
[----:B------:R-:W-:Y:S02]  /*7200*/  LOP3.LUT R2, R6, 0x3, RZ, 0xc0, !PT ;  /* 0x0000000306027812 */ /* 0x000fe400078ec0ff */
[----:B----4-:R-:W-:Y:S02]  /*7210*/  R2UR UR18, R9 ;  /* 0x00000000091272ca */ /* 0x010fe400000e0000 */
[----:B------:R-:W-:Y:S01]  /*7220*/  IADD3 R12, R12, -UR7, R0 ;  /* 0x800000070c0c7c10 */ /* 0x000fe2000fffe000 */
[----:B------:R-:W-:Y:S01]  /*7230*/  ULOP3.LUT UR17, UR17, UR5, URZ, 0x3c, !UPT ;  /* 0x0000000511117292 */ /* 0x000fe2000f8e3c3f */
[----:B------:R-:W-:Y:S01]  /*7240*/  IMAD R2, R2, R4, UR15 ;  /* 0x0000000f02027e24 */ /* 0x000fe2000f8e0204 */
[----:B------:R-:W-:Y:S01]  /*7250*/  UIMAD UR5, UR4, -0x9, UR9 ;  /* 0xfffffff7040578a4 */ /* 0x000fe2000f8e0209 */
[----:B------:R-:W-:Y:S01]  /*7260*/  IMAD.U32 R4, RZ, RZ, UR12 ;  /* 0x0000000cff047e24 */ /* 0x000fe2000f8e00ff */
[----:B------:R-:W-:Y:S01]  /*7270*/  @UP2 ULOP3.LUT UR17, UR17, 0x1, UR4, 0x78, !UPT ;  /* 0x0000000111112892 */ /* 0x000fe2000f8e7804 */
[----:B------:R-:W-:-:S03]  /*7280*/  UMOV UR7, 0xffffffff ;  /* 0xffffffff00077882 */ /* 0x000fc60000000000 */
[----:B------:R-:W-:Y:S02]  /*7290*/  IMAD.U32 R0, RZ, RZ, UR5 ;  /* 0x00000005ff007e24 */ /* 0x000fe4000f8e00ff */
[----:B------:R-:W-:Y:S02]  /*72a0*/  USHF.R.S32.HI UR16, URZ, 0x1f, UR18 ;  /* 0x0000001f3f107899 */ /* 0x000fe40008011412 */
[----:B------:R-:W-:Y:S01]  /*72b0*/  IMAD.WIDE.U32 R4, R4, UR18, R20 ;  /* 0x0000001204047c25 */ /* 0x000fe2000f8e0014 */
[----:B------:R0:W-:Y:S01]  /*72c0*/  STL [R1+0x474], R0 ;  /* 0x0004740001007387 */ /* 0x0001e20000100800 */
[----:B------:R-:W-:-:S04]  /*72d0*/  UIMAD UR8, UR16, UR12, URZ ;  /* 0x0000000c100872a4 */ /* 0x000fc8000f8e023f */
[----:B------:R-:W-:Y:S01]  /*72e0*/  UIMAD UR8, UR18, UR13, UR8 ;  /* 0x0000000d120872a4 */ /* 0x000fe2000f8e0208 */
[----:B0-----:R-:W-:Y:S02]  /*72f0*/  VIADD R0, R2, -UR6 ;  /* 0x8000000602007c36 */ /* 0x001fe40008000000 */
[----:B------:R-:W-:-:S03]  /*7300*/  IMAD.U32 R2, RZ, RZ, UR17 ;  /* 0x00000011ff027e24 */ /* 0x000fc6000f8e00ff */
[----:B------:R-:W-:Y:S02]  /*7310*/  VIADD R5, R5, UR8 ;  /* 0x0000000805057c36 */ /* 0x000fe40008000000 */
[----:B------:R0:W-:Y:S01]  /*7320*/  STL [R1+0x47c], R2 ;  /* 0x00047c0201007387 */ /* 0x0001e20000100800 */
[----:B------:R-:W-:Y:S05]  /*7330*/  @P0 BRA `(.L_x_35) ;  /* 0x0000019c00e00947 */ /* 0x000fea0003800000 */
[----:B------:R-:W-:Y:S01]  /*7340*/  ISETP.NE.AND P0, PT, R18, RZ, PT ;  /* 0x000000ff1200720c */ /* 0x000fe20003f05270 */
[----:B------:R-:W-:Y:S01]  /*7350*/  ULDC.64 UR8, c[0x0][0x5c8] ;  /* 0x0001720000087ab9 */ /* 0x000fe20000000a00 */
[----:B------:R-:W-:Y:S01]  /*7360*/  BSSY B0, `(.L_x_35) ;  /* 0x00019f5000007945 */ /* 0x000fe20003800000 */
[----:B------:R-:W-:Y:S01]  /*7370*/  UIMAD UR4, UR11, UR8, URZ ;  /* 0x000000080b0472a4 */ /* 0x000fe2000f8e023f */
[----:B------:R-:W-:Y:S02]  /*7380*/  IMAD.U32 R13, RZ, RZ, UR9 ;  /* 0x00000009ff0d7e24 */ /* 0x000fe4000f8e00ff */
[----:B------:R-:W-:-:S04]  /*7390*/  IMAD.WIDE.U32 R6, R3, UR8, R4 ;  /* 0x0000000803067c25 */ /* 0x000fc8000f8e0004 */
[----:B------:R-:W-:-:S04]  /*73a0*/  IMAD R13, R3, R13, UR4 ;  /* 0x00000004030d7e24 */ /* 0x000fc8000f8e020d */
[----:B------:R-:W-:Y:S01]  /*73b0*/  IMAD.IADD R13, R7, 0x1, R13 ;  /* 0x00000001070d7824 */ /* 0x000fe200078e020d */
[----:B------:R-:W-:Y:S06]  /*73c0*/  @!P0 BRA `(.L_x_36) ;  /* 0x00000108003c8947 */ /* 0x000fec0003800000 */
[----:B------:R-:W2:Y:S01]  /*73d0*/  LDC.64 R4, c[0x0][0x5b0] ;  /* 0x00016c00ff047b82 */ /* 0x000ea20000000a00 */
[----:B------:R-:W-:Y:S01]  /*73e0*/  R2UR UR5, R9 ;  /* 0x00000000090572ca */ /* 0x000fe200000e0000 */
[----:B------:R-:W-:Y:S01]  /*73f0*/  ULDC.64 UR12, c[0x0][0x5b8] ;  /* 0x00016e00000c7ab9 */ /* 0x000fe20000000a00 */
[----:B------:R-:W-:Y:S01]  /*7400*/  ISETP.GE.AND P5, PT, R12, 0x1, PT ;  /* 0x000000010c00780c */ /* 0x000fe20003fa6270 */
[----:B------:R-:W-:Y:S02]  /*7410*/  UIMAD UR4, UR16, UR12, URZ ;  /* 0x0000000c100472a4 */ /* 0x000fe4000f8e023f */
[----:B0-----:R-:W-:Y:S01]  /*7420*/  IMAD.U32 R2, RZ, RZ, UR12 ;  /* 0x0000000cff027e24 */ /* 0x001fe2000f8e00ff */
[----:B------:R-:W-:Y:S01]  /*7430*/  BSSY B1, `(.L_x_37) ;  /* 0x000000f000017945 */ /* 0x000fe20003800000 */
[----:B------:R-:W-:Y:S01]  /*7440*/  ISETP.LT.OR P1, PT, R0, 0x1, !P5 ;  /* 0x000000010000780c */ /* 0x000fe20006f21670 */
[----:B------:R-:W0:Y:S05]  /*7450*/  LDC.64 R14, c[0x0][0x5a8] ;  /* 0x00016a00ff0e7b82 */ /* 0x000e2a0000000a00 */
[----:B------:R-:W-:-:S02]  /*7460*/  UIMAD UR4, UR5, UR13, UR4 ;  /* 0x0000000d050472a4 */ /* 0x000fc4000f8e0204 */
[----:B------:R-:W-:-:S04]  /*7470*/  IMAD.WIDE.U32 R20, R2, UR5, R20 ;  /* 0x0000000502147c25 */ /* 0x000fc8000f8e0014 */
[----:B------:R-:W-:Y:S02]  /*7480*/  IMAD.MOV.U32 R8, RZ, RZ, R20 ;  /* 0x000000ffff087224 */ /* 0x000fe400078e0014 */
[----:B------:R-:W-:Y:S02]  /*7490*/  VIADD R9, R21, UR4 ;  /* 0x0000000415097c36 */ /* 0x000fe40008000000 */
[----:B--2---:R-:W-:Y:S02]  /*74a0*/  IMAD R22, R4, UR11, RZ ;  /* 0x0000000b04167c24 */ /* 0x004fe4000f8e02ff */
[----:B------:R-:W-:-:S04]  /*74b0*/  IMAD.WIDE.U32 R10, R3, R4, R8 ;  /* 0x00000004030a7225 */ /* 0x000fc800078e0008 */
[----:B------:R-:W-:Y:S01]  /*74c0*/  IMAD R22, R3, R5, R22 ;  /* 0x0000000503167224 */ /* 0x000fe200078e0216 */
[----:B0-----:R-:W-:-:S04]  /*74d0*/  IADD3 R234, P0, R10, R14, RZ ;  /* 0x0000000e0aea7210 */ /* 0x001fc80007f1e0ff */
[----:B------:R-:W-:-:S05]  /*74e0*/  IADD3.X R235, R15, R11, R22, P0, !PT ;  /* 0x0000000b0feb7210 */ /* 0x000fca00007fe416 */
[----:B------:R0:W-:Y:S01]  /*74f0*/  STL.64 [R1+0x440], R234 ;  /* 0x000440ea01007387 */ /* 0x0001e20000100a00 */
[----:B------:R-:W-:Y:S05]  /*7500*/  @P1 BRA `(.L_x_38) ;  /* 0x0000000000041947 */ /* 0x000fea0003800000 */
[----:B------:R2:W5:Y:S02]  /*7510*/  LDG.E.U8 R16, desc[UR38][R234.64] ;  /* 0x00000026ea107981 */ /* 0x000564000c1e1100 */
.L_x_38:
[----:B------:R-:W-:Y:S05]  /*7520*/  BSYNC B1 ;  /* 0x0000000000017941 */ /* 0x000fea0003800000 */
.L_x_37:
[----:B------:R-:W4:Y:S01]  /*7530*/  LDL.LU R10, [R1+0x420] ;  /* 0x00042000010a7983 */ /* 0x000f220000300800 */
[----:B-----5:R-:W-:Y:S01]  /*7540*/  LOP3.LUT R2, R16, 0xffff, RZ, 0xc0, !PT ;  /* 0x0000ffff10027812 */ /* 0x020fe200078ec0ff */
[----:B------:R-:W-:Y:S01]  /*7550*/  ULDC.64 UR4, c[0x0][0x5c0] ;  /* 0x0001700000047ab9 */ /* 0x000fe20000000a00 */
[----:B------:R-:W-:Y:S01]  /*7560*/  ISETP.LT.OR P2, PT, R0, 0x2, !P5 ;  /* 0x000000020000780c */ /* 0x000fe20006f41670 */
[----:B------:R-:W-:Y:S01]  /*7570*/  BSSY B1, `(.L_x_39) ;  /* 0x000000b000017945 */ /* 0x000fe20003800000 */
[----:B------:R-:W-:Y:S02]  /*7580*/  PRMT R2, R2, 0x8880, RZ ;  /* 0x0000888002027816 */ /* 0x000fe400000000ff */
[----:B------:R-:W-:-:S03]  /*7590*/  IADD3 R6, P0, R6, UR4, RZ ;  /* 0x0000000406067c10 */ /* 0x000fc6000ff1e0ff */
[----:B------:R-:W-:Y:S01]  /*75a0*/  IMAD R2, R2, R18, RZ ;  /* 0x0000001202027224 */ /* 0x000fe200078e02ff */
[----:B------:R-:W-:-:S03]  /*75b0*/  IADD3.X R7, R13, UR5, RZ, P0, !PT ;  /* 0x000000050d077c10 */ /* 0x000fc600087fe4ff */
[----:B----4-:R-:W-:-:S05]  /*75c0*/  @!P1 IMAD R10, R10, R17, R2 ;  /* 0x000000110a0a9224 */ /* 0x010fca00078e0202 */
[----:B------:R4:W-:Y:S01]  /*75d0*/  @!P1 STG.E.U8 desc[UR38][R6.64], R10 ;  /* 0x0000000a06009986 */ /* 0x0009e2000c101126 */
[----:B------:R-:W-:Y:S05]  /*75e0*/  @P2 BRA `(.L_x_40) ;  /* 0x00000000000c2947 */ /* 0x000fea0003800000 */
[----:B------:R-:W5:Y:S02]  /*75f0*/  LDG.E.U8 R16, desc[UR38][R234.64+0x1] ;  /* 0x00000126ea107981 */ /* 0x000f64000c1e1100 */
[----:B-----5:R-:W-:-:S05]  /*7600*/  PRMT R2, R16, 0x8880, RZ ;  /* 0x0000888010027816 */ /* 0x020fca00000000ff */
[----:B------:R-:W-:-:S07]  /*7610*/  IMAD R2, R2, R18, RZ ;  /* 0x0000001202027224 */ /* 0x000fce00078e02ff */
.L_x_40:
[----:B------:R-:W-:Y:S05]  /*7620*/  BSYNC B1 ;  /* 0x0000000000017941 */ /* 0x000fea0003800000 */
.L_x_39:
[----:B----4-:R-:W4:Y:S01]  /*7630*/  LDL.LU R10, [R1+0x424] ;  /* 0x00042400010a7983 */ /* 0x010f220000300800 */
[C---:B------:R-:W-:Y:S01]  /*7640*/  SHF.L.U64.HI R233, R4.reuse, 0x3, R5 ;  /* 0x0000000304e97819 */ /* 0x040fe20000010205 */
[----:B------:R-:W-:Y:S01]  /*7650*/  IMAD.SHL.U32 R232, R4, 0x8, RZ ;  /* 0x0000000804e87824 */ /* 0x000fe200078e00ff */
[----:B------:R-:W-:Y:S01]  /*7660*/  ISETP.GE.AND P6, PT, R12, 0x9, PT ;  /* 0x000000090c00780c */ /* 0x000fe20003fc6270 */
[----:B------:R-:W-:Y:S03]  /*7670*/  BSSY B1, `(.L_x_41) ;  /* 0x0000010000017945 */ /* 0x000fe60003800000 */
[----:B------:R-:W-:Y:S01]  /*7680*/  STL.64 [R1+0x450], R232 ;  /* 0x000450e801007387 */ /* 0x000fe20000100a00 */
[C---:B------:R-:W-:Y:S02]  /*7690*/  ISETP.LT.OR P4, PT, R0.reuse, 0x1, !P6 ;  /* 0x000000010000780c */ /* 0x040fe40007781670 */
[----:B------:R-:W-:Y:S01]  /*76a0*/  ISETP.LT.OR P0, PT, R0, 0x2, !P6 ;  /* 0x000000020000780c */ /* 0x000fe20007701670 */
[----:B----4-:R-:W-:-:S05]  /*76b0*/  @!P2 IMAD R10, R10, R17, R2 ;  /* 0x000000110a0aa224 */ /* 0x010fca00078e0202 */
[----:B------:R4:W-:Y:S02]  /*76c0*/  @!P2 STG.E.U8 desc[UR38][R6.64+0x1], R10 ;  /* 0x0000010a0600a986 */ /* 0x0009e4000c101126 */
[----:B----4-:R-:W-:-:S04]  /*76d0*/  IMAD.WIDE.U32 R10, R3, R4, R232 ;  /* 0x00000004030a7225 */ /* 0x010fc800078e00e8 */
[----:B------:R-:W-:Y:S01]  /*76e0*/  IMAD.IADD R22, R22, 0x1, R11 ;  /* 0x0000000116167824 */ /* 0x000fe200078e020b */
[----:B------:R-:W-:Y:S02]  /*76f0*/  IADD3 R232, P1, P2, R20, R14, R10 ;  /* 0x0000000e14e87210 */ /* 0x000fe40007a3e00a */
[----:B------:R-:W-:Y:S02]  /*7700*/  @!P4 IADD3 R10, P3, R6, UR37, RZ ;  /* 0x00000025060acc10 */ /* 0x000fe4000ff7e0ff */
[----:B------:R-:W-:-:S05]  /*7710*/  IADD3.X R233, R9, R15, R22, P1, P2 ;  /* 0x0000000f09e97210 */ /* 0x000fca0000fe4416 */
[----:B------:R4:W-:Y:S01]  /*7720*/  STL.64 [R1+0x420], R232 ;  /* 0x000420e801007387 */ /* 0x0009e20000100a00 */
[----:B------:R-:W-:Y:S05]  /*7730*/  @P4 BRA `(.L_x_42) ;  /* 0x00000000000c4947 */ /* 0x000fea0003800000 */
[----:B------:R-:W5:Y:S02]  /*7740*/  LDG.E.U8 R16, desc[UR38][R232.64] ;  /* 0x00000026e8107981 */ /* 0x000f64000c1e1100 */
[----:B-----5:R-:W-:-:S05]  /*7750*/  PRMT R2, R16, 0x8880, RZ ;  /* 0x0000888010027816 */ /* 0x020fca00000000ff */
[----:B------:R-:W-:-:S07]  /*7760*/  IMAD R2, R2, R18, RZ ;  /* 0x0000001202027224 */ /* 0x000fce00078e02ff */
.L_x_42:
[----:B------:R-:W-:Y:S05]  /*7770*/  BSYNC B1 ;  /* 0x0000000000017941 */ /* 0x000fea0003800000 */
.L_x_41:
[----:B------:R-:W5:Y:S01]  /*7780*/  LDL.LU R13, [R1+0x428] ;  /* 0x00042800010d7983 */ /* 0x000f620000300800 */
[----:B------:R-:W-:Y:S01]  /*7790*/  @!P4 IADD3.X R11, R7, UR36, RZ, P3, !PT ;  /* 0x00000024070bcc10 */ /* 0x000fe20009ffe4ff */
[----:B------:R-:W-:Y:S01]  /*77a0*/  BSSY B1, `(.L_x_43) ;  /* 0x000000b000017945 */ /* 0x000fe20003800000 */
[C---:B------:R-:W-:Y:S02]  /*77b0*/  ISETP.LT.OR P2, PT, R0.reuse, 0x9, !P5 ;  /* 0x000000090000780c */ /* 0x040fe40006f41670 */
[C---:B------:R-:W-:Y:S02]  /*77c0*/  ISETP.LT.OR P3, PT, R0.reuse, 0xa, !P5 ;  /* 0x0000000a0000780c */ /* 0x040fe40006f61670 */
[----:B------:R-:W-:Y:S01]  /*77d0*/  ISETP.LT.OR P1, PT, R0, 0x9, !P6 ;  /* 0x000000090000780c */ /* 0x000fe20007721670 */
[----:B-----5:R-:W-:-:S05]  /*77e0*/  @!P4 IMAD R13, R13, R17, R2 ;  /* 0x000000110d0dc224 */ /* 0x020fca00078e0202 */
[----:B------:R5:W-:Y:S02]  /*77f0*/  @!P4 STG.E.U8 desc[UR38][R10.64], R13 ;  /* 0x0000000d0a00c986 */ /* 0x000be4000c101126 */
[----:B-----5:R-:W-:Y:S01]  /*7800*/  @!P0 IADD3 R10, P4, R6, UR37, RZ ;  /* 0x00000025060a8c10 */ /* 0x020fe2000ff9e0ff */
[----:B------:R-:W-:-:S12]  /*7810*/  @P0 BRA `(.L_x_44) ;  /* 0x00000000000c0947 */ /* 0x000fd80003800000 */
[----:B------:R-:W5:Y:S02]  /*7820*/  LDG.E.U8 R16, desc[UR38][R232.64+0x1] ;  /* 0x00000126e8107981 */ /* 0x000f64000c1e1100 */
[----:B-----5:R-:W-:-:S05]  /*7830*/  PRMT R2, R16, 0x8880, RZ ;  /* 0x0000888010027816 */ /* 0x020fca00000000ff */
[----:B------:R-:W-:-:S07]  /*7840*/  IMAD R2, R2, R18, RZ ;  /* 0x0000001202027224 */ /* 0x000fce00078e02ff */
.L_x_44:
[----:B------:R-:W-:Y:S05]  /*7850*/  BSYNC B1 ;  /* 0x0000000000017941 */ /* 0x000fea0003800000 */
.L_x_43:
[----:B------:R-:W5:Y:S01]  /*7860*/  LDL.LU R13, [R1+0x42c] ;  /* 0x00042c00010d7983 */ /* 0x000f620000300800 */
[----:B------:R-:W-:Y:S01]  /*7870*/  @!P0 IADD3.X R11, R7, UR36, RZ, P4, !PT ;  /* 0x00000024070b8c10 */ /* 0x000fe2000a7fe4ff */
[----:B------:R-:W-:Y:S01]  /*7880*/  BSSY B1, `(.L_x_45) ;  /* 0x0000007000017945 */ /* 0x000fe20003800000 */
[----:B-----5:R-:W-:-:S05]  /*7890*/  @!P0 IMAD R13, R13, R17, R2 ;  /* 0x000000110d0d8224 */ /* 0x020fca00078e0202 */
[----:B------:R0:W-:Y:S01]  /*78a0*/  @!P0 STG.E.U8 desc[UR38][R10.64+0x1], R13 ;  /* 0x0000010d0a008986 */ /* 0x0001e2000c101126 */
[----:B------:R-:W-:Y:S05]  /*78b0*/  @P2 BRA `(.L_x_46) ;  /* 0x00000000000c2947 */ /* 0x000fea0003800000 */
[----:B------:R-:W5:Y:S02]  /*78c0*/  LDG.E.U8 R16, desc[UR38][R234.64+0x8] ;  /* 0x00000826ea107981 */ /* 0x000f64000c1e1100 */
[----:B-----5:R-:W-:-:S05]  /*78d0*/  PRMT R2, R16, 0x8880, RZ ;  /* 0x0000888010027816 */ /* 0x020fca00000000ff */
[----:B------:R-:W-:-:S07]  /*78e0*/  IMAD R2, R2, R18, RZ ;  /* 0x0000001202027224 */ /* 0x000fce00078e02ff */
.L_x_46:
[----:B------:R-:W-:Y:S05]  /*78f0*/  BSYNC B1 ;  /* 0x0000000000017941 */ /* 0x000fea0003800000 */
.L_x_45:
[----:B0-----:R-:W5:Y:S01]  /*7900*/  LDL.LU R10, [R1+0x430] ;  /* 0x00043000010a7983 */ /* 0x001f620000300800 */
[----:B------:R-:W-:Y:S01]  /*7910*/  BSSY B1, `(.L_x_47) ;  /* 0x0000007000017945 */ /* 0x000fe20003800000 */
[----:B-----5:R-:W-:-:S05]  /*7920*/  @!P2 IMAD R10, R10, R17, R2 ;  /* 0x000000110a0aa224 */ /* 0x020fca00078e0202 */
[----:B------:R0:W-:Y:S01]  /*7930*/  @!P2 STG.E.U8 desc[UR38][R6.64+0x8], R10 ;  /* 0x0000080a0600a986 */ /* 0x0001e2000c101126 */
[----:B------:R-:W-:Y:S05]  /*7940*/  @P3 BRA `(.L_x_48) ;  /* 0x00000000000c3947 */ /* 0x000fea0003800000 */
[----:B------:R-:W5:Y:S02]  /*7950*/  LDG.E.U8 R16, desc[UR38][R234.64+0x9] ;  /* 0x00000926ea107981 */ /* 0x000f64000c1e1100 */
[----:B-----5:R-:W-:-:S05]  /*7960*/  PRMT R2, R16, 0x8880, RZ ;  /* 0x0000888010027816 */ /* 0x020fca00000000ff */
[----:B------:R-:W-:-:S07]  /*7970*/  IMAD R2, R2, R18, RZ ;  /* 0x0000001202027224 */ /* 0x000fce00078e02ff */
.L_x_48:
[----:B------:R-:W-:Y:S05]  /*7980*/  BSYNC B1 ;  /* 0x0000000000017941 */ /* 0x000fea0003800000 */
.L_x_47:
[----:B0-----:R-:W5:Y:S01]  /*7990*/  LDL.LU R10, [R1+0x434] ;  /* 0x00043400010a7983 */ /* 0x001f620000300800 */
[----:B------:R-:W-:Y:S01]  /*79a0*/  BSSY B1, `(.L_x_49) ;  /* 0x0000009000017945 */ /* 0x000fe20003800000 */
[----:B------:R-:W-:Y:S01]  /*79b0*/  ISETP.LT.OR P0, PT, R0, 0xa, !P6 ;  /* 0x0000000a0000780c */ /* 0x000fe20007701670 */
[----:B-----5:R-:W-:-:S05]  /*79c0*/  @!P3 IMAD R10, R10, R17, R2 ;  /* 0x000000110a0ab224 */ /* 0x020fca00078e0202 */
[----:B------:R0:W-:Y:S02]  /*79d0*/  @!P3 STG.E.U8 desc[UR38][R6.64+0x9], R10 ;  /* 0x0000090a0600b986 */ /* 0x0001e4000c101126 */
[----:B0-----:R-:W-:Y:S01]  /*79e0*/  @!P1 IADD3 R10, P2, R6, UR37, RZ ;  /* 0x00000025060a9c10 */ /* 0x001fe2000ff5e0ff */
[----:B------:R-:W-:-:S12]  /*79f0*/  @P1 BRA `(.L_x_50) ;  /* 0x00000000000c1947 */ /* 0x000fd80003800000 */
[----:B------:R-:W5:Y:S02]  /*7a00*/  LDG.E.U8 R16, desc[UR38][R232.64+0x8] ;  /* 0x00000826e8107981 */ /* 0x000f64000c1e1100 */
[----:B-----5:R-:W-:-:S05]  /*7a10*/  PRMT R2, R16, 0x8880, RZ ;  /* 0x0000888010027816 */ /* 0x020fca00000000ff */
[----:B------:R-:W-:-:S07]  /*7a20*/  IMAD R2, R2, R18, RZ ;  /* 0x0000001202027224 */ /* 0x000fce00078e02ff */
.L_x_50:
[----:B------:R-:W-:Y:S05]  /*7a30*/  BSYNC B1 ;  /* 0x0000000000017941 */ /* 0x000fea0003800000 */
.L_x_49:
[----:B------:R-:W5:Y:S01]  /*7a40*/  LDL.LU R13, [R1+0x438] ;  /* 0x00043800010d7983 */ /* 0x000f620000300800 */
[----:B------:R-:W-:Y:S01]  /*7a50*/  @!P1 IADD3.X R11, R7, UR36, RZ, P2, !PT ;  /* 0x00000024070b9c10 */ /* 0x000fe200097fe4ff */
[----:B------:R-:W-:Y:S01]  /*7a60*/  BSSY B1, `(.L_x_51) ;  /* 0x0000008000017945 */ /* 0x000fe20003800000 */
[----:B-----5:R-:W-:-:S05]  /*7a70*/  @!P1 IMAD R13, R13, R17, R2 ;  /* 0x000000110d0d9224 */ /* 0x020fca00078e0202 */
[----:B------:R0:W-:Y:S02]  /*7a80*/  @!P1 STG.E.U8 desc[UR38][R10.64+0x8], R13 ;  /* 0x0000080d0a009986 */ /* 0x0001e4000c101126 */
[----:B0-----:R-:W-:Y:S01]  /*7a90*/  @!P0 IADD3 R10, P1, R6, UR37, RZ ;  /* 0x00000025060a8c10 */ /* 0x001fe2000ff3e0ff */
[----:B------:R-:W-:-:S12]  /*7aa0*/  @P0 BRA `(.L_x_52) ;  /* 0x00000000000c0947 */ /* 0x000fd80003800000 */
[----:B------:R-:W5:Y:S02]  /*7ab0*/  LDG.E.U8 R16, desc[UR38][R232.64+0x9] ;  /* 0x00000926e8107981 */ /* 0x000f64000c1e1100 */
[----:B-----5:R-:W-:-:S05]  /*7ac0*/  PRMT R2, R16, 0x8880, RZ ;  /* 0x0000888010027816 */ /* 0x020fca00000000ff */
[----:B------:R-:W-:-:S07]  /*7ad0*/  IMAD R2, R2, R18, RZ ;  /* 0x0000001202027224 */ /* 0x000fce00078e02ff */
.L_x_52:
[----:B------:R-:W-:Y:S05]  /*7ae0*/  BSYNC B1 ;  /* 0x0000000000017941 */ /* 0x000fea0003800000 */
.L_x_51:
[----:B------:R-:W5:Y:S04]  /*7af0*/  LDL.LU R13, [R1+0x43c] ;  /* 0x00043c00010d7983 */ /* 0x000f680000300800 */
[----:B----4-:R-:W4:Y:S01]  /*7b00*/  LDL R233, [R1+0x464] ;  /* 0x0004640001e97983 */ /* 0x010f220000100800 */
[----:B------:R-:W-:Y:S01]  /*7b10*/  @!P0 IADD3.X R11, R7, UR36, RZ, P1, !PT ;  /* 0x00000024070b8c10 */ /* 0x000fe20008ffe4ff */
[----:B------:R-:W-:Y:S01]  /*7b20*/  BSSY B1, `(.L_x_53) ;  /* 0x0000014000017945 */ /* 0x000fe20003800000 */
[----:B------:R-:W-:Y:S02]  /*7b30*/  ISETP.GE.AND P4, PT, R12, 0x81, PT ;  /* 0x000000810c00780c */ /* 0x000fe40003f86270 */
[----:B---3--:R-:W-:Y:S02]  /*7b40*/  LOP3.LUT R19, R19, 0xfffffffd, RZ, 0xc0, !PT ;  /* 0xfffffffd13137812 */ /* 0x008fe400078ec0ff */
[----:B------:R-:W-:-:S09]  /*7b50*/  ISETP.LT.OR P1, PT, R0, 0x1, !P4 ;  /* 0x000000010000780c */ /* 0x000fd20006721670 */
[----:B------:R-:W-:Y:S01]  /*7b60*/  @P4 LOP3.LUT R19, R19, 0x2, RZ, 0xfc, !PT ;  /* 0x0000000213134812 */ /* 0x000fe200078efcff */
[----:B-----5:R-:W-:Y:S01]  /*7b70*/  @!P0 IMAD R13, R13, R17, R2 ;  /* 0x000000110d0d8224 */ /* 0x020fe200078e0202 */
[----:B----4-:R-:W-:-:S04]  /*7b80*/  R2UR UR4, R233 ;  /* 0x00000000e90472ca */ /* 0x010fc800000e0000 */
[----:B------:R0:W-:Y:S01]  /*7b90*/  @!P0 STG.E.U8 desc[UR38][R10.64+0x9], R13 ;  /* 0x0000090d0a008986 */ /* 0x0001e2000c101126 */
[----:B--2---:R-:W-:-:S05]  /*7ba0*/  IADD3 R234, P0, R3, 0x80, RZ ;  /* 0x0000008003ea7810 */ /* 0x004fca0007f1e0ff */
[----:B0-----:R-:W-:-:S04]  /*7bb0*/  IMAD.X R10, RZ, RZ, UR11, P0 ;  /* 0x0000000bff0a7e24 */ /* 0x001fc800080e06ff */
[-C--:B------:R-:W-:Y:S02]  /*7bc0*/  IMAD R13, R10, R4.reuse, RZ ;  /* 0x000000040a0d7224 */ /* 0x080fe400078e02ff */
[----:B------:R-:W-:-:S04]  /*7bd0*/  IMAD.WIDE.U32 R10, R234, R4, R8 ;  /* 0x00000004ea0a7225 */ /* 0x000fc800078e0008 */
[----:B------:R-:W-:Y:S01]  /*7be0*/  IMAD R13, R234, R5, R13 ;  /* 0x00000005ea0d7224 */ /* 0x000fe200078e020d */
[----:B------:R-:W-:-:S04]  /*7bf0*/  IADD3 R236, P0, R10, R14, RZ ;  /* 0x0000000e0aec7210 */ /* 0x000fc80007f1e0ff */
[----:B------:R-:W-:Y:S02]  /*7c00*/  IADD3.X R237, R15, R11, R13, P0, !PT ;  /* 0x0000000b0fed7210 */ /* 0x000fe400007fe40d */
[----:B------:R-:W-:Y:S01]  /*7c10*/  @!P1 IADD3 R10, P0, R6, UR4, RZ ;  /* 0x00000004060a9c10 */ /* 0x000fe2000ff1e0ff */
[----:B------:R-:W-:-:S12]  /*7c20*/  @P1 BRA `(.L_x_54) ;  /* 0x00000000000c1947 */ /* 0x000fd80003800000 */
[----:B------:R-:W2:Y:S02]  /*7c30*/  LDG.E.U8 R16, desc[UR38][R236.64] ;  /* 0x00000026ec107981 */ /* 0x000ea4000c1e1100 */
[----:B--2---:R-:W-:-:S05]  /*7c40*/  PRMT R2, R16, 0x8880, RZ ;  /* 0x0000888010027816 */ /* 0x004fca00000000ff */
[----:B------:R-:W-:-:S07]  /*7c50*/  IMAD R2, R2, R18, RZ ;  /* 0x0000001202027224 */ /* 0x000fce00078e02ff */
.L_x_54:
[----:B------:R-:W-:Y:S05]  /*7c60*/  BSYNC B1 ;  /* 0x0000000000017941 */ /* 0x000fea0003800000 */
.L_x_53:
[----:B------:R-:W2:Y:S04]  /*7c70*/  LDL.LU R22, [R1+0x400] ;  /* 0x0004000001167983 */ /* 0x000ea80000300800 */
[----:B------:R-:W3:Y:S01]  /*7c80*/  LDL R232, [R1+0x478] ;  /* 0x0004780001e87983 */ /* 0x000ee20000100800 */
[----:B------:R-:W-:Y:S01]  /*7c90*/  R2UR UR4, R233 ;  /* 0x00000000e90472ca */ /* 0x000fe200000e0000 */
[----:B------:R-:W-:Y:S01]  /*7ca0*/  BSSY B1, `(.L_x_55) ;  /* 0x000000b000017945 */ /* 0x000fe20003800000 */
[----:B--2---:R-:W-:Y:S01]  /*7cb0*/  @!P1 IMAD R22, R22, R17, R2 ;  /* 0x0000001116169224 */ /* 0x004fe200078e0202 */
[----:B---3--:R-:W-:-:S13]  /*7cc0*/  R2UR UR5, R232 ;  /* 0x00000000e80572ca */ /* 0x008fda00000e0000 */
[----:B------:R-:W-:Y:S02]  /*7cd0*/  @!P1 IADD3.X R11, R7, UR5, RZ, P0, !PT ;  /* 0x00000005070b9c10 */ /* 0x000fe400087fe4ff */
[----:B------:R-:W-:-:S03]  /*7ce0*/  ISETP.LT.OR P0, PT, R0, 0x2, !P4 ;  /* 0x000000020000780c */ /* 0x000fc60006701670 */
[----:B------:R0:W-:Y:S02]  /*7cf0*/  @!P1 STG.E.U8 desc[UR38][R10.64], R22 ;  /* 0x000000160a009986 */ /* 0x0001e4000c101126 */
[----:B0-----:R-:W-:-:S08]  /*7d00*/  IADD3 R10, P1, R6, UR4, RZ ;  /* 0x00000004060a7c10 */ /* 0x001fd0000ff3e0ff */
[----:B------:R-:W-:Y:S05]  /*7d10*/  @P0 BRA `(.L_x_56) ;  /* 0x00000000000c0947 */ /* 0x000fea0003800000 */
[----:B------:R-:W2:Y:S02]  /*7d20*/  LDG.E.U8 R16, desc[UR38][R236.64+0x1] ;  /* 0x00000126ec107981 */ /* 0x000ea4000c1e1100 */
[----:B--2---:R-:W-:-:S05]  /*7d30*/  PRMT R2, R16, 0x8880, RZ ;  /* 0x0000888010027816 */ /* 0x004fca00000000ff */
[----:B------:R-:W-:-:S07]  /*7d40*/  IMAD R2, R2, R18, RZ ;  /* 0x0000001202027224 */ /* 0x000fce00078e02ff */
.L_x_56:
[----:B------:R-:W-:Y:S05]  /*7d50*/  BSYNC B1 ;  /* 0x0000000000017941 */ /* 0x000fea0003800000 */
.L_x_55:
[----:B------:R-:W2:Y:S01]  /*7d60*/  LDL.LU R22, [R1+0x404] ;  /* 0x0004040001167983 */ /* 0x000ea20000300800 */
[----:B------:R-:W-:Y:S02]  /*7d70*/  R2UR UR4, R232 ;  /* 0x00000000e80472ca */ /* 0x000fe400000e0000 */
[----:B------:R-:W-:-:S11]  /*7d80*/  R2UR UR5, R233 ;  /* 0x00000000e90572ca */ /* 0x000fd600000e0000 */
[----:B------:R-:W-:Y:S01]  /*7d90*/  IADD3.X R11, R7, UR4, RZ, P1, !PT ;  /* 0x00000004070b7c10 */ /* 0x000fe20008ffe4ff */
[----:B--2---:R-:W-:-:S05]  /*7da0*/  @!P0 IMAD R22, R22, R17, R2 ;  /* 0x0000001116168224 */ /* 0x004fca00078e0202 */
[----:B------:R0:W-:Y:S04]  /*7db0*/  @!P0 STG.E.U8 desc[UR38][R10.64+0x1], R22 ;  /* 0x000001160a008986 */ /* 0x0001e8000c101126 */
[----:B0-----:R-:W2:Y:S01]  /*7dc0*/  LDL.64 R22, [R1+0x450] ;  /* 0x0004500001167983 */ /* 0x001ea20000100a00 */
[----:B------:R-:W-:Y:S01]  /*7dd0*/  ISETP.GE.AND P2, PT, R12, 0x89, PT ;  /* 0x000000890c00780c */ /* 0x000fe20003f46270 */
[----:B------:R-:W-:Y:S03]  /*7de0*/  BSSY B1, `(.L_x_57) ;  /* 0x000000f000017945 */ /* 0x000fe60003800000 */
[----:B------:R-:W-:Y:S01]  /*7df0*/  ISETP.LT.OR P0, PT, R0, 0x1, !P2 ;  /* 0x000000010000780c */ /* 0x000fe20005701670 */
[----:B--2---:R-:W-:-:S04]  /*7e00*/  IMAD.WIDE.U32 R234, R234, R4, R22 ;  /* 0x00000004eaea7225 */ /* 0x004fc800078e0016 */
[----:B------:R-:W-:Y:S01]  /*7e10*/  IMAD.IADD R13, R13, 0x1, R235 ;  /* 0x000000010d0d7824 */ /* 0x000fe200078e02eb */
[----:B------:R-:W-:Y:S01]  /*7e20*/  IADD3 R234, P1, P3, R20, R14, R234 ;  /* 0x0000000e14ea7210 */ /* 0x000fe20007b3e0ea */
[----:B------:R-:W-:-:S03]  /*7e30*/  IMAD.U32 R22, RZ, RZ, UR37 ;  /* 0x00000025ff167e24 */ /* 0x000fc6000f8e00ff */
[----:B------:R-:W-:Y:S01]  /*7e40*/  IADD3.X R235, R9, R15, R13, P1, P3 ;  /* 0x0000000f09eb7210 */ /* 0x000fe20000fe640d */
[----:B------:R-:W-:Y:S02]  /*7e50*/  IMAD.U32 R13, RZ, RZ, UR36 ;  /* 0x00000024ff0d7e24 */ /* 0x000fe4000f8e00ff */
[----:B------:R-:W-:-:S04]  /*7e60*/  @!P0 IADD3 R22, P1, P3, R22, UR5, R6 ;  /* 0x0000000516168c10 */ /* 0x000fc8000fb3e006 */
[----:B------:R-:W-:Y:S02]  /*7e70*/  @!P0 IADD3.X R23, R13, UR4, R7, P1, P3 ;  /* 0x000000040d178c10 */ /* 0x000fe40008fe6407 */
[----:B------:R-:W-:Y:S01]  /*7e80*/  ISETP.LT.OR P1, PT, R0, 0x2, !P2 ;  /* 0x000000020000780c */ /* 0x000fe20005721670 */
[----:B------:R-:W-:-:S12]  /*7e90*/  @P0 BRA `(.L_x_58) ;  /* 0x00000000000c0947 */ /* 0x000fd80003800000 */
[----:B------:R-:W2:Y:S02]  /*7ea0*/  LDG.E.U8 R16, desc[UR38][R234.64] ;  /* 0x00000026ea107981 */ /* 0x000ea4000c1e1100 */
[----:B--2---:R-:W-:-:S05]  /*7eb0*/  PRMT R2, R16, 0x8880, RZ ;  /* 0x0000888010027816 */ /* 0x004fca00000000ff */
[----:B------:R-:W-:-:S07]  /*7ec0*/  IMAD R2, R2, R18, RZ ;  /* 0x0000001202027224 */ /* 0x000fce00078e02ff */
.L_x_58:
[----:B------:R-:W-:Y:S05]  /*7ed0*/  BSYNC B1 ;  /* 0x0000000000017941 */ /* 0x000fea0003800000 */
.L_x_57:
[----:B------:R-:W2:Y:S01]  /*7ee0*/  LDL.LU R13, [R1+0x408] ;  /* 0x00040800010d7983 */ /* 0x000ea20000300800 */
[----:B------:R-:W-:Y:S01]  /*7ef0*/  R2UR UR5, R233 ;  /* 0x00000000e90572ca */ /* 0x000fe200000e0000 */
[----:B------:R-:W-:Y:S01]  /*7f00*/  BSSY B1, `(.L_x_59) ;  /* 0x000000e000017945 */ /* 0x000fe20003800000 */
[----:B------:R-:W-:Y:S01]  /*7f10*/  R2UR UR4, R232 ;  /* 0x00000000e80472ca */ /* 0x000fe200000e0000 */
[----:B--2---:R-:W-:-:S05]  /*7f20*/  @!P0 IMAD R13, R13, R17, R2 ;  /* 0x000000110d0d8224 */ /* 0x004fca00078e0202 */
[----:B------:R0:W-:Y:S02]  /*7f30*/  @!P0 STG.E.U8 desc[UR38][R22.64], R13 ;  /* 0x0000000d16008986 */ /* 0x0001e4000c101126 */
[----:B0-----:R-:W-:Y:S02]  /*7f40*/  IMAD.U32 R22, RZ, RZ, UR37 ;  /* 0x00000025ff167e24 */ /* 0x001fe4000f8e00ff */
[----:B------:R-:W-:-:S03]  /*7f50*/  IMAD.U32 R13, RZ, RZ, UR36 ;  /* 0x00000024ff0d7e24 */ /* 0x000fc6000f8e00ff */
[----:B------:R-:W-:-:S04]  /*7f60*/  @!P1 IADD3 R22, P0, P3, R22, UR5, R6 ;  /* 0x0000000516169c10 */ /* 0x000fc8000fb1e006 */
[----:B------:R-:W-:Y:S02]  /*7f70*/  @!P1 IADD3.X R23, R13, UR4, R7, P0, P3 ;  /* 0x000000040d179c10 */ /* 0x000fe400087e6407 */
[C---:B------:R-:W-:Y:S02]  /*7f80*/  ISETP.LT.OR P3, PT, R0.reuse, 0x9, !P4 ;  /* 0x000000090000780c */ /* 0x040fe40006761670 */
[----:B------:R-:W-:Y:S01]  /*7f90*/  ISETP.LT.OR P0, PT, R0, 0x9, !P2 ;  /* 0x000000090000780c */ /* 0x000fe20005701670 */
[----:B------:R-:W-:-:S12]  /*7fa0*/  @P1 BRA `(.L_x_60) ;  /* 0x00000000000c1947 */ /* 0x000fd80003800000 */
[----:B------:R-:W2:Y:S02]  /*7fb0*/  LDG.E.U8 R16, desc[UR38][R234.64+0x1] ;  /* 0x00000126ea107981 */ /* 0x000ea4000c1e1100 */
[----:B--2---:R-:W-:-:S05]  /*7fc0*/  PRMT R2, R16, 0x8880, RZ ;  /* 0x0000888010027816 */ /* 0x004fca00000000ff */
[----:B------:R-:W-:-:S07]  /*7fd0*/  IMAD R2, R2, R18, RZ ;  /* 0x0000001202027224 */ /* 0x000fce00078e02ff */
.L_x_60:
[----:B------:R-:W-:Y:S05]  /*7fe0*/  BSYNC B1 ;  /* 0x0000000000017941 */ /* 0x000fea0003800000 */
.L_x_59:
[----:B------:R-:W2:Y:S01]  /*7ff0*/  LDL.LU R13, [R1+0x40c] ;  /* 0x00040c00010d7983 */ /* 0x000ea20000300800 */
[----:B------:R-:W-:Y:S01]  /*8000*/  BSSY B1, `(.L_x_61) ;  /* 0x0000007000017945 */ /* 0x000fe20003800000 */
[----:B--2---:R-:W-:-:S05]  /*8010*/  @!P1 IMAD R13, R13, R17, R2 ;  /* 0x000000110d0d9224 */ /* 0x004fca00078e0202 */
[----:B------:R0:W-:Y:S01]  /*8020*/  @!P1 STG.E.U8 desc[UR38][R22.64+0x1], R13 ;  /* 0x0000010d16009986 */ /* 0x0001e2000c101126 */
[----:B------:R-:W-:Y:S05]  /*8030*/  @P3 BRA `(.L_x_62) ;  /* 0x00000000000c3947 */ /* 0x000fea0003800000 */
[----:B------:R-:W2:Y:S02]  /*8040*/  LDG.E.U8 R16, desc[UR38][R236.64+0x8] ;  /* 0x00000826ec107981 */ /* 0x000ea4000c1e1100 */
[----:B--2---:R-:W-:-:S05]  /*8050*/  PRMT R2, R16, 0x8880, RZ ;  /* 0x0000888010027816 */ /* 0x004fca00000000ff */
[----:B------:R-:W-:-:S07]  /*8060*/  IMAD R2, R2, R18, RZ ;  /* 0x0000001202027224 */ /* 0x000fce00078e02ff */
.L_x_62:
[----:B------:R-:W-:Y:S05]  /*8070*/  BSYNC B1 ;  /* 0x0000000000017941 */ /* 0x000fea0003800000 */
.L_x_61:
[----:B0-----:R-:W2:Y:S01]  /*8080*/  LDL.LU R13, [R1+0x410] ;  /* 0x00041000010d7983 */ /* 0x001ea20000300800 */
[----:B------:R-:W-:Y:S01]  /*8090*/  R2UR UR5, R233 ;  /* 0x00000000e90572ca */ /* 0x000fe200000e0000 */
[----:B------:R-:W-:Y:S01]  /*80a0*/  IMAD.U32 R22, RZ, RZ, UR37 ;  /* 0x00000025ff167e24 */ /* 0x000fe2000f8e00ff */
[----:B------:R-:W-:Y:S01]  /*80b0*/  R2UR UR4, R232 ;  /* 0x00000000e80472ca */ /* 0x000fe200000e0000 */
[----:B------:R-:W-:Y:S01]  /*80c0*/  BSSY B1, `(.L_x_63) ;  /* 0x000000c000017945 */ /* 0x000fe20003800000 */
[----:B--2---:R-:W-:-:S05]  /*80d0*/  @!P3 IMAD R13, R13, R17, R2 ;  /* 0x000000110d0db224 */ /* 0x004fca00078e0202 */
[----:B------:R0:W-:Y:S04]  /*80e0*/  @!P3 STG.E.U8 desc[UR38][R10.64+0x8], R13 ;  /* 0x0000080d0a00b986 */ /* 0x0001e8000c101126 */
[----:B------:R-:W-:Y:S01]  /*80f0*/  @!P0 IADD3 R22, P1, P3, R22, UR5, R6 ;  /* 0x0000000516168c10 */ /* 0x000fe2000fb3e006 */
[----:B0-----:R-:W-:-:S05]  /*8100*/  IMAD.U32 R13, RZ, RZ, UR36 ;  /* 0x00000024ff0d7e24 */ /* 0x001fca000f8e00ff */
[----:B------:R-:W-:Y:S02]  /*8110*/  @!P0 IADD3.X R23, R13, UR4, R7, P1, P3 ;  /* 0x000000040d178c10 */ /* 0x000fe40008fe6407 */
[C---:B------:R-:W-:Y:S02]  /*8120*/  ISETP.LT.OR P3, PT, R0.reuse, 0xa, !P4 ;  /* 0x0000000a0000780c */ /* 0x040fe40006761670 */
[----:B------:R-:W-:-:S11]  /*8130*/  ISETP.LT.OR P1, PT, R0, 0xa, !P2 ;  /* 0x0000000a0000780c */ /* 0x000fd60005721670 */
[----:B------:R-:W-:Y:S05]  /*8140*/  @P3 BRA `(.L_x_64) ;  /* 0x00000000000c3947 */ /* 0x000fea0003800000 */
[----:B------:R-:W2:Y:S02]  /*8150*/  LDG.E.U8 R16, desc[UR38][R236.64+0x9] ;  /* 0x00000926ec107981 */ /* 0x000ea4000c1e1100 */
[----:B--2---:R-:W-:-:S05]  /*8160*/  PRMT R2, R16, 0x8880, RZ ;  /* 0x0000888010027816 */ /* 0x004fca00000000ff */
[----:B------:R-:W-:-:S07]  /*8170*/  IMAD R2, R2, R18, RZ ;  /* 0x0000001202027224 */ /* 0x000fce00078e02ff */
.L_x_64:
[----:B------:R-:W-:Y:S05]  /*8180*/  BSYNC B1 ;  /* 0x0000000000017941 */ /* 0x000fea0003800000 */
.L_x_63:
        /* <DEDUP_REMOVED lines=8> */
.L_x_66:
[----:B------:R-:W-:Y:S05]  /*8210*/  BSYNC B1 ;  /* 0x0000000000017941 */ /* 0x000fea0003800000 */
.L_x_65:
[----:B0-----:R-:W2:Y:S01]  /*8220*/  LDL.LU R13, [R1+0x418] ;  /* 0x00041800010d7983 */ /* 0x001ea20000300800 */
        /* <DEDUP_REMOVED lines=8> */
[----:B------:R-:W-:Y:S01]  /*82b0*/  @!P1 IADD3.X R23, R13, UR4, R7, P0, P3 ;  /* 0x000000040d179c10 */ /* 0x000fe200087e6407 */
[----:B------:R-:W-:Y:S08]  /*82c0*/  @P1 BRA `(.L_x_68) ;  /* 0x00000000000c1947 */ /* 0x000ff00003800000 */
[----:B------:R-:W2:Y:S02]  /*82d0*/  LDG.E.U8 R16, desc[UR38][R234.64+0x9] ;  /* 0x00000926ea107981 */ /* 0x000ea4000c1e1100 */
[----:B--2---:R-:W-:-:S05]  /*82e0*/  PRMT R2, R16, 0x8880, RZ ;  /* 0x0000888010027816 */ /* 0x004fca00000000ff */
[----:B------:R-:W-:-:S07]  /*82f0*/  IMAD R2, R2, R18, RZ ;  /* 0x0000001202027224 */ /* 0x000fce00078e02ff */
.L_x_68:
[----:B------:R-:W-:Y:S05]  /*8300*/  BSYNC B1 ;  /* 0x0000000000017941 */ /* 0x000fea0003800000 */
.L_x_67:
[----:B------:R-:W2:Y:S04]  /*8310*/  LDL R232, [R1+0x46c] ;  /* 0x00046c0001e87983 */ /* 0x000ea80000100800 */
[----:B------:R-:W3:Y:S04]  /*8320*/  LDL.LU R13, [R1+0x41c] ;  /* 0x00041c00010d7983 */ /* 0x000ee80000300800 */
[----:B------:R-:W-:Y:S01]  /*8330*/  STL [R1+0x488], R10 ;  /* 0x0004880a01007387 */ /* 0x000fe20000100800 */
[----:B--2---:R-:W-:Y:S01]  /*8340*/  R2UR UR4, R232 ;  /* 0x00000000e80472ca */ /* 0x004fe200000e0000 */
[----:B---3--:R-:W-:-:S05]  /*8350*/  @!P1 IMAD R13, R13, R17, R2 ;  /* 0x000000110d0d9224 */ /* 0x008fca00078e0202 */
[----:B------:R0:W-:Y:S01]  /*8360*/  @!P1 STG.E.U8 desc[UR38][R22.64+0x9], R13 ;  /* 0x0000090d16009986 */ /* 0x0001e2000c101126 */
[----:B------:R-:W-:Y:S02]  /*8370*/  ISETP.GE.AND P1, PT, R12, 0x101, PT ;  /* 0x000001010c00780c */ /* 0x000fe40003f26270 */
[----:B0-----:R-:W-:-:S05]  /*8380*/  IADD3 R13, P0, R3, 0x100, RZ ;  /* 0x00000100030d7810 */ /* 0x001fca0007f1e0ff */
[----:B------:R-:W-:Y:S01]  /*8390*/  IMAD.X R22, RZ, RZ, UR11, P0 ;  /* 0x0000000bff167e24 */ /* 0x000fe200080e06ff */
[----:B------:R-:W-:-:S03]  /*83a0*/  ISETP.LT.OR P0, PT, R0, 0x1, !P1 ;  /* 0x000000010000780c */ /* 0x000fc60004f01670 */
[-C--:B------:R-:W-:Y:S02]  /*83b0*/  IMAD R232, R22, R4.reuse, RZ ;  /* 0x0000000416e87224 */ /* 0x080fe400078e02ff */
[----:B------:R-:W-:-:S04]  /*83c0*/  IMAD.WIDE.U32 R22, R13, R4, R8 ;  /* 0x000000040d167225 */ /* 0x000fc800078e0008 */
[----:B------:R-:W-:Y:S01]  /*83d0*/  IMAD R10, R13, R5, R232 ;  /* 0x000000050d0a7224 */ /* 0x000fe200078e02e8 */
[----:B------:R-:W-:-:S04]  /*83e0*/  IADD3 R232, P3, R22, R14, RZ ;  /* 0x0000000e16e87210 */ /* 0x000fc80007f7e0ff */
[----:B------:R0:W-:Y:S01]  /*83f0*/  STL [R1+0x400], R10 ;  /* 0x0004000a01007387 */ /* 0x0001e20000100800 */
[----:B------:R-:W-:-:S03]  /*8400*/  IADD3.X R233, R15, R23, R10, P3, !PT ;  /* 0x000000170fe97210 */ /* 0x000fc60001ffe40a */
[----:B0-----:R0:W5:Y:S01]  /*8410*/  LDL.LU R10, [R1+0x488] ;  /* 0x00048800010a7983 */ /* 0x0011620000300800 */
[----:B------:R-:W-:Y:S01]  /*8420*/  @!P0 IADD3 R22, P3, R6, UR4, RZ ;  /* 0x0000000406168c10 */ /* 0x000fe2000ff7e0ff */
[----:B------:R-:W-:Y:S04]  /*8430*/  BSSY B1, `(.L_x_69) ;  /* 0x0000005000017945 */ /* 0x000fe80003800000 */
[----:B------:R-:W-:Y:S08]  /*8440*/  @P0 BRA `(.L_x_70) ;  /* 0x00000000000c0947 */ /* 0x000ff00003800000 */
[----:B------:R-:W2:Y:S02]  /*8450*/  LDG.E.U8 R16, desc[UR38][R232.64] ;  /* 0x00000026e8107981 */ /* 0x000ea4000c1e1100 */
[----:B--2---:R-:W-:-:S05]  /*8460*/  PRMT R2, R16, 0x8880, RZ ;  /* 0x0000888010027816 */ /* 0x004fca00000000ff */
[----:B------:R-:W-:-:S07]  /*8470*/  IMAD R2, R2, R18, RZ ;  /* 0x0000001202027224 */ /* 0x000fce00078e02ff */
.L_x_70:
[----:B------:R-:W-:Y:S05]  /*8480*/  BSYNC B1 ;  /* 0x0000000000017941 */ /* 0x000fea0003800000 */
.L_x_69:
[----:B------:R-:W2:Y:S04]  /*8490*/  LDL R21, [R1+0x468] ;  /* 0x0004680001157983 */ /* 0x000ea80000100800 */
[----:B------:R-:W3:Y:S04]  /*84a0*/  LDL.LU R23, [R1+0x3e0] ;  /* 0x0003e00001177983 */ /* 0x000ee80000300800 */
[----:B------:R-:W-:Y:S04]  /*84b0*/  STL [R1+0x490], R16 ;  /* 0x0004901001007387 */ /* 0x000fe80000100800 */
[----:B-----5:R4:W-:Y:S04]  /*84c0*/  STL.64 [R1+0x488], R10 ;  /* 0x0004880a01007387 */ /* 0x0209e80000100a00 */
[----:B----4-:R-:W4:Y:S01]  /*84d0*/  LDL.LU.64 R10, [R1+0x450] ;  /* 0x00045000010a7983 */ /* 0x010f220000300a00 */
[----:B--2---:R-:W-:Y:S01]  /*84e0*/  R2UR UR4, R21 ;  /* 0x00000000150472ca */ /* 0x004fe200000e0000 */
[----:B---3--:R-:W-:-:S12]  /*84f0*/  @!P0 IMAD R21, R23, R17, R2 ;  /* 0x0000001117158224 */ /* 0x008fd800078e0202 */
[----:B------:R-:W-:-:S05]  /*8500*/  @!P0 IADD3.X R23, R7, UR4, RZ, P3, !PT ;  /* 0x0000000407178c10 */ /* 0x000fca0009ffe4ff */
[----:B------:R2:W-:Y:S01]  /*8510*/  @!P0 STG.E.U8 desc[UR38][R22.64], R21 ;  /* 0x0000001516008986 */ /* 0x0005e2000c101126 */
[----:B------:R-:W-:-:S05]  /*8520*/  IADD3 R3, P0, R3, 0x180, RZ ;  /* 0x0000018003037810 */ /* 0x000fca0007f1e0ff */
[----:B--2---:R-:W-:-:S04]  /*8530*/  IMAD.X R21, RZ, RZ, UR11, P0 ;  /* 0x0000000bff157e24 */ /* 0x004fc800080e06ff */
[----:B------:R-:W-:-:S04]  /*8540*/  IMAD R21, R21, R4, RZ ;  /* 0x0000000415157224 */ /* 0x000fc800078e02ff */
[----:B------:R-:W-:Y:S02]  /*8550*/  IMAD R16, R3, R5, R21 ;  /* 0x0000000503107224 */ /* 0x000fe400078e0215 */
[----:B------:R-:W2:Y:S01]  /*8560*/  LDL.LU R5, [R1+0x400] ;  /* 0x0004000001057983 */ /* 0x000ea20000300800 */
[----:B----4-:R-:W-:-:S03]  /*8570*/  IMAD.WIDE.U32 R22, R13, R4, R10 ;  /* 0x000000040d167225 */ /* 0x010fc600078e000a */
[----:B------:R3:W-:Y:S01]  /*8580*/  STL [R1+0x410], R16 ;  /* 0x0004101001007387 */ /* 0x0007e20000100800 */
[----:B------:R-:W-:Y:S01]  /*8590*/  IMAD.WIDE.U32 R10, R3, R4, R10 ;  /* 0x00000004030a7225 */ /* 0x000fe200078e000a */
[----:B------:R-:W-:-:S03]  /*85a0*/  IADD3 R22, P0, P3, R20, R14, R22 ;  /* 0x0000000e14167210 */ /* 0x000fc60007b1e016 */
[----:B------:R-:W-:Y:S02]  /*85b0*/  IMAD.MOV.U32 R13, RZ, RZ, R16 ;  /* 0x000000ffff0d7224 */ /* 0x000fe400078e0010 */
[----:B---3--:R3:W5:Y:S01]  /*85c0*/  LDL.LU R16, [R1+0x490] ;  /* 0x0004900001107983 */ /* 0x0087620000300800 */
[----:B--2---:R-:W-:-:S05]  /*85d0*/  IMAD.IADD R5, R5, 0x1, R23 ;  /* 0x0000000105057824 */ /* 0x004fca00078e0217 */
[-C--:B------:R-:W-:Y:S01]  /*85e0*/  IADD3.X R23, R9, R15.reuse, R5, P0, P3 ;  /* 0x0000000f09177210 */ /* 0x080fe200007e6405 */
[----:B------:R-:W-:Y:S01]  /*85f0*/  IMAD.IADD R5, R13, 0x1, R11 ;  /* 0x000000010d057824 */ /* 0x000fe200078e020b */
[----:B------:R-:W-:Y:S02]  /*8600*/  IADD3 R20, P0, P3, R20, R14, R10 ;  /* 0x0000000e14147210 */ /* 0x000fe40007b1e00a */
[----:B------:R3:W5:Y:S01]  /*8610*/  LDL.LU.64 R10, [R1+0x488] ;  /* 0x00048800010a7983 */ /* 0x0007620000300a00 */
[----:B------:R-:W-:Y:S01]  /*8620*/  ISETP.LT.OR P4, PT, R0, 0x2, !P1 ;  /* 0x000000020000780c */ /* 0x000fe20004f81670 */
[----:B------:R-:W-:Y:S01]  /*8630*/  BSSY B1, `(.L_x_71) ;  /* 0x0000007000017945 */ /* 0x000fe20003800000 */
[----:B------:R-:W-:Y:S02]  /*8640*/  IADD3.X R21, R9, R15, R5, P0, P3 ;  /* 0x0000000f09157210 */ /* 0x000fe400007e6405 */
[----:B------:R-:W-:-:S09]  /*8650*/  ISETP.GE.AND P0, PT, R12, 0x109, PT ;  /* 0x000001090c00780c */ /* 0x000fd20003f06270 */
[----:B---3--:R-:W-:Y:S05]  /*8660*/  @P4 BRA `(.L_x_72) ;  /* 0x00000000000c4947 */ /* 0x008fea0003800000 */
[----:B-----5:R-:W2:Y:S02]  /*8670*/  LDG.E.U8 R16, desc[UR38][R232.64+0x1] ;  /* 0x00000126e8107981 */ /* 0x020ea4000c1e1100 */
[----:B--2---:R-:W-:-:S05]  /*8680*/  PRMT R2, R16, 0x8880, RZ ;  /* 0x0000888010027816 */ /* 0x004fca00000000ff */
[----:B------:R-:W-:-:S07]  /*8690*/  IMAD R2, R2, R18, RZ ;  /* 0x0000001202027224 */ /* 0x000fce00078e02ff */
.L_x_72:
[----:B------:R-:W-:Y:S05]  /*86a0*/  BSYNC B1 ;  /* 0x0000000000017941 */ /* 0x000fea0003800000 */
.L_x_71:
[----:B------:R-:W2:Y:S04]  /*86b0*/  LDL R13, [R1+0x46c] ;  /* 0x00046c00010d7983 */ /* 0x000ea80000100800 */
[----:B------:R-:W3:Y:S01]  /*86c0*/  LDL R5, [R1+0x468] ;  /* 0x0004680001057983 */ /* 0x000ee20000100800 */
[----:B------:R-:W-:Y:S02]  /*86d0*/  LOP3.LUT R19, R19, 0xffffff7f, RZ, 0xc0, !PT ;  /* 0xffffff7f13137812 */ /* 0x000fe400078ec0ff */
[----:B------:R-:W-:Y:S01]  /*86e0*/  ISETP.LT.OR P3, PT, R0, 0x1, !P0 ;  /* 0x000000010000780c */ /* 0x000fe20004761670 */
[----:B------:R4:W-:Y:S01]  /*86f0*/  STL.64 [R1+0x488], R8 ;  /* 0x0004880801007387 */ /* 0x0009e20000100a00 */
[----:B------:R-:W-:-:S04]  /*8700*/  @P2 LOP3.LUT R19, R19, 0x80, RZ, 0xfc, !PT ;  /* 0x0000008013132812 */ /* 0x000fc800078efcff */
[----:B------:R-:W-:-:S04]  /*8710*/  LOP3.LUT R19, R19, 0xffffffbf, RZ, 0xc0, !PT ;  /* 0xffffffbf13137812 */ /* 0x000fc800078ec0ff */
[----:B------:R-:W-:Y:S02]  /*8720*/  @P1 LOP3.LUT R19, R19, 0x40, RZ, 0xfc, !PT ;  /* 0x0000004013131812 */ /* 0x000fe400078efcff */
[----:B--2---:R-:W-:Y:S01]  /*8730*/  R2UR UR5, R13 ;  /* 0x000000000d0572ca */ /* 0x004fe200000e0000 */
[----:B------:R-:W-:Y:S01]  /*8740*/  IMAD.U32 R13, RZ, RZ, UR36 ;  /* 0x00000024ff0d7e24 */ /* 0x000fe2000f8e00ff */
[----:B---3--:R-:W-:Y:S01]  /*8750*/  R2UR UR4, R5 ;  /* 0x00000000050472ca */ /* 0x008fe200000e0000 */
[----:B------:R-:W-:-:S10]  /*8760*/  IMAD.U32 R5, RZ, RZ, UR37 ;  /* 0x00000025ff057e24 */ /* 0x000fd4000f8e00ff */
[----:B----4-:R-:W-:Y:S02]  /*8770*/  @!P3 IADD3 R8, P1, P2, R5, UR5, R6 ;  /* 0x000000050508bc10 */ /* 0x010fe4000fa3e006 */
[----:B------:R-:W2:Y:S02]  /*8780*/  LDL.LU R5, [R1+0x3e4] ;  /* 0x0003e40001057983 */ /* 0x000ea40000300800 */
[----:B------:R-:W-:Y:S01]  /*8790*/  @!P3 IADD3.X R9, R13, UR4, R7, P1, P2 ;  /* 0x000000040d09bc10 */ /* 0x000fe20008fe4407 */
[----:B------:R-:W-:Y:S01]  /*87a0*/  BSSY B1, `(.L_x_73) ;  /* 0x000000d000017945 */ /* 0x000fe20003800000 */
[----:B------:R-:W-:-:S03]  /*87b0*/  LOP3.LUT P2, RZ, R19, 0x80, RZ, 0xc0, !PT ;  /* 0x0000008013ff7812 */ /* 0x000fc6000784c0ff */
[----:B------:R3:W-:Y:S02]  /*87c0*/  @!P3 STL.64 [R1+0x408], R8 ;  /* 0x000408080100b387 */ /* 0x0007e40000100a00 */
[----:B---3--:R-:W-:-:S04]  /*87d0*/  @!P4 IADD3 R8, P1, R6, UR5, RZ ;  /* 0x000000050608cc10 */ /* 0x008fc8000ff3e0ff */
[----:B------:R-:W-:Y:S02]  /*87e0*/  @!P4 IADD3.X R9, R7, UR4, RZ, P1, !PT ;  /* 0x000000040709cc10 */ /* 0x000fe40008ffe4ff */
[----:B------:R-:W-:Y:S01]  /*87f0*/  LOP3.LUT P1, RZ, R19, 0x40, RZ, 0xc0, !PT ;  /* 0x0000004013ff7812 */ /* 0x000fe2000782c0ff */
[----:B--2---:R-:W-:-:S05]  /*8800*/  @!P4 IMAD R5, R5, R17, R2 ;  /* 0x000000110505c224 */ /* 0x004fca00078e0202 */
[----:B------:R2:W-:Y:S04]  /*8810*/  @!P4 STG.E.U8 desc[UR38][R8.64+0x1], R5 ;  /* 0x000001050800c986 */ /* 0x0005e8000c101126 */
[----:B--2---:R2:W5:Y:S01]  /*8820*/  LDL.LU.64 R8, [R1+0x488] ;  /* 0x0004880001087983 */ /* 0x0045620000300a00 */
[----:B------:R-:W-:Y:S05]  /*8830*/  @P3 BRA `(.L_x_74) ;  /* 0x00000000000c3947 */ /* 0x000fea0003800000 */
[----:B-----5:R-:W3:Y:S02]  /*8840*/  LDG.E.U8 R16, desc[UR38][R22.64] ;  /* 0x0000002616107981 */ /* 0x020ee4000c1e1100 */
[----:B---3--:R-:W-:-:S05]  /*8850*/  PRMT R2, R16, 0x8880, RZ ;  /* 0x0000888010027816 */ /* 0x008fca00000000ff */
[----:B------:R-:W-:-:S07]  /*8860*/  IMAD R2, R2, R18, RZ ;  /* 0x0000001202027224 */ /* 0x000fce00078e02ff */
.L_x_74:
[----:B------:R-:W-:Y:S05]  /*8870*/  BSYNC B1 ;  /* 0x0000000000017941 */ /* 0x000fea0003800000 */
.L_x_73:
[----:B------:R-:W3:Y:S04]  /*8880*/  LDL R13, [R1+0x46c] ;  /* 0x00046c00010d7983 */ /* 0x000ee80000100800 */
[----:B------:R-:W4:Y:S01]  /*8890*/  LDL R5, [R1+0x468] ;  /* 0x0004680001057983 */ /* 0x000f220000100800 */
[----:B------:R-:W-:Y:S02]  /*88a0*/  LOP3.LUT R19, R19, 0xffffff7f, RZ, 0xc0, !PT ;  /* 0xffffff7f13137812 */ /* 0x000fe400078ec0ff */
[----:B------:R-:W-:Y:S01]  /*88b0*/  ISETP.LT.OR P4, PT, R0, 0x2, !P0 ;  /* 0x000000020000780c */ /* 0x000fe20004781670 */
[----:B-----5:R-:W-:Y:S01]  /*88c0*/  STL.64 [R1+0x490], R10 ;  /* 0x0004900a01007387 */ /* 0x020fe20000100a00 */
[----:B------:R-:W-:-:S03]  /*88d0*/  @P2 LOP3.LUT R19, R19, 0x80, RZ, 0xfc, !PT ;  /* 0x0000008013132812 */ /* 0x000fc600078efcff */
[----:B------:R0:W-:Y:S01]  /*88e0*/  STL.64 [R1+0x488], R8 ;  /* 0x0004880801007387 */ /* 0x0001e20000100a00 */
[----:B------:R-:W-:-:S04]  /*88f0*/  LOP3.LUT R19, R19, 0xffffffbf, RZ, 0xc0, !PT ;  /* 0xffffffbf13137812 */ /* 0x000fc800078ec0ff */
[----:B------:R-:W-:Y:S01]  /*8900*/  @P1 LOP3.LUT R19, R19, 0x40, RZ, 0xfc, !PT ;  /* 0x0000004013131812 */ /* 0x000fe200078efcff */
[----:B0-----:R-:W2:Y:S01]  /*8910*/  LDL.LU.64 R8, [R1+0x408] ;  /* 0x0004080001087983 */ /* 0x001ea20000300a00 */
[----:B---3--:R-:W-:Y:S01]  /*8920*/  R2UR UR5, R13 ;  /* 0x000000000d0572ca */ /* 0x008fe200000e0000 */
[----:B------:R-:W-:Y:S01]  /*8930*/  IMAD.U32 R13, RZ, RZ, UR36 ;  /* 0x00000024ff0d7e24 */ /* 0x000fe2000f8e00ff */
[----:B----4-:R-:W-:Y:S01]  /*8940*/  R2UR UR4, R5 ;  /* 0x00000000050472ca */ /* 0x010fe200000e0000 */
[----:B------:R-:W-:-:S10]  /*8950*/  IMAD.U32 R5, RZ, RZ, UR37 ;  /* 0x00000025ff057e24 */ /* 0x000fd4000f8e00ff */
[----:B------:R-:W-:Y:S02]  /*8960*/  @!P4 IADD3 R10, P1, P2, R5, UR5, R6 ;  /* 0x00000005050acc10 */ /* 0x000fe4000fa3e006 */
[----:B------:R-:W3:Y:S02]  /*8970*/  LDL.LU R5, [R1+0x3e8] ;  /* 0x0003e80001057983 */ /* 0x000ee40000300800 */
[----:B------:R-:W-:-:S05]  /*8980*/  @!P4 IADD3.X R11, R13, UR4, R7, P1, P2 ;  /* 0x000000040d0bcc10 */ /* 0x000fca0008fe4407 */
[----:B------:R0:W-:Y:S04]  /*8990*/  @!P4 STL.64 [R1+0x3e0], R10 ;  /* 0x0003e00a0100c387 */ /* 0x0001e80000100a00 */
[----:B0-----:R0:W5:Y:S01]  /*89a0*/  LDL.LU.64 R10, [R1+0x490] ;  /* 0x00049000010a7983 */ /* 0x0011620000300a00 */
[----:B------:R-:W-:Y:S01]  /*89b0*/  BSSY B1, `(.L_x_75) ;  /* 0x000000a000017945 */ /* 0x000fe20003800000 */
[C---:B------:R-:W-:Y:S02]  /*89c0*/  LOP3.LUT P2, RZ, R19.reuse, 0x80, RZ, 0xc0, !PT ;  /* 0x0000008013ff7812 */ /* 0x040fe4000784c0ff */
[----:B------:R-:W-:Y:S01]  /*89d0*/  LOP3.LUT P1, RZ, R19, 0x40, RZ, 0xc0, !PT ;  /* 0x0000004013ff7812 */ /* 0x000fe2000782c0ff */
[----:B---3--:R-:W-:-:S05]  /*89e0*/  @!P3 IMAD R5, R5, R17, R2 ;  /* 0x000000110505b224 */ /* 0x008fca00078e0202 */
[----:B--2---:R2:W-:Y:S04]  /*89f0*/  @!P3 STG.E.U8 desc[UR38][R8.64], R5 ;  /* 0x000000050800b986 */ /* 0x0045e8000c101126 */
[----:B--2---:R0:W5:Y:S01]  /*8a00*/  LDL.LU.64 R8, [R1+0x488] ;  /* 0x0004880001087983 */ /* 0x0041620000300a00 */
[----:B------:R-:W-:Y:S05]  /*8a10*/  @P4 BRA `(.L_x_76) ;  /* 0x00000000000c4947 */ /* 0x000fea0003800000 */
[----:B------:R-:W2:Y:S02]  /*8a20*/  LDG.E.U8 R16, desc[UR38][R22.64+0x1] ;  /* 0x0000012616107981 */ /* 0x000ea4000c1e1100 */
[----:B--2---:R-:W-:-:S05]  /*8a30*/  PRMT R2, R16, 0x8880, RZ ;  /* 0x0000888010027816 */ /* 0x004fca00000000ff */
[----:B------:R-:W-:-:S07]  /*8a40*/  IMAD R2, R2, R18, RZ ;  /* 0x0000001202027224 */ /* 0x000fce00078e02ff */
.L_x_76:
[----:B------:R-:W-:Y:S05]  /*8a50*/  BSYNC B1 ;  /* 0x0000000000017941 */ /* 0x000fea0003800000 */
.L_x_75:
[----:B------:R2:W-:Y:S04]  /*8a60*/  STL [R1+0x490], R3 ;  /* 0x0004900301007387 */ /* 0x0005e80000100800 */
[----:B--2---:R-:W2:Y:S04]  /*8a70*/  LDL R3, [R1+0x46c] ;  /* 0x00046c0001037983 */ /* 0x004ea80000100800 */
[----:B------:R-:W3:Y:S04]  /*8a80*/  LDL.LU R5, [R1+0x3ec] ;  /* 0x0003ec0001057983 */ /* 0x000ee80000300800 */
[----:B-----5:R4:W-:Y:S04]  /*8a90*/  STL.64 [R1+0x488], R8 ;  /* 0x0004880801007387 */ /* 0x0209e80000100a00 */
[----:B------:R-:W3:Y:S04]  /*8aa0*/  LDL R13, [R1+0x468] ;  /* 0x00046800010d7983 */ /* 0x000ee80000100800 */
[----:B----4-:R-:W4:Y:S01]  /*8ab0*/  LDL.64 R8, [R1+0x3e0] ;  /* 0x0003e00001087983 */ /* 0x010f220000100a00 */
[----:B------:R-:W-:-:S02]  /*8ac0*/  ISETP.LT.OR P3, PT, R0, 0x9, !P1 ;  /* 0x000000090000780c */ /* 0x000fc40004f61670 */
[----:B--2---:R-:W-:Y:S02]  /*8ad0*/  R2UR UR5, R3 ;  /* 0x00000000030572ca */ /* 0x004fe400000e0000 */
[----:B------:R2:W5:Y:S01]  /*8ae0*/  LDL.LU R3, [R1+0x490] ;  /* 0x0004900001037983 */ /* 0x0005620000300800 */
[----:B---3--:R-:W-:Y:S01]  /*8af0*/  @!P4 IMAD R5, R5, R17, R2 ;  /* 0x000000110505c224 */ /* 0x008fe200078e0202 */
[----:B------:R-:W-:-:S04]  /*8b00*/  R2UR UR4, R13 ;  /* 0x000000000d0472ca */ /* 0x000fc800000e0000 */
[----:B----4-:R3:W-:Y:S05]  /*8b10*/  @!P4 STG.E.U8 desc[UR38][R8.64+0x1], R5 ;  /* 0x000001050800c986 */ /* 0x0107ea000c101126 */
[----:B---3--:R-:W-:-:S04]  /*8b20*/  @!P3 IADD3 R8, P4, R6, UR5, RZ ;  /* 0x000000050608bc10 */ /* 0x008fc8000ff9e0ff */
[----:B------:R-:W-:-:S05]  /*8b30*/  @!P3 IADD3.X R9, R7, UR4, RZ, P4, !PT ;  /* 0x000000040709bc10 */ /* 0x000fca000a7fe4ff */
[----:B------:R3:W-:Y:S04]  /*8b40*/  @!P3 STL.64 [R1+0x3e0], R8 ;  /* 0x0003e0080100b387 */ /* 0x0007e80000100a00 */
[----:B---3--:R2:W5:Y:S01]  /*8b50*/  LDL.LU.64 R8, [R1+0x488] ;  /* 0x0004880001087983 */ /* 0x0085620000300a00 */
[----:B------:R-:W-:Y:S04]  /*8b60*/  BSSY B1, `(.L_x_77) ;  /* 0x0000005000017945 */ /* 0x000fe80003800000 */
[----:B------:R-:W-:Y:S05]  /*8b70*/  @P3 BRA `(.L_x_78) ;  /* 0x00000000000c3947 */ /* 0x000fea0003800000 */
[----:B------:R-:W3:Y:S02]  /*8b80*/  LDG.E.U8 R16, desc[UR38][R232.64+0x8] ;  /* 0x00000826e8107981 */ /* 0x000ee4000c1e1100 */
[----:B---3--:R-:W-:-:S05]  /*8b90*/  PRMT R2, R16, 0x8880, RZ ;  /* 0x0000888010027816 */ /* 0x008fca00000000ff */
[----:B------:R-:W-:-:S07]  /*8ba0*/  IMAD R2, R2, R18, RZ ;  /* 0x0000001202027224 */ /* 0x000fce00078e02ff */
.L_x_78:
[----:B------:R-:W-:Y:S05]  /*8bb0*/  BSYNC B1 ;  /* 0x0000000000017941 */ /* 0x000fea0003800000 */
.L_x_77:
[----:B------:R-:W3:Y:S04]  /*8bc0*/  LDL.LU R5, [R1+0x3f0] ;  /* 0x0003f00001057983 */ /* 0x000ee80000300800 */
[----:B------:R4:W-:Y:S04]  /*8bd0*/  STL.64 [R1+0x488], R6 ;  /* 0x0004880601007387 */ /* 0x0009e80000100a00 */
[----:B----4-:R-:W4:Y:S01]  /*8be0*/  LDL.LU.64 R6, [R1+0x3e0] ;  /* 0x0003e00001067983 */ /* 0x010f220000300a00 */
[----:B---3--:R-:W-:-:S05]  /*8bf0*/  @!P3 IMAD R5, R5, R17, R2 ;  /* 0x000000110505b224 */ /* 0x008fca00078e0202 */
[----:B----4-:R3:W-:Y:S04]  /*8c00*/  @!P3 STG.E.U8 desc[UR38][R6.64+0x8], R5 ;  /* 0x000008050600b986 */ /* 0x0107e8000c101126 */
[----:B---3--:R3:W5:Y:S01]  /*8c10*/  LDL.LU.64 R6, [R1+0x488] ;  /* 0x0004880001067983 */ /* 0x0087620000300a00 */
[----:B------:R-:W-:Y:S01]  /*8c20*/  ISETP.LT.OR P4, PT, R0, 0xa, !P1 ;  /* 0x0000000a0000780c */ /* 0x000fe20004f81670 */
[----:B------:R-:W-:-:S12]  /*8c30*/  BSSY B1, `(.L_x_79) ;  /* 0x0000005000017945 */ /* 0x000fd80003800000 */
[----:B---3--:R-:W-:Y:S05]  /*8c40*/  @P4 BRA `(.L_x_80) ;  /* 0x00000000000c4947 */ /* 0x008fea0003800000 */
[----:B------:R-:W3:Y:S02]  /*8c50*/  LDG.E.U8 R16, desc[UR38][R232.64+0x9] ;  /* 0x00000926e8107981 */ /* 0x000ee4000c1e1100 */
[----:B---3--:R-:W-:-:S05]  /*8c60*/  PRMT R2, R16, 0x8880, RZ ;  /* 0x0000888010027816 */ /* 0x008fca00000000ff */
[----:B------:R-:W-:-:S07]  /*8c70*/  IMAD R2, R2, R18, RZ ;  /* 0x0000001202027224 */ /* 0x000fce00078e02ff */
.L_x_80:
[----:B------:R-:W-:Y:S05]  /*8c80*/  BSYNC B1 ;  /* 0x0000000000017941 */ /* 0x000fea0003800000 */
.L_x_79:
[----:B------:R-:W3:Y:S01]  /*8c90*/  LDL R5, [R1+0x46c] ;  /* 0x00046c0001057983 */ /* 0x000ee20000100800 */
[----:B------:R-:W-:Y:S02]  /*8ca0*/  LOP3.LUT R19, R19, 0xffffff7f, RZ, 0xc0, !PT ;  /* 0xffffff7f13137812 */ /* 0x000fe400078ec0ff */
[----:B------:R-:W-:Y:S01]  /*8cb0*/  ISETP.LT.OR P3, PT, R0, 0x9, !P0 ;  /* 0x000000090000780c */ /* 0x000fe20004761670 */
[----:B-----5:R4:W-:Y:S01]  /*8cc0*/  STL.64 [R1+0x488], R8 ;  /* 0x0004880801007387 */ /* 0x0209e20000100a00 */
[----:B------:R-:W-:Y:S02]  /*8cd0*/  @P2 LOP3.LUT R19, R19, 0x80, RZ, 0xfc, !PT ;  /* 0x0000008013132812 */ /* 0x000fe400078efcff */
[----:B------:R-:W-:Y:S01]  /*8ce0*/  R2UR UR4, R13 ;  /* 0x000000000d0472ca */ /* 0x000fe200000e0000 */
[----:B------:R-:W-:Y:S01]  /*8cf0*/  IMAD.U32 R13, RZ, RZ, UR36 ;  /* 0x00000024ff0d7e24 */ /* 0x000fe2000f8e00ff */
[----:B------:R-:W-:-:S04]  /*8d00*/  LOP3.LUT R19, R19, 0xffffffbf, RZ, 0xc0, !PT ;  /* 0xffffffbf13137812 */ /* 0x000fc800078ec0ff */
[----:B------:R-:W-:Y:S02]  /*8d10*/  @P1 LOP3.LUT R19, R19, 0x40, RZ, 0xfc, !PT ;  /* 0x0000004013131812 */ /* 0x000fe400078efcff */
[----:B---3--:R-:W-:Y:S01]  /*8d20*/  R2UR UR5, R5 ;  /* 0x00000000050572ca */ /* 0x008fe200000e0000 */
[----:B------:R-:W-:-:S12]  /*8d30*/  IMAD.U32 R5, RZ, RZ, UR37 ;  /* 0x00000025ff057e24 */ /* 0x000fd8000f8e00ff */
[----:B----4-:R-:W-:Y:S02]  /*8d40*/  @!P3 IADD3 R8, P1, P2, R5, UR5, R6 ;  /* 0x000000050508bc10 */ /* 0x010fe4000fa3e006 */
[----:B------:R-:W3:Y:S02]  /*8d50*/  LDL.LU R5, [R1+0x3f4] ;  /* 0x0003f40001057983 */ /* 0x000ee40000300800 */
[----:B------:R-:W-:Y:S01]  /*8d60*/  @!P3 IADD3.X R9, R13, UR4, R7, P1, P2 ;  /* 0x000000040d09bc10 */ /* 0x000fe20008fe4407 */
[----:B------:R-:W-:Y:S01]  /*8d70*/  BSSY B1, `(.L_x_81) ;  /* 0x000000d000017945 */ /* 0x000fe20003800000 */
[----:B------:R-:W-:-:S03]  /*8d80*/  LOP3.LUT P2, RZ, R19, 0x80, RZ, 0xc0, !PT ;  /* 0x0000008013ff7812 */ /* 0x000fc6000784c0ff */
[----:B------:R4:W-:Y:S02]  /*8d90*/  @!P3 STL.64 [R1+0x3e8], R8 ;  /* 0x0003e8080100b387 */ /* 0x0009e40000100a00 */
[----:B----4-:R-:W-:-:S04]  /*8da0*/  @!P4 IADD3 R8, P1, R6, UR5, RZ ;  /* 0x000000050608cc10 */ /* 0x010fc8000ff3e0ff */
[----:B------:R-:W-:Y:S02]  /*8db0*/  @!P4 IADD3.X R9, R7, UR4, RZ, P1, !PT ;  /* 0x000000040709cc10 */ /* 0x000fe40008ffe4ff */
[----:B------:R-:W-:Y:S01]  /*8dc0*/  LOP3.LUT P1, RZ, R19, 0x40, RZ, 0xc0, !PT ;  /* 0x0000004013ff7812 */ /* 0x000fe2000782c0ff */
[----:B---3--:R-:W-:-:S05]  /*8dd0*/  @!P4 IMAD R5, R5, R17, R2 ;  /* 0x000000110505c224 */ /* 0x008fca00078e0202 */
[----:B------:R3:W-:Y:S04]  /*8de0*/  @!P4 STG.E.U8 desc[UR38][R8.64+0x9], R5 ;  /* 0x000009050800c986 */ /* 0x0007e8000c101126 */
[----:B---3--:R3:W5:Y:S01]  /*8df0*/  LDL.LU.64 R8, [R1+0x488] ;  /* 0x0004880001087983 */ /* 0x0087620000300a00 */
[----:B------:R-:W-:Y:S05]  /*8e00*/  @P3 BRA `(.L_x_82) ;  /* 0x00000000000c3947 */ /* 0x000fea0003800000 */
[----:B------:R-:W4:Y:S02]  /*8e10*/  LDG.E.U8 R16, desc[UR38][R22.64+0x8] ;  /* 0x0000082616107981 */ /* 0x000f24000c1e1100 */
[----:B----4-:R-:W-:-:S05]  /*8e20*/  PRMT R2, R16, 0x8880, RZ ;  /* 0x0000888010027816 */ /* 0x010fca00000000ff */
[----:B------:R-:W-:-:S07]  /*8e30*/  IMAD R2, R2, R18, RZ ;  /* 0x0000001202027224 */ /* 0x000fce00078e02ff */
.L_x_82:
[----:B------:R-:W-:Y:S05]  /*8e40*/  BSYNC B1 ;  /* 0x0000000000017941 */ /* 0x000fea0003800000 */
.L_x_81:
[----:B------:R-:W4:Y:S04]  /*8e50*/  LDL R13, [R1+0x46c] ;  /* 0x00046c00010d7983 */ /* 0x000f280000100800 */
[----:B------:R-:W2:Y:S01]  /*8e60*/  LDL R5, [R1+0x468] ;  /* 0x0004680001057983 */ /* 0x000ea20000100800 */
[----:B------:R-:W-:Y:S02]  /*8e70*/  LOP3.LUT R19, R19, 0xffffff7f, RZ, 0xc0, !PT ;  /* 0xffffff7f13137812 */ /* 0x000fe400078ec0ff */
[----:B------:R-:W-:Y:S01]  /*8e80*/  ISETP.LT.OR P4, PT, R0, 0xa, !P0 ;  /* 0x0000000a0000780c */ /* 0x000fe20004781670 */
[----:B------:R-:W-:Y:S01]  /*8e90*/  STL.64 [R1+0x490], R14 ;  /* 0x0004900e01007387 */ /* 0x000fe20000100a00 */
[----:B------:R-:W-:-:S03]  /*8ea0*/  @P2 LOP3.LUT R19, R19, 0x80, RZ, 0xfc, !PT ;  /* 0x0000008013132812 */ /* 0x000fc600078efcff */
[----:B------:R0:W-:Y:S01]  /*8eb0*/  STL.64 [R1+0x488], R10 ;  /* 0x0004880a01007387 */ /* 0x0001e20000100a00 */
[----:B------:R-:W-:-:S04]  /*8ec0*/  LOP3.LUT R19, R19, 0xffffffbf, RZ, 0xc0, !PT ;  /* 0xffffffbf13137812 */ /* 0x000fc800078ec0ff */
[----:B------:R-:W-:Y:S01]  /*8ed0*/  @P1 LOP3.LUT R19, R19, 0x40, RZ, 0xfc, !PT ;  /* 0x0000004013131812 */ /* 0x000fe200078efcff */
[----:B0-----:R-:W3:Y:S01]  /*8ee0*/  LDL.LU.64 R10, [R1+0x3e8] ;  /* 0x0003e800010a7983 */ /* 0x001ee20000300a00 */
[----:B----4-:R-:W-:Y:S01]  /*8ef0*/  R2UR UR5, R13 ;  /* 0x000000000d0572ca */ /* 0x010fe200000e0000 */
[----:B------:R-:W-:Y:S01]  /*8f00*/  IMAD.U32 R13, RZ, RZ, UR36 ;  /* 0x00000024ff0d7e24 */ /* 0x000fe2000f8e00ff */
[----:B--2---:R-:W-:Y:S01]  /*8f10*/  R2UR UR4, R5 ;  /* 0x00000000050472ca */ /* 0x004fe200000e0000 */
[----:B------:R-:W-:-:S10]  /*8f20*/  IMAD.U32 R5, RZ, RZ, UR37 ;  /* 0x00000025ff057e24 */ /* 0x000fd4000f8e00ff */
[----:B------:R-:W-:Y:S02]  /*8f30*/  @!P4 IADD3 R14, P1, P2, R5, UR5, R6 ;  /* 0x00000005050ecc10 */ /* 0x000fe4000fa3e006 */
[----:B------:R-:W2:Y:S02]  /*8f40*/  LDL.LU R5, [R1+0x3f8] ;  /* 0x0003f80001057983 */ /* 0x000ea40000300800 */
[----:B------:R-:W-:-:S05]  /*8f50*/  @!P4 IADD3.X R15, R13, UR4, R7, P1, P2 ;  /* 0x000000040d0fcc10 */ /* 0x000fca0008fe4407 */
[----:B------:R0:W-:Y:S04]  /*8f60*/  @!P4 STL.64 [R1+0x3e0], R14 ;  /* 0x0003e00e0100c387 */ /* 0x0001e80000100a00 */
[----:B0-----:R0:W5:Y:S01]  /*8f70*/  LDL.LU.64 R14, [R1+0x490] ;  /* 0x00049000010e7983 */ /* 0x0011620000300a00 */
[----:B------:R-:W-:Y:S01]  /*8f80*/  BSSY B1, `(.L_x_83) ;  /* 0x000000b000017945 */ /* 0x000fe20003800000 */
[C---:B------:R-:W-:Y:S02]  /*8f90*/  LOP3.LUT P2, RZ, R19.reuse, 0x80, RZ, 0xc0, !PT ;  /* 0x0000008013ff7812 */ /* 0x040fe4000784c0ff */
[----:B------:R-:W-:Y:S01]  /*8fa0*/  LOP3.LUT P1, RZ, R19, 0x40, RZ, 0xc0, !PT ;  /* 0x0000004013ff7812 */ /* 0x000fe2000782c0ff */
[----:B--2---:R-:W-:-:S05]  /*8fb0*/  @!P3 IMAD R5, R5, R17, R2 ;  /* 0x000000110505b224 */ /* 0x004fca00078e0202 */
[----:B---3--:R2:W-:Y:S04]  /*8fc0*/  @!P3 STG.E.U8 desc[UR38][R10.64+0x8], R5 ;  /* 0x000008050a00b986 */ /* 0x0085e8000c101126 */
[----:B--2---:R0:W5:Y:S02]  /*8fd0*/  LDL.LU.64 R10, [R1+0x488] ;  /* 0x00048800010a7983 */ /* 0x0041640000300a00 */
[----:B-----5:R-:W-:Y:S01]  /*8fe0*/  IMAD.WIDE.U32 R4, R3, R4, R8 ;  /* 0x0000000403047225 */ /* 0x020fe200078e0008 */
[----:B------:R-:W-:Y:S06]  /*8ff0*/  @P4 BRA `(.L_x_84) ;  /* 0x00000000000c4947 */ /* 0x000fec0003800000 */
[----:B------:R-:W2:Y:S02]  /*9000*/  LDG.E.U8 R16, desc[UR38][R22.64+0x9] ;  /* 0x0000092616107981 */ /* 0x000ea4000c1e1100 */
[----:B--2---:R-:W-:-:S05]  /*9010*/  PRMT R2, R16, 0x8880, RZ ;  /* 0x0000888010027816 */ /* 0x004fca00000000ff */
[----:B------:R-:W-:-:S07]  /*9020*/  IMAD R2, R2, R18, RZ ;  /* 0x0000001202027224 */ /* 0x000fce00078e02ff */
.L_x_84:
[----:B------:R-:W-:Y:S05]  /*9030*/  BSYNC B1 ;  /* 0x0000000000017941 */ /* 0x000fea0003800000 */
.L_x_83:
[----:B------:R-:W2:Y:S04]  /*9040*/  LDL R13, [R1+0x468] ;  /* 0x00046800010d7983 */ /* 0x000ea80000100800 */
[----:B------:R-:W3:Y:S04]  /*9050*/  LDL.LU R3, [R1+0x3fc] ;  /* 0x0003fc0001037983 */ /* 0x000ee80000300800 */
[----:B------:R-:W4:Y:S04]  /*9060*/  LDL.LU R9, [R1+0x410] ;  /* 0x0004100001097983 */ /* 0x000f280000300800 */
[----:B------:R5:W-:Y:S04]  /*9070*/  STL.64 [R1+0x4b8], R34 ;  /* 0x0004b82201007387 */ /* 0x000be80000100a00 */
[----:B-----5:R-:W5:Y:S01]  /*9080*/  LDL.64 R34, [R1+0x3e0] ;  /* 0x0003e00001227983 */ /* 0x020f620000100a00 */
[----:B------:R-:W-:-:S02]  /*9090*/  LOP3.LUT R19, R19, 0x7fffffff, RZ, 0xc0, !PT ;  /* 0x7fffffff13137812 */ /* 0x000fc400078ec0ff */
[----:B------:R-:W-:Y:S01]  /*90a0*/  IADD3 R14, P3, R4, R14, RZ ;  /* 0x0000000e040e7210 */ /* 0x000fe20007f7e0ff */
[----:B------:R0:W-:Y:S01]  /*90b0*/  STL.64 [R1+0x4b0], R36 ;  /* 0x0004b02401007387 */ /* 0x0001e20000100a00 */
[----:B------:R-:W-:-:S04]  /*90c0*/  @P1 LOP3.LUT R19, R19, 0x80000000, RZ, 0xfc, !PT ;  /* 0x8000000013131812 */ /* 0x000fc800078efcff */
[----:B------:R-:W-:-:S04]  /*90d0*/  LOP3.LUT R19, R19, 0xbfffffff, RZ, 0xc0, !PT ;  /* 0xbfffffff13137812 */ /* 0x000fc800078ec0ff */
[----:B------:R-:W-:Y:S02]  /*90e0*/  @P0 LOP3.LUT R19, R19, 0x40000000, RZ, 0xfc, !PT ;  /* 0x4000000013130812 */ /* 0x000fe400078efcff */
[----:B------:R-:W-:Y:S01]  /*90f0*/  ISETP.GE.AND P0, PT, R12, 0x181, PT ;  /* 0x000001810c00780c */ /* 0x000fe20003f06270 */
[----:B0-----:R-:W5:Y:S04]  /*9100*/  LDL R37, [R1+0x46c] ;  /* 0x00046c0001257983 */ /* 0x001f680000100800 */
[----:B------:R0:W-:Y:S04]  /*9110*/  STL.64 [R1+0x4a8], R38 ;  /* 0x0004a82601007387 */ /* 0x0001e80000100a00 */
[----:B------:R-:W-:Y:S04]  /*9120*/  STL.64 [R1+0x4a0], R24 ;  /* 0x0004a01801007387 */ /* 0x000fe80000100a00 */
[----:B------:R-:W-:Y:S04]  /*9130*/  STL.64 [R1+0x498], R26 ;  /* 0x0004981a01007387 */ /* 0x000fe80000100a00 */
[----:B------:R-:W-:Y:S04]  /*9140*/  STL.64 [R1+0x490], R28 ;  /* 0x0004901c01007387 */ /* 0x000fe80000100a00 */
[----:B------:R-:W-:Y:S01]  /*9150*/  STL.64 [R1+0x488], R30 ;  /* 0x0004881e01007387 */ /* 0x000fe20000100a00 */
[----:B------:R-:W-:Y:S01]  /*9160*/  UIMAD UR4, UR9, 0x180, URZ ;  /* 0x00000180090478a4 */ /* 0x000fe2000f8e023f */
[----:B--2---:R-:W-:Y:S01]  /*9170*/  R2UR UR5, R13 ;  /* 0x000000000d0572ca */ /* 0x004fe200000e0000 */
[----:B---3--:R-:W-:Y:S01]  /*9180*/  @!P4 IMAD R3, R3, R17, R2 ;  /* 0x000000110303c224 */ /* 0x008fe200078e0202 */
[----:B----4-:R-:W-:-:S02]  /*9190*/  IADD3.X R15, R15, R5, R9, P3, !PT ;  /* 0x000000050f0f7210 */ /* 0x010fc40001ffe409 */
[----:B------:R-:W-:Y:S01]  /*91a0*/  ISETP.LT.OR P3, PT, R0, 0x1, !P0 ;  /* 0x000000010000780c */ /* 0x000fe20004761670 */
[----:B------:R-:W2:Y:S04]  /*91b0*/  LDL.LU R5, [R1+0x3c0] ;  /* 0x0003c00001057983 */ /* 0x000ea80000300800 */
[----:B0-----:R-:W3:Y:S01]  /*91c0*/  LDL.LU R38, [R1+0x3c4] ;  /* 0x0003c40001267983 */ /* 0x001ee20000300800 */
[----:B------:R-:W-:-:S03]  /*91d0*/  ISETP.GE.AND P1, PT, R12, 0x189, PT ;  /* 0x000001890c00780c */ /* 0x000fc60003f26270 */
[----:B------:R-:W4:Y:S04]  /*91e0*/  LDL.LU R39, [R1+0x3c8] ;  /* 0x0003c80001277983 */ /* 0x000f280000300800 */
[----:B-----5:R0:W-:Y:S04]  /*91f0*/  @!P4 STG.E.U8 desc[UR38][R34.64+0x9], R3 ;  /* 0x000009032200c986 */ /* 0x0201e8000c101126 */
[----:B------:R-:W5:Y:S01]  /*9200*/  @!P3 LDG.E.U8 R16, desc[UR38][R14.64] ;  /* 0x000000260e10b981 */ /* 0x000f62000c1e1100 */
[----:B------:R-:W-:-:S03]  /*9210*/  R2UR UR6, R37 ;  /* 0x00000000250672ca */ /* 0x000fc600000e0000 */
[----:B------:R-:W4:Y:S04]  /*9220*/  LDL.LU R37, [R1+0x3cc] ;  /* 0x0003cc0001257983 */ /* 0x000f280000300800 */
[----:B------:R-:W4:Y:S04]  /*9230*/  LDL.LU R9, [R1+0x3d0] ;  /* 0x0003d00001097983 */ /* 0x000f280000300800 */
[----:B0-----:R-:W4:Y:S04]  /*9240*/  LDL.LU R34, [R1+0x3d4] ;  /* 0x0003d40001227983 */ /* 0x001f280000300800 */
[----:B------:R-:W4:Y:S04]  /*9250*/  LDL.LU R35, [R1+0x3d8] ;  /* 0x0003d80001237983 */ /* 0x000f280000300800 */
[----:B------:R-:W4:Y:S04]  /*9260*/  LDL.LU R13, [R1+0x3dc] ;  /* 0x0003dc00010d7983 */ /* 0x000f280000300800 */
[----:B------:R-:W4:Y:S04]  /*9270*/  LDL.LU R26, [R1+0x3a0] ;  /* 0x0003a000011a7983 */ /* 0x000f280000300800 */
[----:B------:R-:W4:Y:S04]  /*9280*/  LDL.LU R27, [R1+0x3a4] ;  /* 0x0003a400011b7983 */ /* 0x000f280000300800 */
[----:B------:R-:W4:Y:S04]  /*9290*/  LDL.LU R36, [R1+0x3a8] ;  /* 0x0003a80001247983 */ /* 0x000f280000300800 */
[----:B------:R-:W4:Y:S04]  /*92a0*/  LDL.LU.64 R28, [R1+0x440] ;  /* 0x00044000011c7983 */ /* 0x000f280000300a00 */
[----:B------:R-:W4:Y:S01]  /*92b0*/  LDL.LU.64 R30, [R1+0x420] ;  /* 0x00042000011e7983 */ /* 0x000f220000300a00 */
[----:B-----5:R-:W-:-:S05]  /*92c0*/  @!P3 PRMT R3, R16, 0x8880, RZ ;  /* 0x000088801003b816 */ /* 0x020fca00000000ff */
[----:B------:R-:W-:Y:S02]  /*92d0*/  @!P3 IMAD R2, R3, R18, RZ ;  /* 0x000000120302b224 */ /* 0x000fe400078e02ff */
[----:B------:R-:W-:-:S04]  /*92e0*/  IMAD.U32 R3, RZ, RZ, UR8 ;  /* 0x00000008ff037e24 */ /* 0x000fc8000f8e00ff */
[----:B------:R-:W-:-:S04]  /*92f0*/  IMAD.WIDE.U32 R24, R3, 0x180, R6 ;  /* 0x0000018003187825 */ /* 0x000fc800078e0006 */
[----:B--2---:R-:W-:Y:S02]  /*9300*/  @!P3 IMAD R3, R5, R17, R2 ;  /* 0x000000110503b224 */ /* 0x004fe400078e0202 */
[----:B------:R-:W-:Y:S02]  /*9310*/  @!P3 VIADD R5, R25, UR4 ;  /* 0x000000041905bc36 */ /* 0x000fe40008000000 */
[----:B------:R-:W-:-:S05]  /*9320*/  @!P3 IMAD.MOV.U32 R4, RZ, RZ, R24 ;  /* 0x000000ffff04b224 */ /* 0x000fca00078e0018 */
[----:B------:R0:W-:Y:S01]  /*9330*/  @!P3 STG.E.U8 desc[UR38][R4.64], R3 ;  /* 0x000000030400b986 */ /* 0x0001e2000c101126 */
[----:B------:R-:W-:-:S13]  /*9340*/  ISETP.LT.OR P3, PT, R0, 0x2, !P0 ;  /* 0x000000020000780c */ /* 0x000fda0004761670 */
[----:B------:R-:W2:Y:S01]  /*9350*/  @!P3 LDG.E.U8 R16, desc[UR38][R14.64+0x1] ;  /* 0x000001260e10b981 */ /* 0x000ea2000c1e1100 */
[----:B0-----:R-:W-:Y:S02]  /*9360*/  @!P3 VIADD R5, R25, UR4 ;  /* 0x000000041905bc36 */ /* 0x001fe40008000000 */
[----:B------:R-:W-:Y:S01]  /*9370*/  @!P3 IMAD.MOV.U32 R4, RZ, RZ, R24 ;  /* 0x000000ffff04b224 */ /* 0x000fe200078e0018 */
[----:B--2---:R-:W-:-:S05]  /*9380*/  @!P3 PRMT R3, R16, 0x8880, RZ ;  /* 0x000088801003b816 */ /* 0x004fca00000000ff */
[----:B------:R-:W-:-:S04]  /*9390*/  @!P3 IMAD R2, R3, R18, RZ ;  /* 0x000000120302b224 */ /* 0x000fc800078e02ff */
[----:B---3--:R-:W-:-:S05]  /*93a0*/  @!P3 IMAD R3, R38, R17, R2 ;  /* 0x000000112603b224 */ /* 0x008fca00078e0202 */
[----:B------:R0:W-:Y:S01]  /*93b0*/  @!P3 STG.E.U8 desc[UR38][R4.64+0x1], R3 ;  /* 0x000001030400b986 */ /* 0x0001e2000c101126 */
[----:B------:R-:W-:-:S13]  /*93c0*/  ISETP.LT.OR P3, PT, R0, 0x1, !P1 ;  /* 0x000000010000780c */ /* 0x000fda0004f61670 */
[----:B------:R-:W2:Y:S01]  /*93d0*/  @!P3 LDG.E.U8 R16, desc[UR38][R20.64] ;  /* 0x000000261410b981 */ /* 0x000ea2000c1e1100 */
[----:B0-----:R-:W-:Y:S01]  /*93e0*/  IMAD.U32 R3, RZ, RZ, UR9 ;  /* 0x00000009ff037e24 */ /* 0x001fe2000f8e00ff */
[----:B------:R-:W-:-:S03]  /*93f0*/  @!P3 IADD3 R4, P4, R24, UR37, RZ ;  /* 0x000000251804bc10 */ /* 0x000fc6000ff9e0ff */
[----:B------:R-:W-:-:S05]  /*9400*/  @!P3 IMAD R3, R3, 0x180, RZ ;  /* 0x000001800303b824 */ /* 0x000fca00078e02ff */
[----:B------:R-:W-:Y:S02]  /*9410*/  @!P3 IADD3.X R5, R25, UR36, R3, P4, !PT ;  /* 0x000000241905bc10 */ /* 0x000fe4000a7fe403 */
[----:B--2---:R-:W-:-:S05]  /*9420*/  @!P3 PRMT R3, R16, 0x8880, RZ ;  /* 0x000088801003b816 */ /* 0x004fca00000000ff */
[----:B------:R-:W-:-:S04]  /*9430*/  @!P3 IMAD R2, R3, R18, RZ ;  /* 0x000000120302b224 */ /* 0x000fc800078e02ff */
[----:B----4-:R-:W-:-:S05]  /*9440*/  @!P3 IMAD R3, R39, R17, R2 ;  /* 0x000000112703b224 */ /* 0x010fca00078e0202 */
        /* <DEDUP_REMOVED lines=9> */
[----:B------:R-:W-:Y:S02]  /*94e0*/  @!P3 IMAD R3, R37, R17, R2 ;  /* 0x000000112503b224 */ /* 0x000fe400078e0202 */
[----:B------:R-:W2:Y:S04]  /*94f0*/  LDL.LU R37, [R1+0x3ac] ;  /* 0x0003ac0001257983 */ /* 0x000ea80000300800 */
[----:B------:R0:W-:Y:S01]  /*9500*/  @!P3 STG.E.U8 desc[UR38][R4.64+0x1], R3 ;  /* 0x000001030400b986 */ /* 0x0001e2000c101126 */
[----:B------:R-:W-:-:S03]  /*9510*/  ISETP.LT.OR P3, PT, R0, 0x9, !P0 ;  /* 0x000000090000780c */ /* 0x000fc60004761670 */
[----:B------:R-:W3:Y:S04]  /*9520*/  LDL.LU R38, [R1+0x3b4] ;  /* 0x0003b40001267983 */ /* 0x000ee80000300800 */
[----:B------:R-:W4:Y:S06]  /*9530*/  LDL.LU R39, [R1+0x3b8] ;  /* 0x0003b80001277983 */ /* 0x000f2c0000300800 */
[----:B------:R-:W0:Y:S01]  /*9540*/  @!P3 LDG.E.U8 R16, desc[UR38][R14.64+0x8] ;  /* 0x000008260e10b981 */ /* 0x000e22000c1e1100 */
[----:B------:R-:W-:Y:S01]  /*9550*/  @!P3 IMAD.MOV.U32 R8, RZ, RZ, R24 ;  /* 0x000000ffff08b224 */ /* 0x000fe200078e0018 */
[----:B0-----:R-:W-:-:S05]  /*9560*/  @!P3 PRMT R3, R16, 0x8880, RZ ;  /* 0x000088801003b816 */ /* 0x001fca00000000ff */
[----:B------:R-:W-:-:S04]  /*9570*/  @!P3 IMAD R2, R3, R18, RZ ;  /* 0x000000120302b224 */ /* 0x000fc800078e02ff */
[----:B------:R-:W-:Y:S02]  /*9580*/  @!P3 IMAD R3, R9, R17, R2 ;  /* 0x000000110903b224 */ /* 0x000fe400078e0202 */
[----:B------:R-:W-:-:S05]  /*9590*/  VIADD R9, R25, UR4 ;  /* 0x0000000419097c36 */ /* 0x000fca0008000000 */
[----:B------:R0:W-:Y:S01]  /*95a0*/  @!P3 STG.E.U8 desc[UR38][R8.64+0x8], R3 ;  /* 0x000008030800b986 */ /* 0x0001e2000c101126 */
[----:B------:R-:W-:-:S13]  /*95b0*/  ISETP.LT.OR P3, PT, R0, 0xa, !P0 ;  /* 0x0000000a0000780c */ /* 0x000fda0004761670 */
[----:B------:R-:W0:Y:S01]  /*95c0*/  @!P3 LDG.E.U8 R16, desc[UR38][R14.64+0x9] ;  /* 0x000009260e10b981 */ /* 0x000e22000c1e1100 */
[----:B------:R-:W-:Y:S02]  /*95d0*/  @!P3 IMAD.MOV.U32 R4, RZ, RZ, R24 ;  /* 0x000000ffff04b224 */ /* 0x000fe400078e0018 */
[----:B------:R-:W-:Y:S01]  /*95e0*/  @!P3 IMAD.MOV.U32 R5, RZ, RZ, R9 ;  /* 0x000000ffff05b224 */ /* 0x000fe200078e0009 */
[----:B0-----:R-:W-:-:S05]  /*95f0*/  @!P3 PRMT R3, R16, 0x8880, RZ ;  /* 0x000088801003b816 */ /* 0x001fca00000000ff */
[----:B------:R-:W-:-:S04]  /*9600*/  @!P3 IMAD R2, R3, R18, RZ ;  /* 0x000000120302b224 */ /* 0x000fc800078e02ff */
[----:B------:R-:W-:-:S05]  /*9610*/  @!P3 IMAD R3, R34, R17, R2 ;  /* 0x000000112203b224 */ /* 0x000fca00078e0202 */
[----:B------:R0:W-:Y:S01]  /*9620*/  @!P3 STG.E.U8 desc[UR38][R4.64+0x9], R3 ;  /* 0x000009030400b986 */ /* 0x0001e2000c101126 */
[----:B------:R-:W-:-:S13]  /*9630*/  ISETP.LT.OR P3, PT, R0, 0x9, !P1 ;  /* 0x000000090000780c */ /* 0x000fda0004f61670 */
[----:B------:R-:W5:Y:S01]  /*9640*/  @!P3 LDG.E.U8 R16, desc[UR38][R20.64+0x8] ;  /* 0x000008261410b981 */ /* 0x000f62000c1e1100 */
[----:B0-----:R-:W-:-:S04]  /*9650*/  @!P3 IADD3 R4, P4, R24, UR37, RZ ;  /* 0x000000251804bc10 */ /* 0x001fc8000ff9e0ff */
[----:B------:R-:W-:Y:S02]  /*9660*/  @!P3 IADD3.X R5, R9, UR36, RZ, P4, !PT ;  /* 0x000000240905bc10 */ /* 0x000fe4000a7fe4ff */
[----:B-----5:R-:W-:-:S05]  /*9670*/  @!P3 PRMT R3, R16, 0x8880, RZ ;  /* 0x000088801003b816 */ /* 0x020fca00000000ff */
        /* <DEDUP_REMOVED lines=9> */
[----:B------:R-:W-:Y:S01]  /*9710*/  @!P3 IMAD R3, R13, R17, R2 ;  /* 0x000000110d03b224 */ /* 0x000fe200078e0202 */
[C---:B------:R-:W-:Y:S01]  /*9720*/  ISETP.LT.OR P1, PT, R0.reuse, 0x19, !P5 ;  /* 0x000000190000780c */ /* 0x040fe20006f21670 */
[----:B------:R-:W5:Y:S04]  /*9730*/  LDL.LU R13, [R1+0x3bc] ;  /* 0x0003bc00010d7983 */ /* 0x000f680000300800 */
[----:B------:R0:W-:Y:S01]  /*9740*/  @!P3 STG.E.U8 desc[UR38][R4.64+0x9], R3 ;  /* 0x000009030400b986 */ /* 0x0001e2000c101126 */
[----:B------:R-:W-:-:S03]  /*9750*/  ISETP.LT.OR P3, PT, R0, 0x11, !P5 ;  /* 0x000000110000780c */ /* 0x000fc60006f61670 */
[----:B------:R-:W5:Y:S04]  /*9760*/  LDL.LU R34, [R1+0x380] ;  /* 0x0003800001227983 */ /* 0x000f680000300800 */
[----:B------:R-:W5:Y:S06]  /*9770*/  LDL.LU R35, [R1+0x384] ;  /* 0x0003840001237983 */ /* 0x000f6c0000300800 */
[----:B------:R-:W0:Y:S02]  /*9780*/  @!P3 LDG.E.U8 R16, desc[UR38][R28.64+0x10] ;  /* 0x000010261c10b981 */ /* 0x000e24000c1e1100 */
[----:B0-----:R-:W-:-:S05]  /*9790*/  @!P3 PRMT R3, R16, 0x8880, RZ ;  /* 0x000088801003b816 */ /* 0x001fca00000000ff */
[----:B------:R-:W-:-:S04]  /*97a0*/  @!P3 IMAD R2, R3, R18, RZ ;  /* 0x000000120302b224 */ /* 0x000fc800078e02ff */
[----:B------:R-:W-:-:S05]  /*97b0*/  @!P3 IMAD R3, R26, R17, R2 ;  /* 0x000000111a03b224 */ /* 0x000fca00078e0202 */
[----:B------:R0:W-:Y:S01]  /*97c0*/  @!P3 STG.E.U8 desc[UR38][R6.64+0x10], R3 ;  /* 0x000010030600b986 */ /* 0x0001e2000c101126 */
[----:B------:R-:W-:-:S13]  /*97d0*/  ISETP.LT.OR P3, PT, R0, 0x12, !P5 ;  /* 0x000000120000780c */ /* 0x000fda0006f61670 */
[----:B------:R-:W0:Y:S02]  /*97e0*/  @!P3 LDG.E.U8 R16, desc[UR38][R28.64+0x11] ;  /* 0x000011261c10b981 */ /* 0x000e24000c1e1100 */
[----:B0-----:R-:W-:-:S05]  /*97f0*/  @!P3 PRMT R3, R16, 0x8880, RZ ;  /* 0x000088801003b816 */ /* 0x001fca00000000ff */
[----:B------:R-:W-:-:S04]  /*9800*/  @!P3 IMAD R2, R3, R18, RZ ;  /* 0x000000120302b224 */ /* 0x000fc800078e02ff */
[----:B------:R-:W-:-:S05]  /*9810*/  @!P3 IMAD R3, R27, R17, R2 ;  /* 0x000000111b03b224 */ /* 0x000fca00078e0202 */
[----:B------:R0:W-:Y:S01]  /*9820*/  @!P3 STG.E.U8 desc[UR38][R6.64+0x11], R3 ;  /* 0x000011030600b986 */ /* 0x0001e2000c101126 */
[----:B------:R-:W-:-:S13]  /*9830*/  ISETP.LT.OR P3, PT, R0, 0x11, !P6 ;  /* 0x000000110000780c */ /* 0x000fda0007761670 */
[----:B------:R-:W0:Y:S01]  /*9840*/  @!P3 LDG.E.U8 R16, desc[UR38][R30.64+0x10] ;  /* 0x000010261e10b981 */ /* 0x000e22000c1e1100 */
[----:B------:R-:W-:-:S04]  /*9850*/  @!P3 IADD3 R4, P4, R6, UR37, RZ ;  /* 0x000000250604bc10 */ /* 0x000fc8000ff9e0ff */
[----:B------:R-:W-:Y:S02]  /*9860*/  @!P3 IADD3.X R5, R7, UR36, RZ, P4, !PT ;  /* 0x000000240705bc10 */ /* 0x000fe4000a7fe4ff */
[----:B0-----:R-:W-:-:S05]  /*9870*/  @!P3 PRMT R3, R16, 0x8880, RZ ;  /* 0x000088801003b816 */ /* 0x001fca00000000ff */
[----:B------:R-:W-:-:S04]  /*9880*/  @!P3 IMAD R2, R3, R18, RZ ;  /* 0x000000120302b224 */ /* 0x000fc800078e02ff */
[----:B------:R-:W-:-:S05]  /*9890*/  @!P3 IMAD R3, R36, R17, R2 ;  /* 0x000000112403b224 */ /* 0x000fca00078e0202 */
[----:B------:R0:W-:Y:S01]  /*98a0*/  @!P3 STG.E.U8 desc[UR38][R4.64+0x10], R3 ;  /* 0x000010030400b986 */ /* 0x0001e2000c101126 */
[----:B------:R-:W-:-:S13]  /*98b0*/  ISETP.LT.OR P3, PT, R0, 0x12, !P6 ;  /* 0x000000120000780c */ /* 0x000fda0007761670 */
[----:B------:R-:W2:Y:S01]  /*98c0*/  @!P3 LDG.E.U8 R16, desc[UR38][R30.64+0x11] ;  /* 0x000011261e10b981 */ /* 0x000ea2000c1e1100 */
[----:B0-----:R-:W-:-:S04]  /*98d0*/  @!P3 IADD3 R4, P4, R6, UR37, RZ ;  /* 0x000000250604bc10 */ /* 0x001fc8000ff9e0ff */
[----:B------:R-:W-:Y:S02]  /*98e0*/  @!P3 IADD3.X R5, R7, UR36, RZ, P4, !PT ;  /* 0x000000240705bc10 */ /* 0x000fe4000a7fe4ff */
[----:B--2---:R-:W-:-:S05]  /*98f0*/  @!P3 PRMT R3, R16, 0x8880, RZ ;  /* 0x000088801003b816 */ /* 0x004fca00000000ff */
[----:B------:R-:W-:-:S04]  /*9900*/  @!P3 IMAD R2, R3, R18, RZ ;  /* 0x000000120302b224 */ /* 0x000fc800078e02ff */
[----:B------:R-:W-:-:S05]  /*9910*/  @!P3 IMAD R3, R37, R17, R2 ;  /* 0x000000112503b224 */ /* 0x000fca00078e0202 */
[----:B------:R0:W-:Y:S04]  /*9920*/  @!P3 STG.E.U8 desc[UR38][R4.64+0x11], R3 ;  /* 0x000011030400b986 */ /* 0x0001e8000c101126 */
[----:B------:R-:W2:Y:S04]  /*9930*/  @!P1 LDG.E.U8 R16, desc[UR38][R28.64+0x18] ;  /* 0x000018261c109981 */ /* 0x000ea8000c1e1100 */
[----:B0-----:R-:W3:Y:S01]  /*9940*/  LDL.LU R5, [R1+0x3b0] ;  /* 0x0003b00001057983 */ /* 0x001ee20000300800 */
[----:B--2---:R-:W-:-:S05]  /*9950*/  @!P1 PRMT R3, R16, 0x8880, RZ ;  /* 0x0000888010039816 */ /* 0x004fca00000000ff */
[----:B------:R-:W-:-:S04]  /*9960*/  @!P1 IMAD R2, R3, R18, RZ ;  /* 0x0000001203029224 */ /* 0x000fc800078e02ff */
[----:B---3--:R-:W-:-:S05]  /*9970*/  @!P1 IMAD R3, R5, R17, R2 ;  /* 0x0000001105039224 */ /* 0x008fca00078e0202 */
[----:B------:R0:W-:Y:S01]  /*9980*/  @!P1 STG.E.U8 desc[UR38][R6.64+0x18], R3 ;  /* 0x0000180306009986 */ /* 0x0001e2000c101126 */
[----:B------:R-:W-:-:S13]  /*9990*/  ISETP.LT.OR P1, PT, R0, 0x1a, !P5 ;  /* 0x0000001a0000780c */ /* 0x000fda0006f21670 */
[----:B------:R-:W0:Y:S01]  /*99a0*/  @!P1 LDG.E.U8 R16, desc[UR38][R28.64+0x19] ;  /* 0x000019261c109981 */ /* 0x000e22000c1e1100 */
[----:B------:R-:W-:Y:S02]  /*99b0*/  ISETP.LT.OR P4, PT, R0, 0x19, !P6 ;  /* 0x000000190000780c */ /* 0x000fe40007781670 */
[----:B0-----:R-:W-:-:S05]  /*99c0*/  @!P1 PRMT R3, R16, 0x8880, RZ ;  /* 0x0000888010039816 */ /* 0x001fca00000000ff */
[----:B------:R-:W-:-:S04]  /*99d0*/  @!P1 IMAD R2, R3, R18, RZ ;  /* 0x0000001203029224 */ /* 0x000fc800078e02ff */
[----:B------:R-:W-:-:S05]  /*99e0*/  @!P1 IMAD R3, R38, R17, R2 ;  /* 0x0000001126039224 */ /* 0x000fca00078e0202 */
[----:B------:R0:W-:Y:S04]  /*99f0*/  @!P1 STG.E.U8 desc[UR38][R6.64+0x19], R3 ;  /* 0x0000190306009986 */ /* 0x0001e8000c101126 */
[----:B------:R-:W0:Y:S01]  /*9a00*/  @!P4 LDG.E.U8 R16, desc[UR38][R30.64+0x18] ;  /* 0x000018261e10c981 */ /* 0x000e22000c1e1100 */
[----:B------:R-:W-:-:S04]  /*9a10*/  @!P4 IADD3 R36, P3, R6, UR37, RZ ;  /* 0x000000250624cc10 */ /* 0x000fc8000ff7e0ff */
[----:B------:R-:W-:Y:S02]  /*9a20*/  @!P4 IADD3.X R37, R7, UR36, RZ, P3, !PT ;  /* 0x000000240725cc10 */ /* 0x000fe40009ffe4ff */
[----:B------:R-:W-:Y:S02]  /*9a30*/  ISETP.LT.OR P3, PT, R0, 0x1a, !P6 ;  /* 0x0000001a0000780c */ /* 0x000fe40007761670 */
[----:B0-----:R-:W-:-:S05]  /*9a40*/  @!P4 PRMT R3, R16, 0x8880, RZ ;  /* 0x000088801003c816 */ /* 0x001fca00000000ff */
[----:B------:R-:W-:-:S04]  /*9a50*/  @!P4 IMAD R2, R3, R18, RZ ;  /* 0x000000120302c224 */ /* 0x000fc800078e02ff */
[----:B----4-:R-:W-:-:S05]  /*9a60*/  @!P4 IMAD R3, R39, R17, R2 ;  /* 0x000000112703c224 */ /* 0x010fca00078e0202 */
[----:B------:R0:W-:Y:S04]  /*9a70*/  @!P4 STG.E.U8 desc[UR38][R36.64+0x18], R3 ;  /* 0x000018032400c986 */ /* 0x0001e8000c101126 */
[----:B------:R-:W2:Y:S01]  /*9a80*/  @!P3 LDG.E.U8 R16, desc[UR38][R30.64+0x19] ;  /* 0x000019261e10b981 */ /* 0x000ea2000c1e1100 */
[----:B------:R-:W-:-:S04]  /*9a90*/  @!P3 IADD3 R26, P0, R6, UR37, RZ ;  /* 0x00000025061abc10 */ /* 0x000fc8000ff1e0ff */
[----:B------:R-:W-:Y:S02]  /*9aa0*/  @!P3 IADD3.X R27, R7, UR36, RZ, P0, !PT ;  /* 0x00000024071bbc10 */ /* 0x000fe400087fe4ff */
[----:B------:R-:W-:Y:S01]  /*9ab0*/  LOP3.LUT P0, RZ, R19, 0x2, RZ, 0xc0, !PT ;  /* 0x0000000213ff7812 */ /* 0x000fe2000780c0ff */
[----:B0-----:R-:W3:Y:S01]  /*9ac0*/  LDL.LU R37, [R1+0x388] ;  /* 0x0003880001257983 */ /* 0x001ee20000300800 */
[----:B--2---:R-:W-:-:S05]  /*9ad0*/  @!P3 PRMT R3, R16, 0x8880, RZ ;  /* 0x000088801003b816 */ /* 0x004fca00000000ff */
[----:B------:R-:W-:-:S04]  /*9ae0*/  @!P3 IMAD R2, R3, R18, RZ ;  /* 0x000000120302b224 */ /* 0x000fc800078e02ff */
[----:B-----5:R-:W-:Y:S01]  /*9af0*/  @!P3 IMAD R3, R13, R17, R2 ;  /* 0x000000110d03b224 */ /* 0x020fe200078e0202 */
[----:B------:R-:W-:Y:S01]  /*9b00*/  IADD3 R4, P1, R6, UR6, RZ ;  /* 0x0000000606047c10 */ /* 0x000fe2000ff3e0ff */
[----:B------:R-:W2:Y:S04]  /*9b10*/  LDL.LU R13, [R1+0x38c] ;  /* 0x00038c00010d7983 */ /* 0x000ea80000300800 */
[----:B------:R0:W-:Y:S01]  /*9b20*/  @!P3 STG.E.U8 desc[UR38][R26.64+0x19], R3 ;  /* 0x000019031a00b986 */ /* 0x0001e2000c101126 */
[C---:B------:R-:W-:Y:S02]  /*9b30*/  ISETP.LT.OR P3, PT, R0.reuse, 0x11, !P0 ;  /* 0x000000110000780c */ /* 0x040fe40004761670 */
[----:B------:R-:W-:Y:S01]  /*9b40*/  IADD3.X R5, R7, UR5, RZ, P1, !PT ;  /* 0x0000000507057c10 */ /* 0x000fe20008ffe4ff */
[----:B0-----:R-:W4:Y:S10]  /*9b50*/  LDL.LU R27, [R1+0x390] ;  /* 0x00039000011b7983 */ /* 0x001f340000300800 */
[----:B------:R-:W5:Y:S01]  /*9b60*/  @!P3 LDG.E.U8 R16, desc[UR38][R236.64+0x10] ;  /* 0x00001026ec10b981 */ /* 0x000f62000c1e1100 */
[----:B------:R-:W-:-:S03]  /*9b70*/  ISETP.LT.OR P1, PT, R0, 0x21, !P6 ;  /* 0x000000210000780c */ /* 0x000fc60007721670 */
[----:B------:R-:W4:Y:S01]  /*9b80*/  LDL.LU R36, [R1+0x394] ;  /* 0x0003940001247983 */ /* 0x000f220000300800 */
[----:B-----5:R-:W-:-:S05]  /*9b90*/  @!P3 PRMT R3, R16, 0x8880, RZ ;  /* 0x000088801003b816 */ /* 0x020fca00000000ff */
        /* <DEDUP_REMOVED lines=13> */
[----:B------:R-:W-:-:S04]  /*9c70*/  @!P3 IADD3 R34, P4, R10, UR37, RZ ;  /* 0x000000250a22bc10 */ /* 0x000fc8000ff9e0ff */
[----:B------:R-:W-:Y:S02]  /*9c80*/  @!P3 IADD3.X R35, R11, UR36, RZ, P4, !PT ;  /* 0x000000240b23bc10 */ /* 0x000fe4000a7fe4ff */
[----:B0-----:R-:W-:-:S05]  /*9c90*/  @!P3 PRMT R3, R16, 0x8880, RZ ;  /* 0x000088801003b816 */ /* 0x001fca00000000ff */
[----:B------:R-:W-:-:S04]  /*9ca0*/  @!P3 IMAD R2, R3, R18, RZ ;  /* 0x000000120302b224 */ /* 0x000fc800078e02ff */
[----:B---3--:R-:W-:Y:S02]  /*9cb0*/  @!P3 IMAD R3, R37, R17, R2 ;  /* 0x000000112503b224 */ /* 0x008fe400078e0202 */
[----:B------:R-:W3:Y:S04]  /*9cc0*/  LDL.LU R37, [R1+0x398] ;  /* 0x0003980001257983 */ /* 0x000ee80000300800 */
[----:B------:R0:W-:Y:S01]  /*9cd0*/  @!P3 STG.E.U8 desc[UR38][R34.64+0x10], R3 ;  /* 0x000010032200b986 */ /* 0x0001e2000c101126 */
[----:B------:R-:W-:-:S13]  /*9ce0*/  ISETP.LT.OR P3, PT, R0, 0x12, !P2 ;  /* 0x000000120000780c */ /* 0x000fda0005761670 */
[----:B------:R-:W5:Y:S01]  /*9cf0*/  @!P3 LDG.E.U8 R16, desc[UR38][R234.64+0x11] ;  /* 0x00001126ea10b981 */ /* 0x000f62000c1e1100 */
[----:B0-----:R-:W-:-:S04]  /*9d00*/  @!P3 IADD3 R34, P4, R10, UR37, RZ ;  /* 0x000000250a22bc10 */ /* 0x001fc8000ff9e0ff */
[----:B------:R-:W-:Y:S02]  /*9d10*/  @!P3 IADD3.X R35, R11, UR36, RZ, P4, !PT ;  /* 0x000000240b23bc10 */ /* 0x000fe4000a7fe4ff */
[----:B-----5:R-:W-:-:S05]  /*9d20*/  @!P3 PRMT R3, R16, 0x8880, RZ ;  /* 0x000088801003b816 */ /* 0x020fca00000000ff */
[----:B------:R-:W-:-:S04]  /*9d30*/  @!P3 IMAD R2, R3, R18, RZ ;  /* 0x000000120302b224 */ /* 0x000fc800078e02ff */
[----:B--2---:R-:W-:Y:S02]  /*9d40*/  @!P3 IMAD R3, R13, R17, R2 ;  /* 0x000000110d03b224 */ /* 0x004fe400078e0202 */
[----:B------:R-:W2:Y:S04]  /*9d50*/  LDL.LU R13, [R1+0x39c] ;  /* 0x00039c00010d7983 */ /* 0x000ea80000300800 */
[----:B------:R0:W-:Y:S01]  /*9d60*/  @!P3 STG.E.U8 desc[UR38][R34.64+0x11], R3 ;  /* 0x000011032200b986 */ /* 0x0001e2000c101126 */
[----:B------:R-:W-:Y:S02]  /*9d70*/  ISETP.LT.OR P3, PT, R0, 0x19, !P0 ;  /* 0x000000190000780c */ /* 0x000fe40004761670 */
[----:B------:R-:W-:Y:S01]  /*9d80*/  LOP3.LUT P1, RZ, R19, 0x80000000, RZ, 0xc0, !PT ;  /* 0x8000000013ff7812 */ /* 0x000fe2000782c0ff */
[----:B0-----:R-:W5:Y:S10]  /*9d90*/  LDL.LU R34, [R1+0x360] ;  /* 0x0003600001227983 */ /* 0x001f740000300800 */
[----:B------:R-:W4:Y:S04]  /*9da0*/  @!P3 LDG.E.U8 R16, desc[UR38][R236.64+0x18] ;  /* 0x00001826ec10b981 */ /* 0x000f28000c1e1100 */
[----:B------:R-:W5:Y:S01]  /*9db0*/  LDL.LU R35, [R1+0x364] ;  /* 0x0003640001237983 */ /* 0x000f620000300800 */
[----:B----4-:R-:W-:-:S05]  /*9dc0*/  @!P3 PRMT R3, R16, 0x8880, RZ ;  /* 0x000088801003b816 */ /* 0x010fca00000000ff */
        /* <DEDUP_REMOVED lines=15> */
[----:B---3--:R-:W-:-:S05]  /*9ec0*/  @!P3 IMAD R3, R37, R17, R2 ;  /* 0x000000112503b224 */ /* 0x008fca00078e0202 */
[----:B------:R0:W-:Y:S01]  /*9ed0*/  @!P3 STG.E.U8 desc[UR38][R26.64+0x18], R3 ;  /* 0x000018031a00b986 */ /* 0x0001e2000c101126 */
[----:B------:R-:W-:-:S13]  /*9ee0*/  ISETP.LT.OR P3, PT, R0, 0x1a, !P2 ;  /* 0x0000001a0000780c */ /* 0x000fda0005761670 */
[----:B------:R-:W3:Y:S01]  /*9ef0*/  @!P3 LDG.E.U8 R16, desc[UR38][R234.64+0x19] ;  /* 0x00001926ea10b981 */ /* 0x000ee2000c1e1100 */
[----:B0-----:R-:W-:-:S04]  /*9f00*/  @!P3 IADD3 R26, P4, R10, UR37, RZ ;  /* 0x000000250a1abc10 */ /* 0x001fc8000ff9e0ff */
[----:B------:R-:W-:Y:S02]  /*9f10*/  @!P3 IADD3.X R27, R11, UR36, RZ, P4, !PT ;  /* 0x000000240b1bbc10 */ /* 0x000fe4000a7fe4ff */
[----:B------:R-:W-:Y:S02]  /*9f20*/  ISETP.LT.OR P4, PT, R0, 0x22, !P6 ;  /* 0x000000220000780c */ /* 0x000fe40007781670 */
[----:B---3--:R-:W-:-:S05]  /*9f30*/  @!P3 PRMT R3, R16, 0x8880, RZ ;  /* 0x000088801003b816 */ /* 0x008fca00000000ff */
[----:B------:R-:W-:-:S04]  /*9f40*/  @!P3 IMAD R2, R3, R18, RZ ;  /* 0x000000120302b224 */ /* 0x000fc800078e02ff */
[----:B--2---:R-:W-:Y:S01]  /*9f50*/  @!P3 IMAD R3, R13, R17, R2 ;  /* 0x000000110d03b224 */ /* 0x004fe200078e0202 */
[----:B------:R-:W-:Y:S01]  /*9f60*/  LOP3.LUT P0, RZ, R19, 0x40000000, RZ, 0xc0, !PT ;  /* 0x4000000013ff7812 */ /* 0x000fe2000780c0ff */
[----:B------:R-:W2:Y:S04]  /*9f70*/  LDL.LU R13, [R1+0x36c] ;  /* 0x00036c00010d7983 */ /* 0x000ea80000300800 */
[----:B------:R0:W-:Y:S01]  /*9f80*/  @!P3 STG.E.U8 desc[UR38][R26.64+0x19], R3 ;  /* 0x000019031a00b986 */ /* 0x0001e2000c101126 */
[----:B------:R-:W-:-:S04]  /*9f90*/  @!P4 IADD3 R36, P3, R6, UR37, RZ ;  /* 0x000000250624cc10 */ /* 0x000fc8000ff7e0ff */
[----:B------:R-:W-:Y:S02]  /*9fa0*/  @!P4 IADD3.X R37, R7, UR36, RZ, P3, !PT ;  /* 0x000000240725cc10 */ /* 0x000fe40009ffe4ff */
[----:B------:R-:W-:Y:S01]  /*9fb0*/  ISETP.LT.OR P3, PT, R0, 0x11, !P1 ;  /* 0x000000110000780c */ /* 0x000fe20004f61670 */
[----:B0-----:R-:W3:Y:S04]  /*9fc0*/  LDL.LU R26, [R1+0x370] ;  /* 0x00037000011a7983 */ /* 0x001ee80000300800 */
[----:B------:R-:W4:Y:S08]  /*9fd0*/  LDL.LU R27, [R1+0x374] ;  /* 0x00037400011b7983 */ /* 0x000f300000300800 */
[----:B------:R-:W5:Y:S02]  /*9fe0*/  @!P3 LDG.E.U8 R16, desc[UR38][R232.64+0x10] ;  /* 0x00001026e810b981 */ /* 0x000f64000c1e1100 */
        /* <DEDUP_REMOVED lines=12> */
[----:B------:R-:W-:Y:S02]  /*a0b0*/  LOP3.LUT R19, R19, 0xefffffff, RZ, 0xc0, !PT ;  /* 0xefffffff13137812 */ /* 0x000fe400078ec0ff */
[----:B0-----:R-:W-:-:S05]  /*a0c0*/  @!P3 PRMT R3, R16, 0x8880, RZ ;  /* 0x000088801003b816 */ /* 0x001fca00000000ff */
[----:B------:R-:W-:Y:S02]  /*a0d0*/  @!P3 IMAD R2, R3, R18, RZ ;  /* 0x000000120302b224 */ /* 0x000fe400078e02ff */
[----:B------:R-:W5:Y:S01]  /*a0e0*/  LDL.LU R3, [R1+0x368] ;  /* 0x0003680001037983 */ /* 0x000f620000300800 */
[----:B------:R-:W-:Y:S02]  /*a0f0*/  @P2 LOP3.LUT R19, R19, 0x10000000, RZ, 0xfc, !PT ;  /* 0x1000000013132812 */ /* 0x000fe400078efcff */
[----:B------:R-:W-:-:S04]  /*a100*/  @!P3 IADD3 R34, P2, R4, UR37, RZ ;  /* 0x000000250422bc10 */ /* 0x000fc8000ff5e0ff */
[----:B------:R-:W-:Y:S01]  /*a110*/  @!P3 IADD3.X R35, R5, UR36, RZ, P2, !PT ;  /* 0x000000240523bc10 */ /* 0x000fe200097fe4ff */
[----:B-----5:R-:W-:-:S05]  /*a120*/  @!P3 IMAD R3, R3, R17, R2 ;  /* 0x000000110303b224 */ /* 0x020fca00078e0202 */
        /* <DEDUP_REMOVED lines=10> */
[----:B------:R-:W-:-:S03]  /*a1d0*/  ISETP.LT.OR P3, PT, R0, 0x19, !P1 ;  /* 0x000000190000780c */ /* 0x000fc60004f61670 */
[----:B0-----:R-:W5:Y:S10]  /*a1e0*/  LDL.LU R34, [R1+0x340] ;  /* 0x0003400001227983 */ /* 0x001f740000300800 */
[----:B------:R-:W3:Y:S04]  /*a1f0*/  @!P3 LDG.E.U8 R16, desc[UR38][R232.64+0x18] ;  /* 0x00001826e810b981 */ /* 0x000ee8000c1e1100 */
[----:B------:R-:W5:Y:S01]  /*a200*/  LDL.LU R35, [R1+0x344] ;  /* 0x0003440001237983 */ /* 0x000f620000300800 */
[----:B---3--:R-:W-:-:S05]  /*a210*/  @!P3 PRMT R3, R16, 0x8880, RZ ;  /* 0x000088801003b816 */ /* 0x008fca00000000ff */
[----:B------:R-:W-:-:S04]  /*a220*/  @!P3 IMAD R2, R3, R18, RZ ;  /* 0x000000120302b224 */ /* 0x000fc800078e02ff */
[----:B------:R-:W-:-:S05]  /*a230*/  @!P3 IMAD R3, R26, R17, R2 ;  /* 0x000000111a03b224 */ /* 0x000fca00078e0202 */
[----:B------:R0:W-:Y:S01]  /*a240*/  @!P3 STG.E.U8 desc[UR38][R4.64+0x18], R3 ;  /* 0x000018030400b986 */ /* 0x0001e2000c101126 */
[----:B------:R-:W-:-:S13]  /*a250*/  ISETP.LT.OR P3, PT, R0, 0x1a, !P1 ;  /* 0x0000001a0000780c */ /* 0x000fda0004f61670 */
[----:B------:R-:W0:Y:S02]  /*a260*/  @!P3 LDG.E.U8 R16, desc[UR38][R232.64+0x19] ;  /* 0x00001926e810b981 */ /* 0x000e24000c1e1100 */
[----:B0-----:R-:W-:-:S05]  /*a270*/  @!P3 PRMT R3, R16, 0x8880, RZ ;  /* 0x000088801003b816 */ /* 0x001fca00000000ff */
[----:B------:R-:W-:-:S04]  /*a280*/  @!P3 IMAD R2, R3, R18, RZ ;  /* 0x000000120302b224 */ /* 0x000fc800078e02ff */
[----:B----4-:R-:W-:-:S05]  /*a290*/  @!P3 IMAD R3, R27, R17, R2 ;  /* 0x000000111b03b224 */ /* 0x010fca00078e0202 */
[----:B------:R0:W-:Y:S01]  /*a2a0*/  @!P3 STG.E.U8 desc[UR38][R4.64+0x19], R3 ;  /* 0x000019030400b986 */ /* 0x0001e2000c101126 */
[----:B------:R-:W-:-:S13]  /*a2b0*/  ISETP.LT.OR P3, PT, R0, 0x19, !P0 ;  /* 0x000000190000780c */ /* 0x000fda0004761670 */
[----:B------:R-:W0:Y:S02]  /*a2c0*/  @!P3 LDG.E.U8 R16, desc[UR38][R22.64+0x18] ;  /* 0x000018261610b981 */ /* 0x000e24000c1e1100 */
[----:B0-----:R-:W-:-:S05]  /*a2d0*/  @!P3 PRMT R3, R16, 0x8880, RZ ;  /* 0x000088801003b816 */ /* 0x001fca00000000ff */
[----:B------:R-:W-:Y:S02]  /*a2e0*/  @!P3 IMAD R2, R3, R18, RZ ;  /* 0x000000120302b224 */ /* 0x000fe400078e02ff */
[----:B------:R-:W3:Y:S01]  /*a2f0*/  LDL.LU R3, [R1+0x378] ;  /* 0x0003780001037983 */ /* 0x000ee20000300800 */
[----:B------:R-:W-:-:S04]  /*a300*/  @!P3 IADD3 R26, P2, R4, UR37, RZ ;  /* 0x00000025041abc10 */ /* 0x000fc8000ff5e0ff */
[----:B------:R-:W-:Y:S01]  /*a310*/  @!P3 IADD3.X R27, R5, UR36, RZ, P2, !PT ;  /* 0x00000024051bbc10 */ /* 0x000fe200097fe4ff */
[----:B---3--:R-:W-:-:S05]  /*a320*/  @!P3 IMAD R3, R3, R17, R2 ;  /* 0x000000110303b224 */ /* 0x008fca00078e0202 */
[----:B------:R0:W-:Y:S01]  /*a330*/  @!P3 STG.E.U8 desc[UR38][R26.64+0x18], R3 ;  /* 0x000018031a00b986 */ /* 0x0001e2000c101126 */
[----:B------:R-:W-:-:S13]  /*a340*/  ISETP.LT.OR P3, PT, R0, 0x1a, !P0 ;  /* 0x0000001a0000780c */ /* 0x000fda0004761670 */
[----:B------:R-:W3:Y:S01]  /*a350*/  @!P3 LDG.E.U8 R16, desc[UR38][R22.64+0x19] ;  /* 0x000019261610b981 */ /* 0x000ee2000c1e1100 */
[----:B------:R-:W-:-:S04]  /*a360*/  LOP3.LUT R19, R19, 0xf7ffffff, RZ, 0xc0, !PT ;  /* 0xf7ffffff13137812 */ /* 0x000fc800078ec0ff */
[----:B------:R-:W-:Y:S02]  /*a370*/  @P1 LOP3.LUT R19, R19, 0x8000000, RZ, 0xfc, !PT ;  /* 0x0800000013131812 */ /* 0x000fe400078efcff */
[----:B0-----:R-:W-:-:S04]  /*a380*/  @!P3 IADD3 R26, P1, R4, UR37, RZ ;  /* 0x00000025041abc10 */ /* 0x001fc8000ff3e0ff */
[----:B------:R-:W-:Y:S02]  /*a390*/  @!P3 IADD3.X R27, R5, UR36, RZ, P1, !PT ;  /* 0x00000024051bbc10 */ /* 0x000fe40008ffe4ff */
[----:B------:R-:W-:Y:S02]  /*a3a0*/  ISETP.GE.AND P1, PT, R12, 0x181, PT ;  /* 0x000001810c00780c */ /* 0x000fe40003f26270 */
[----:B---3--:R-:W-:-:S05]  /*a3b0*/  @!P3 PRMT R3, R16, 0x8880, RZ ;  /* 0x000088801003b816 */ /* 0x008fca00000000ff */
[----:B------:R-:W-:-:S04]  /*a3c0*/  @!P3 IMAD R2, R3, R18, RZ ;  /* 0x000000120302b224 */ /* 0x000fc800078e02ff */
[----:B--2---:R-:W-:Y:S01]  /*a3d0*/  @!P3 IMAD R3, R13, R17, R2 ;  /* 0x000000110d03b224 */ /* 0x004fe200078e0202 */
[----:B------:R-:W-:Y:S01]  /*a3e0*/  ISETP.GE.AND P2, PT, R12, 0x189, PT ;  /* 0x000001890c00780c */ /* 0x000fe20003f46270 */
[----:B------:R-:W2:Y:S04]  /*a3f0*/  LDL.LU R13, [R1+0x34c] ;  /* 0x00034c00010d7983 */ /* 0x000ea80000300800 */
[----:B------:R0:W-:Y:S01]  /*a400*/  @!P3 STG.E.U8 desc[UR38][R26.64+0x19], R3 ;  /* 0x000019031a00b986 */ /* 0x0001e2000c101126 */
[----:B------:R-:W-:-:S13]  /*a410*/  ISETP.LT.OR P3, PT, R0, 0x11, !P1 ;  /* 0x000000110000780c */ /* 0x000fda0004f61670 */
[----:B------:R-:W3:Y:S01]  /*a420*/  @!P3 LDG.E.U8 R16, desc[UR38][R14.64+0x10] ;  /* 0x000010260e10b981 */ /* 0x000ee2000c1e1100 */
[----:B0-----:R-:W-:Y:S02]  /*a430*/  @!P3 IMAD.MOV.U32 R26, RZ, RZ, R24 ;  /* 0x000000ffff1ab224 */ /* 0x001fe400078e0018 */
[----:B------:R-:W-:Y:S01]  /*a440*/  @!P3 IMAD.MOV.U32 R27, RZ, RZ, R9 ;  /* 0x000000ffff1bb224 */ /* 0x000fe200078e0009 */
[----:B---3--:R-:W-:-:S05]  /*a450*/  @!P3 PRMT R3, R16, 0x8880, RZ ;  /* 0x000088801003b816 */ /* 0x008fca00000000ff */
[----:B------:R-:W-:-:S04]  /*a460*/  @!P3 IMAD R2, R3, R18, RZ ;  /* 0x000000120302b224 */ /* 0x000fc800078e02ff */
[----:B-----5:R-:W-:Y:S02]  /*a470*/  @!P3 IMAD R3, R34, R17, R2 ;  /* 0x000000112203b224 */ /* 0x020fe400078e0202 */
[----:B------:R-:W3:Y:S04]  /*a480*/  LDL.LU R34, [R1+0x350] ;  /* 0x0003500001227983 */ /* 0x000ee80000300800 */
[----:B------:R0:W-:Y:S01]  /*a490*/  @!P3 STG.E.U8 desc[UR38][R26.64+0x10], R3 ;  /* 0x000010031a00b986 */ /* 0x0001e2000c101126 */
[----:B------:R-:W-:-:S13]  /*a4a0*/  ISETP.LT.OR P3, PT, R0, 0x12, !P1 ;  /* 0x000000120000780c */ /* 0x000fda0004f61670 */
[----:B------:R-:W4:Y:S01]  /*a4b0*/  @!P3 LDG.E.U8 R16, desc[UR38][R14.64+0x11] ;  /* 0x000011260e10b981 */ /* 0x000f22000c1e1100 */
[----:B0-----:R-:W-:Y:S02]  /*a4c0*/  @!P3 IMAD.MOV.U32 R26, RZ, RZ, R24 ;  /* 0x000000ffff1ab224 */ /* 0x001fe400078e0018 */
[----:B------:R-:W-:Y:S01]  /*a4d0*/  @!P3 IMAD.MOV.U32 R27, RZ, RZ, R9 ;  /* 0x000000ffff1bb224 */ /* 0x000fe200078e0009 */
[----:B----4-:R-:W-:-:S05]  /*a4e0*/  @!P3 PRMT R3, R16, 0x8880, RZ ;  /* 0x000088801003b816 */ /* 0x010fca00000000ff */
[----:B------:R-:W-:-:S04]  /*a4f0*/  @!P3 IMAD R2, R3, R18, RZ ;  /* 0x000000120302b224 */ /* 0x000fc800078e02ff */
[----:B------:R-:W-:Y:S02]  /*a500*/  @!P3 IMAD R3, R35, R17, R2 ;  /* 0x000000112303b224 */ /* 0x000fe400078e0202 */
[----:B------:R-:W4:Y:S04]  /*a510*/  LDL.LU R35, [R1+0x354] ;  /* 0x0003540001237983 */ /* 0x000f280000300800 */
        /* <DEDUP_REMOVED lines=21> */
[----:B------:R-:W-:-:S13]  /*a670*/  ISETP.LT.OR P3, PT, R0, 0x19, !P1 ;  /* 0x000000190000780c */ /* 0x000fda0004f61670 */
[----:B------:R-:W5:Y:S01]  /*a680*/  @!P3 LDG.E.U8 R16, desc[UR38][R14.64+0x18] ;  /* 0x000018260e10b981 */ /* 0x000f62000c1e1100 */
[----:B0-----:R-:W-:Y:S02]  /*a690*/  @!P3 IMAD.MOV.U32 R26, RZ, RZ, R24 ;  /* 0x000000ffff1ab224 */ /* 0x001fe400078e0018 */
[----:B------:R-:W-:Y:S01]  /*a6a0*/  @!P3 IMAD.MOV.U32 R27, RZ, RZ, R9 ;  /* 0x000000ffff1bb224 */ /* 0x000fe200078e0009 */
[----:B-----5:R-:W-:-:S05]  /*a6b0*/  @!P3 PRMT R3, R16, 0x8880, RZ ;  /* 0x000088801003b816 */ /* 0x020fca00000000ff */
[----:B------:R-:W-:-:S04]  /*a6c0*/  @!P3 IMAD R2, R3, R18, RZ ;  /* 0x000000120302b224 */ /* 0x000fc800078e02ff */
[----:B---3--:R-:W-:Y:S02]  /*a6d0*/  @!P3 IMAD R3, R34, R17, R2 ;  /* 0x000000112203b224 */ /* 0x008fe400078e0202 */
[----:B------:R-:W3:Y:S04]  /*a6e0*/  LDL.LU R34, [R1+0x320] ;  /* 0x0003200001227983 */ /* 0x000ee80000300800 */
[----:B------:R0:W-:Y:S01]  /*a6f0*/  @!P3 STG.E.U8 desc[UR38][R26.64+0x18], R3 ;  /* 0x000018031a00b986 */ /* 0x0001e2000c101126 */
[----:B------:R-:W-:-:S13]  /*a700*/  ISETP.LT.OR P3, PT, R0, 0x1a, !P1 ;  /* 0x0000001a0000780c */ /* 0x000fda0004f61670 */
[----:B------:R-:W5:Y:S01]  /*a710*/  @!P3 LDG.E.U8 R16, desc[UR38][R14.64+0x19] ;  /* 0x000019260e10b981 */ /* 0x000f62000c1e1100 */
[----:B0-----:R-:W-:Y:S02]  /*a720*/  @!P3 IMAD.MOV.U32 R26, RZ, RZ, R24 ;  /* 0x000000ffff1ab224 */ /* 0x001fe400078e0018 */
[----:B------:R-:W-:Y:S01]  /*a730*/  @!P3 IMAD.MOV.U32 R27, RZ, RZ, R9 ;  /* 0x000000ffff1bb224 */ /* 0x000fe200078e0009 */
[----:B-----5:R-:W-:-:S05]  /*a740*/  @!P3 PRMT R3, R16, 0x8880, RZ ;  /* 0x000088801003b816 */ /* 0x020fca00000000ff */
[----:B------:R-:W-:-:S04]  /*a750*/  @!P3 IMAD R2, R3, R18, RZ ;  /* 0x000000120302b224 */ /* 0x000fc800078e02ff */
[----:B----4-:R-:W-:Y:S02]  /*a760*/  @!P3 IMAD R3, R35, R17, R2 ;  /* 0x000000112303b224 */ /* 0x010fe400078e0202 */
[----:B------:R-:W4:Y:S04]  /*a770*/  LDL.LU R35, [R1+0x324] ;  /* 0x0003240001237983 */ /* 0x000f280000300800 */
[----:B------:R0:W-:Y:S01]  /*a780*/  @!P3 STG.E.U8 desc[UR38][R26.64+0x19], R3 ;  /* 0x000019031a00b986 */ /* 0x0001e2000c101126 */
[----:B------:R-:W-:-:S13]  /*a790*/  ISETP.LT.OR P3, PT, R0, 0x19, !P2 ;  /* 0x000000190000780c */ /* 0x000fda0005761670 */
[----:B------:R-:W0:Y:S02]  /*a7a0*/  @!P3 LDG.E.U8 R16, desc[UR38][R20.64+0x18] ;  /* 0x000018261410b981 */ /* 0x000e24000c1e1100 */
[----:B0-----:R-:W-:-:S05]  /*a7b0*/  @!P3 PRMT R3, R16, 0x8880, RZ ;  /* 0x000088801003b816 */ /* 0x001fca00000000ff */
[----:B------:R-:W-:Y:S02]  /*a7c0*/  @!P3 IMAD R2, R3, R18, RZ ;  /* 0x000000120302b224 */ /* 0x000fe400078e02ff */
[----:B------:R-:W5:Y:S01]  /*a7d0*/  LDL.LU R3, [R1+0x358] ;  /* 0x0003580001037983 */ /* 0x000f620000300800 */
        /* <DEDUP_REMOVED lines=10> */
[----:B--2---:R-:W-:Y:S01]  /*a880*/  @!P3 IMAD R3, R13, R17, R2 ;  /* 0x000000110d03b224 */ /* 0x004fe200078e0202 */
[C---:B------:R-:W-:Y:S01]  /*a890*/  ISETP.LT.OR P1, PT, R0.reuse, 0x21, !P6 ;  /* 0x000000210000780c */ /* 0x040fe20007721670 */
        /* <DEDUP_REMOVED lines=15> */
[----:B------:R0:W-:Y:S04]  /*a990*/  @!P3 STG.E.U8 desc[UR38][R6.64+0x21], R3 ;  /* 0x000021030600b986 */ /* 0x0001e8000c101126 */
[----:B------:R-:W0:Y:S02]  /*a9a0*/  @!P1 LDG.E.U8 R16, desc[UR38][R30.64+0x20] ;  /* 0x000020261e109981 */ /* 0x000e24000c1e1100 */
[----:B0-----:R-:W-:-:S05]  /*a9b0*/  @!P1 PRMT R3, R16, 0x8880, RZ ;  /* 0x0000888010039816 */ /* 0x001fca00000000ff */
[----:B------:R-:W-:Y:S02]  /*a9c0*/  @!P1 IMAD R2, R3, R18, RZ ;  /* 0x0000001203029224 */ /* 0x000fe400078e02ff */
[----:B------:R-:W3:Y:S02]  /*a9d0*/  LDL.LU R3, [R1+0x328] ;  /* 0x0003280001037983 */ /* 0x000ee40000300800 */
[----:B---3--:R-:W-:-:S05]  /*a9e0*/  @!P1 IMAD R3, R3, R17, R2 ;  /* 0x0000001103039224 */ /* 0x008fca00078e0202 */
[----:B------:R0:W-:Y:S04]  /*a9f0*/  @!P1 STG.E.U8 desc[UR38][R38.64+0x20], R3 ;  /* 0x0000200326009986 */ /* 0x0001e8000c101126 */
[----:B------:R-:W0:Y:S02]  /*aa00*/  @!P4 LDG.E.U8 R16, desc[UR38][R30.64+0x21] ;  /* 0x000021261e10c981 */ /* 0x000e24000c1e1100 */
[----:B0-----:R-:W-:-:S05]  /*aa10*/  @!P4 PRMT R3, R16, 0x8880, RZ ;  /* 0x000088801003c816 */ /* 0x001fca00000000ff */
[----:B------:R-:W-:-:S04]  /*aa20*/  @!P4 IMAD R2, R3, R18, RZ ;  /* 0x000000120302c224 */ /* 0x000fc800078e02ff */
[----:B--2---:R-:W-:Y:S01]  /*aa30*/  @!P4 IMAD R3, R13, R17, R2 ;  /* 0x000000110d03c224 */ /* 0x004fe200078e0202 */
[C---:B------:R-:W-:Y:S01]  /*aa40*/  ISETP.LT.OR P2, PT, R0.reuse, 0x29, !P6 ;  /* 0x000000290000780c */ /* 0x040fe20007741670 */
[----:B------:R-:W2:Y:S04]  /*aa50*/  LDL.LU R13, [R1+0x33c] ;  /* 0x00033c00010d7983 */ /* 0x000ea80000300800 */
[----:B------:R0:W-:Y:S01]  /*aa60*/  @!P4 STG.E.U8 desc[UR38][R36.64+0x21], R3 ;  /* 0x000021032400c986 */ /* 0x0001e2000c101126 */
[----:B------:R-:W-:-:S03]  /*aa70*/  ISETP.LT.OR P4, PT, R0, 0x29, !P5 ;  /* 0x000000290000780c */ /* 0x000fc60006f81670 */
[----:B0-----:R-:W3:Y:S10]  /*aa80*/  LDL.LU R36, [R1+0x300] ;  /* 0x0003000001247983 */ /* 0x001ef40000300800 */
[----:B------:R-:W4:Y:S04]  /*aa90*/  @!P4 LDG.E.U8 R16, desc[UR38][R28.64+0x28] ;  /* 0x000028261c10c981 */ /* 0x000f28000c1e1100 */
[----:B------:R-:W3:Y:S01]  /*aaa0*/  LDL.LU R37, [R1+0x304] ;  /* 0x0003040001257983 */ /* 0x000ee20000300800 */
[----:B----4-:R-:W-:-:S05]  /*aab0*/  @!P4 PRMT R3, R16, 0x8880, RZ ;  /* 0x000088801003c816 */ /* 0x010fca00000000ff */
[----:B------:R-:W-:-:S04]  /*aac0*/  @!P4 IMAD R2, R3, R18, RZ ;  /* 0x000000120302c224 */ /* 0x000fc800078e02ff */
[----:B-----5:R-:W-:-:S05]  /*aad0*/  @!P4 IMAD R3, R26, R17, R2 ;  /* 0x000000111a03c224 */ /* 0x020fca00078e0202 */
[----:B------:R0:W-:Y:S01]  /*aae0*/  @!P4 STG.E.U8 desc[UR38][R6.64+0x28], R3 ;  /* 0x000028030600c986 */ /* 0x0001e2000c101126 */
[----:B------:R-:W-:-:S13]  /*aaf0*/  ISETP.LT.OR P4, PT, R0, 0x2a, !P5 ;  /* 0x0000002a0000780c */ /* 0x000fda0006f81670 */
[----:B------:R-:W0:Y:S02]  /*ab00*/  @!P4 LDG.E.U8 R16, desc[UR38][R28.64+0x29] ;  /* 0x000029261c10c981 */ /* 0x000e24000c1e1100 */
[----:B0-----:R-:W-:-:S05]  /*ab10*/  @!P4 PRMT R3, R16, 0x8880, RZ ;  /* 0x000088801003c816 */ /* 0x001fca00000000ff */
[----:B------:R-:W-:-:S04]  /*ab20*/  @!P4 IMAD R2, R3, R18, RZ ;  /* 0x000000120302c224 */ /* 0x000fc800078e02ff */
[----:B------:R-:W-:-:S05]  /*ab30*/  @!P4 IMAD R3, R27, R17, R2 ;  /* 0x000000111b03c224 */ /* 0x000fca00078e0202 */
[----:B------:R0:W-:Y:S04]  /*ab40*/  @!P4 STG.E.U8 desc[UR38][R6.64+0x29], R3 ;  /* 0x000029030600c986 */ /* 0x0001e8000c101126 */
[----:B------:R-:W0:Y:S01]  /*ab50*/  @!P2 LDG.E.U8 R16, desc[UR38][R30.64+0x28] ;  /* 0x000028261e10a981 */ /* 0x000e22000c1e1100 */
[----:B------:R-:W-:Y:S02]  /*ab60*/  @!P2 IADD3 R34, P3, R6, UR37, RZ ;  /* 0x000000250622ac10 */ /* 0x000fe4000ff7e0ff */
[----:B0-----:R-:W-:-:S05]  /*ab70*/  @!P2 PRMT R3, R16, 0x8880, RZ ;  /* 0x000088801003a816 */ /* 0x001fca00000000ff */
[----:B------:R-:W-:Y:S02]  /*ab80*/  @!P2 IMAD R2, R3, R18, RZ ;  /* 0x000000120302a224 */ /* 0x000fe400078e02ff */
[----:B------:R-:W4:Y:S01]  /*ab90*/  LDL.LU R3, [R1+0x338] ;  /* 0x0003380001037983 */ /* 0x000f220000300800 */
[----:B------:R-:W-:Y:S02]  /*aba0*/  @!P2 IADD3.X R35, R7, UR36, RZ, P3, !PT ;  /* 0x000000240723ac10 */ /* 0x000fe40009ffe4ff */
[----:B------:R-:W-:Y:S01]  /*abb0*/  ISETP.LT.OR P3, PT, R0, 0x2a, !P6 ;  /* 0x0000002a0000780c */ /* 0x000fe20007761670 */
[----:B----4-:R-:W-:-:S05]  /*abc0*/  @!P2 IMAD R3, R3, R17, R2 ;  /* 0x000000110303a224 */ /* 0x010fca00078e0202 */
[----:B------:R0:W-:Y:S07]  /*abd0*/  @!P2 STG.E.U8 desc[UR38][R34.64+0x28], R3 ;  /* 0x000028032200a986 */ /* 0x0001ee000c101126 */
[----:B------:R-:W0:Y:S01]  /*abe0*/  @!P3 LDG.E.U8 R16, desc[UR38][R30.64+0x29] ;  /* 0x000029261e10b981 */ /* 0x000e22000c1e1100 */
[----:B------:R-:W-:Y:S02]  /*abf0*/  @!P3 IADD3 R38, P0, R6, UR37, RZ ;  /* 0x000000250626bc10 */ /* 0x000fe4000ff1e0ff */
[----:B------:R-:W-:-:S02]  /*ac00*/  LOP3.LUT P1, RZ, R19, 0x2, RZ, 0xc0, !PT ;  /* 0x0000000213ff7812 */ /* 0x000fc4000782c0ff */
[----:B------:R-:W-:Y:S02]  /*ac10*/  @!P3 IADD3.X R39, R7, UR36, RZ, P0, !PT ;  /* 0x000000240727bc10 */ /* 0x000fe400087fe4ff */
[----:B0-----:R-:W-:-:S05]  /*ac20*/  @!P3 PRMT R3, R16, 0x8880, RZ ;  /* 0x000088801003b816 */ /* 0x001fca00000000ff */
[----:B------:R-:W-:-:S04]  /*ac30*/  @!P3 IMAD R2, R3, R18, RZ ;  /* 0x000000120302b224 */ /* 0x000fc800078e02ff */
[----:B--2---:R-:W-:Y:S01]  /*ac40*/  @!P3 IMAD R3, R13, R17, R2 ;  /* 0x000000110d03b224 */ /* 0x004fe200078e0202 */
[C---:B------:R-:W-:Y:S01]  /*ac50*/  ISETP.LT.OR P0, PT, R0.reuse, 0x31, !P6 ;  /* 0x000000310000780c */ /* 0x040fe20007701670 */
[----:B------:R-:W2:Y:S04]  /*ac60*/  LDL.LU R13, [R1+0x30c] ;  /* 0x00030c00010d7983 */ /* 0x000ea80000300800 */
[----:B------:R0:W-:Y:S01]  /*ac70*/  @!P3 STG.E.U8 desc[UR38][R38.64+0x29], R3 ;  /* 0x000029032600b986 */ /* 0x0001e2000c101126 */
[C---:B------:R-:W-:Y:S02]  /*ac80*/  ISETP.LT.OR P3, PT, R0.reuse, 0x21, !P1 ;  /* 0x000000210000780c */ /* 0x040fe40004f61670 */
[----:B------:R-:W-:-:S05]  /*ac90*/  ISETP.LT.OR P2, PT, R0, 0x32, !P6 ;  /* 0x000000320000780c */ /* 0x000fca0007741670 */
[----:B------:R-:W-:Y:S01]  /*aca0*/  @!P0 IADD3 R26, P4, R6, UR37, RZ ;  /* 0x00000025061a8c10 */ /* 0x000fe2000ff9e0ff */
[----:B0-----:R-:W4:Y:S05]  /*acb0*/  LDL.LU R38, [R1+0x310] ;  /* 0x0003100001267983 */ /* 0x001f2a0000300800 */
[----:B------:R-:W5:Y:S01]  /*acc0*/  @!P3 LDG.E.U8 R16, desc[UR38][R236.64+0x20] ;  /* 0x00002026ec10b981 */ /* 0x000f62000c1e1100 */
[----:B------:R-:W-:-:S03]  /*acd0*/  @!P0 IADD3.X R27, R7, UR36, RZ, P4, !PT ;  /* 0x00000024071b8c10 */ /* 0x000fc6000a7fe4ff */
[----:B------:R-:W4:Y:S01]  /*ace0*/  LDL.LU R39, [R1+0x314] ;  /* 0x0003140001277983 */ /* 0x000f220000300800 */
[----:B-----5:R-:W-:-:S05]  /*acf0*/  @!P3 PRMT R3, R16, 0x8880, RZ ;  /* 0x000088801003b816 */ /* 0x020fca00000000ff */
[----:B------:R-:W-:-:S04]  /*ad00*/  @!P3 IMAD R2, R3, R18, RZ ;  /* 0x000000120302b224 */ /* 0x000fc800078e02ff */
[----:B---3--:R-:W-:-:S05]  /*ad10*/  @!P3 IMAD R3, R36, R17, R2 ;  /* 0x000000112403b224 */ /* 0x008fca00078e0202 */
[----:B------:R0:W-:Y:S01]  /*ad20*/  @!P3 STG.E.U8 desc[UR38][R10.64+0x20], R3 ;  /* 0x000020030a00b986 */ /* 0x0001e2000c101126 */
[----:B------:R-:W-:-:S13]  /*ad30*/  ISETP.LT.OR P3, PT, R0, 0x22, !P1 ;  /* 0x000000220000780c */ /* 0x000fda0004f61670 */
[----:B------:R-:W0:Y:S01]  /*ad40*/  @!P3 LDG.E.U8 R16, desc[UR38][R236.64+0x21] ;  /* 0x00002126ec10b981 */ /* 0x000e22000c1e1100 */
[----:B------:R-:W-:-:S04]  /*ad50*/  @!P2 IADD3 R34, P4, R6, UR37, RZ ;  /* 0x000000250622ac10 */ /* 0x000fc8000ff9e0ff */
[----:B------:R-:W-:Y:S02]  /*ad60*/  @!P2 IADD3.X R35, R7, UR36, RZ, P4, !PT ;  /* 0x000000240723ac10 */ /* 0x000fe4000a7fe4ff */
[----:B------:R-:W-:Y:S02]  /*ad70*/  LOP3.LUT P2, RZ, R19, 0x10000000, RZ, 0xc0, !PT ;  /* 0x1000000013ff7812 */ /* 0x000fe4000784c0ff */
[----:B0-----:R-:W-:-:S05]  /*ad80*/  @!P3 PRMT R3, R16, 0x8880, RZ ;  /* 0x000088801003b816 */ /* 0x001fca00000000ff */
[----:B------:R-:W-:-:S04]  /*ad90*/  @!P3 IMAD R2, R3, R18, RZ ;  /* 0x000000120302b224 */ /* 0x000fc800078e02ff */
[----:B------:R-:W-:-:S05]  /*ada0*/  @!P3 IMAD R3, R37, R17, R2 ;  /* 0x000000112503b224 */ /* 0x000fca00078e0202 */
        /* <DEDUP_REMOVED lines=12> */
[----:B0-----:R-:W-:-:S04]  /*ae70*/  @!P3 IADD3 R36, P4, R10, UR37, RZ ;  /* 0x000000250a24bc10 */ /* 0x001fc8000ff9e0ff */
[----:B------:R-:W-:Y:S02]  /*ae80*/  @!P3 IADD3.X R37, R11, UR36, RZ, P4, !PT ;  /* 0x000000240b25bc10 */ /* 0x000fe4000a7fe4ff */
[----:B---3--:R-:W-:-:S05]  /*ae90*/  @!P3 PRMT R3, R16, 0x8880, RZ ;  /* 0x000088801003b816 */ /* 0x008fca00000000ff */
[----:B------:R-:W-:-:S04]  /*aea0*/  @!P3 IMAD R2, R3, R18, RZ ;  /* 0x000000120302b224 */ /* 0x000fc800078e02ff */
[----:B--2---:R-:W-:Y:S02]  /*aeb0*/  @!P3 IMAD R3, R13, R17, R2 ;  /* 0x000000110d03b224 */ /* 0x004fe400078e0202 */
[----:B------:R-:W2:Y:S04]  /*aec0*/  LDL.LU R13, [R1+0x31c] ;  /* 0x00031c00010d7983 */ /* 0x000ea80000300800 */
[----:B------:R0:W-:Y:S01]  /*aed0*/  @!P3 STG.E.U8 desc[UR38][R36.64+0x21], R3 ;  /* 0x000021032400b986 */ /* 0x0001e2000c101126 */
[----:B------:R-:W-:-:S03]  /*aee0*/  ISETP.LT.OR P3, PT, R0, 0x29, !P1 ;  /* 0x000000290000780c */ /* 0x000fc60004f61670 */
[----:B0-----:R-:W3:Y:S10]  /*aef0*/  LDL.LU R36, [R1+0x2e0] ;  /* 0x0002e00001247983 */ /* 0x001ef40000300800 */
[----:B------:R-:W5:Y:S04]  /*af00*/  @!P3 LDG.E.U8 R16, desc[UR38][R236.64+0x28] ;  /* 0x00002826ec10b981 */ /* 0x000f68000c1e1100 */
[----:B------:R-:W3:Y:S01]  /*af10*/  LDL.LU R37, [R1+0x2e4] ;  /* 0x0002e40001257983 */ /* 0x000ee20000300800 */
[----:B-----5:R-:W-:-:S05]  /*af20*/  @!P3 PRMT R3, R16, 0x8880, RZ ;  /* 0x000088801003b816 */ /* 0x020fca00000000ff */
[----:B------:R-:W-:-:S04]  /*af30*/  @!P3 IMAD R2, R3, R18, RZ ;  /* 0x000000120302b224 */ /* 0x000fc800078e02ff */
[----:B----4-:R-:W-:-:S05]  /*af40*/  @!P3 IMAD R3, R38, R17, R2 ;  /* 0x000000112603b224 */ /* 0x010fca00078e0202 */
        /* <DEDUP_REMOVED lines=11> */
[----:B------:R-:W4:Y:S01]  /*b000*/  LDL.LU R3, [R1+0x318] ;  /* 0x0003180001037983 */ /* 0x000f220000300800 */
[----:B------:R-:W-:-:S04]  /*b010*/  @!P3 IADD3 R38, P4, R10, UR37, RZ ;  /* 0x000000250a26bc10 */ /* 0x000fc8000ff9e0ff */
[----:B------:R-:W-:Y:S01]  /*b020*/  @!P3 IADD3.X R39, R11, UR36, RZ, P4, !PT ;  /* 0x000000240b27bc10 */ /* 0x000fe2000a7fe4ff */
[----:B----4-:R-:W-:-:S05]  /*b030*/  @!P3 IMAD R3, R3, R17, R2 ;  /* 0x000000110303b224 */ /* 0x010fca00078e0202 */
[----:B------:R0:W-:Y:S01]  /*b040*/  @!P3 STG.E.U8 desc[UR38][R38.64+0x28], R3 ;  /* 0x000028032600b986 */ /* 0x0001e2000c101126 */
[----:B------:R-:W-:-:S13]  /*b050*/  ISETP.LT.OR P3, PT, R0, 0x2a, !P2 ;  /* 0x0000002a0000780c */ /* 0x000fda0005761670 */
[----:B------:R-:W4:Y:S01]  /*b060*/  @!P3 LDG.E.U8 R16, desc[UR38][R234.64+0x29] ;  /* 0x00002926ea10b981 */ /* 0x000f22000c1e1100 */
[----:B0-----:R-:W-:Y:S02]  /*b070*/  @!P3 IADD3 R38, P4, R10, UR37, RZ ;  /* 0x000000250a26bc10 */ /* 0x001fe4000ff9e0ff */
[----:B------:R-:W-:Y:S02]  /*b080*/  LOP3.LUT P1, RZ, R19, 0x8000000, RZ, 0xc0, !PT ;  /* 0x0800000013ff7812 */ /* 0x000fe4000782c0ff */
[----:B------:R-:W-:Y:S02]  /*b090*/  @!P3 IADD3.X R39, R11, UR36, RZ, P4, !PT ;  /* 0x000000240b27bc10 */ /* 0x000fe4000a7fe4ff */
[----:B----4-:R-:W-:-:S05]  /*b0a0*/  @!P3 PRMT R3, R16, 0x8880, RZ ;  /* 0x000088801003b816 */ /* 0x010fca00000000ff */
[----:B------:R-:W-:-:S04]  /*b0b0*/  @!P3 IMAD R2, R3, R18, RZ ;  /* 0x000000120302b224 */ /* 0x000fc800078e02ff */
[----:B--2---:R-:W-:Y:S01]  /*b0c0*/  @!P3 IMAD R3, R13, R17, R2 ;  /* 0x000000110d03b224 */ /* 0x004fe200078e0202 */
[----:B------:R-:W-:Y:S01]  /*b0d0*/  LOP3.LUT P0, RZ, R19, 0x20000000, RZ, 0xc0, !PT ;  /* 0x2000000013ff7812 */ /* 0x000fe2000780c0ff */
[----:B------:R-:W2:Y:S04]  /*b0e0*/  LDL.LU R13, [R1+0x2ec] ;  /* 0x0002ec00010d7983 */ /* 0x000ea80000300800 */
[----:B------:R0:W-:Y:S01]  /*b0f0*/  @!P3 STG.E.U8 desc[UR38][R38.64+0x29], R3 ;  /* 0x000029032600b986 */ /* 0x0001e2000c101126 */
[----:B------:R-:W-:-:S03]  /*b100*/  ISETP.LT.OR P3, PT, R0, 0x21, !P1 ;  /* 0x000000210000780c */ /* 0x000fc60004f61670 */
[----:B0-----:R-:W4:Y:S10]  /*b110*/  LDL.LU R38, [R1+0x2f0] ;  /* 0x0002f00001267983 */ /* 0x001f340000300800 */
[----:B------:R-:W5:Y:S04]  /*b120*/  @!P3 LDG.E.U8 R16, desc[UR38][R232.64+0x20] ;  /* 0x00002026e810b981 */ /* 0x000f68000c1e1100 */
[----:B------:R-:W4:Y:S01]  /*b130*/  LDL.LU R39, [R1+0x2f4] ;  /* 0x0002f40001277983 */ /* 0x000f220000300800 */
[----:B-----5:R-:W-:-:S05]  /*b140*/  @!P3 PRMT R3, R16, 0x8880, RZ ;  /* 0x000088801003b816 */ /* 0x020fca00000000ff */
[----:B------:R-:W-:-:S04]  /*b150*/  @!P3 IMAD R2, R3, R18, RZ ;  /* 0x000000120302b224 */ /* 0x000fc800078e02ff */
[----:B---3--:R-:W-:-:S05]  /*b160*/  @!P3 IMAD R3, R36, R17, R2 ;  /* 0x000000112403b224 */ /* 0x008fca00078e0202 */
        /* <DEDUP_REMOVED lines=50> */
[----:B------:R-:W-:-:S04]  /*b490*/  LOP3.LUT R19, R19, 0xfdffffff, RZ, 0xc0, !PT ;  /* 0xfdffffff13137812 */ /* 0x000fc800078ec0ff */
[----:B------:R-:W-:Y:S02]  /*b4a0*/  @P2 LOP3.LUT R19, R19, 0x2000000, RZ, 0xfc, !PT ;  /* 0x0200000013132812 */ /* 0x000fe400078efcff */
[----:B0-----:R-:W-:Y:S02]  /*b4b0*/  @!P3 IADD3 R38, P4, R4, UR37, RZ ;  /* 0x000000250426bc10 */ /* 0x001fe4000ff9e0ff */
[----:B------:R-:W-:Y:S02]  /*b4c0*/  LOP3.LUT R19, R19, 0xfeffffff, RZ, 0xc0, !PT ;  /* 0xfeffffff13137812 */ /* 0x000fe400078ec0ff */
[----:B------:R-:W-:Y:S02]  /*b4d0*/  @!P3 IADD3.X R39, R5, UR36, RZ, P4, !PT ;  /* 0x000000240527bc10 */ /* 0x000fe4000a7fe4ff */
[----:B------:R-:W-:Y:S02]  /*b4e0*/  @P1 LOP3.LUT R19, R19, 0x1000000, RZ, 0xfc, !PT ;  /* 0x0100000013131812 */ /* 0x000fe400078efcff */
[----:B------:R-:W-:-:S02]  /*b4f0*/  ISETP.GE.AND P1, PT, R12, 0x181, PT ;  /* 0x000001810c00780c */ /* 0x000fc40003f26270 */
[----:B----4-:R-:W-:-:S05]  /*b500*/  @!P3 PRMT R3, R16, 0x8880, RZ ;  /* 0x000088801003b816 */ /* 0x010fca00000000ff */
[----:B------:R-:W-:-:S04]  /*b510*/  @!P3 IMAD R2, R3, R18, RZ ;  /* 0x000000120302b224 */ /* 0x000fc800078e02ff */
[----:B--2---:R-:W-:Y:S01]  /*b520*/  @!P3 IMAD R3, R13, R17, R2 ;  /* 0x000000110d03b224 */ /* 0x004fe200078e0202 */
[----:B------:R-:W-:Y:S01]  /*b530*/  ISETP.GE.AND P2, PT, R12, 0x189, PT ;  /* 0x000001890c00780c */ /* 0x000fe20003f46270 */
[----:B------:R-:W2:Y:S04]  /*b540*/  LDL.LU R13, [R1+0x2cc] ;  /* 0x0002cc00010d7983 */ /* 0x000ea80000300800 */
[----:B------:R0:W-:Y:S01]  /*b550*/  @!P3 STG.E.U8 desc[UR38][R38.64+0x29], R3 ;  /* 0x000029032600b986 */ /* 0x0001e2000c101126 */
[----:B------:R-:W-:-:S13]  /*b560*/  ISETP.LT.OR P3, PT, R0, 0x21, !P1 ;  /* 0x000000210000780c */ /* 0x000fda0004f61670 */
[----:B------:R-:W4:Y:S01]  /*b570*/  @!P3 LDG.E.U8 R16, desc[UR38][R14.64+0x20] ;  /* 0x000020260e10b981 */ /* 0x000f22000c1e1100 */
[----:B0-----:R-:W-:Y:S02]  /*b580*/  @!P3 IMAD.MOV.U32 R38, RZ, RZ, R24 ;  /* 0x000000ffff26b224 */ /* 0x001fe400078e0018 */
[----:B------:R-:W-:Y:S01]  /*b590*/  @!P3 IMAD.MOV.U32 R39, RZ, RZ, R9 ;  /* 0x000000ffff27b224 */ /* 0x000fe200078e0009 */
[----:B----4-:R-:W-:-:S05]  /*b5a0*/  @!P3 PRMT R3, R16, 0x8880, RZ ;  /* 0x000088801003b816 */ /* 0x010fca00000000ff */
[----:B------:R-:W-:-:S04]  /*b5b0*/  @!P3 IMAD R2, R3, R18, RZ ;  /* 0x000000120302b224 */ /* 0x000fc800078e02ff */
[----:B---3--:R-:W-:Y:S02]  /*b5c0*/  @!P3 IMAD R3, R36, R17, R2 ;  /* 0x000000112403b224 */ /* 0x008fe400078e0202 */
        /* <DEDUP_REMOVED lines=83> */
[----:B------:R-:W3:Y:S01]  /*bb00*/  LDL.LU R3, [R1+0x2a8] ;  /* 0x0002a80001037983 */ /* 0x000ee20000300800 */
[----:B------:R-:W-:Y:S01]  /*bb10*/  ISETP.LT.OR P4, PT, R0, 0x39, !P6 ;  /* 0x000000390000780c */ /* 0x000fe20007781670 */
[----:B---3--:R-:W-:-:S05]  /*bb20*/  @!P2 IMAD R3, R3, R17, R2 ;  /* 0x000000110303a224 */ /* 0x008fca00078e0202 */
[----:B------:R0:W-:Y:S01]  /*bb30*/  @!P2 STG.E.U8 desc[UR38][R26.64+0x30], R3 ;  /* 0x000030031a00a986 */ /* 0x0001e2000c101126 */
[----:B------:R-:W-:-:S13]  /*bb40*/  ISETP.LT.OR P2, PT, R0, 0x32, !P6 ;  /* 0x000000320000780c */ /* 0x000fda0007741670 */
[----:B------:R-:W3:Y:S01]  /*bb50*/  @!P2 LDG.E.U8 R16, desc[UR38][R30.64+0x31] ;  /* 0x000031261e10a981 */ /* 0x000ee2000c1e1100 */
[----:B------:R-:W-:-:S04]  /*bb60*/  @!P4 IADD3 R36, P3, R6, UR37, RZ ;  /* 0x000000250624cc10 */ /* 0x000fc8000ff7e0ff */
[----:B------:R-:W-:Y:S02]  /*bb70*/  @!P4 IADD3.X R37, R7, UR36, RZ, P3, !PT ;  /* 0x000000240725cc10 */ /* 0x000fe40009ffe4ff */
[----:B------:R-:W-:Y:S02]  /*bb80*/  ISETP.LT.OR P3, PT, R0, 0x3a, !P6 ;  /* 0x0000003a0000780c */ /* 0x000fe40007761670 */
[----:B------:R-:W-:-:S04]  /*bb90*/  LOP3.LUT R19, R19, 0xfbffffff, RZ, 0xc0, !PT ;  /* 0xfbffffff13137812 */ /* 0x000fc800078ec0ff */
[----:B------:R-:W-:-:S07]  /*bba0*/  @P0 LOP3.LUT R19, R19, 0x4000000, RZ, 0xfc, !PT ;  /* 0x0400000013130812 */ /* 0x000fce00078efcff */
[----:B0-----:R-:W-:-:S04]  /*bbb0*/  @!P3 IADD3 R26, P0, R6, UR37, RZ ;  /* 0x00000025061abc10 */ /* 0x001fc8000ff1e0ff */
[----:B------:R-:W-:Y:S02]  /*bbc0*/  @!P3 IADD3.X R27, R7, UR36, RZ, P0, !PT ;  /* 0x00000024071bbc10 */ /* 0x000fe400087fe4ff */
[----:B------:R-:W-:Y:S02]  /*bbd0*/  ISETP.LT.OR P0, PT, R0, 0x39, !P5 ;  /* 0x000000390000780c */ /* 0x000fe40006f01670 */
[----:B---3--:R-:W-:-:S05]  /*bbe0*/  @!P2 PRMT R3, R16, 0x8880, RZ ;  /* 0x000088801003a816 */ /* 0x008fca00000000ff */
[----:B------:R-:W-:-:S04]  /*bbf0*/  @!P2 IMAD R2, R3, R18, RZ ;  /* 0x000000120302a224 */ /* 0x000fc800078e02ff */
[----:B--2---:R-:W-:Y:S02]  /*bc00*/  @!P2 IMAD R3, R13, R17, R2 ;  /* 0x000000110d03a224 */ /* 0x004fe400078e0202 */
[----:B------:R-:W2:Y:S04]  /*bc10*/  LDL.LU R13, [R1+0x2bc] ;  /* 0x0002bc00010d7983 */ /* 0x000ea80000300800 */
[----:B------:R0:W-:Y:S04]  /*bc20*/  @!P2 STG.E.U8 desc[UR38][R34.64+0x31], R3 ;  /* 0x000031032200a986 */ /* 0x0001e8000c101126 */
[----:B------:R-:W3:Y:S04]  /*bc30*/  @!P0 LDG.E.U8 R16, desc[UR38][R28.64+0x38] ;  /* 0x000038261c108981 */ /* 0x000ee8000c1e1100 */
[----:B0-----:R-:W4:Y:S04]  /*bc40*/  LDL.LU R34, [R1+0x280] ;  /* 0x0002800001227983 */ /* 0x001f280000300800 */
[----:B------:R-:W4:Y:S01]  /*bc50*/  LDL.LU R35, [R1+0x284] ;  /* 0x0002840001237983 */ /* 0x000f220000300800 */
[----:B---3--:R-:W-:-:S05]  /*bc60*/  @!P0 PRMT R3, R16, 0x8880, RZ ;  /* 0x0000888010038816 */ /* 0x008fca00000000ff */
        /* <DEDUP_REMOVED lines=9> */
[----:B------:R-:W0:Y:S02]  /*bd00*/  @!P4 LDG.E.U8 R16, desc[UR38][R30.64+0x38] ;  /* 0x000038261e10c981 */ /* 0x000e24000c1e1100 */
[----:B0-----:R-:W-:-:S05]  /*bd10*/  @!P4 PRMT R3, R16, 0x8880, RZ ;  /* 0x000088801003c816 */ /* 0x001fca00000000ff */
[----:B------:R-:W-:Y:S02]  /*bd20*/  @!P4 IMAD R2, R3, R18, RZ ;  /* 0x000000120302c224 */ /* 0x000fe400078e02ff */
[----:B------:R-:W3:Y:S02]  /*bd30*/  LDL.LU R3, [R1+0x2b8] ;  /* 0x0002b80001037983 */ /* 0x000ee40000300800 */
[----:B---3--:R-:W-:-:S05]  /*bd40*/  @!P4 IMAD R3, R3, R17, R2 ;  /* 0x000000110303c224 */ /* 0x008fca00078e0202 */
[----:B------:R0:W-:Y:S04]  /*bd50*/  @!P4 STG.E.U8 desc[UR38][R36.64+0x38], R3 ;  /* 0x000038032400c986 */ /* 0x0001e8000c101126 */
[----:B------:R-:W0:Y:S01]  /*bd60*/  @!P3 LDG.E.U8 R16, desc[UR38][R30.64+0x39] ;  /* 0x000039261e10b981 */ /* 0x000e22000c1e1100 */
[----:B------:R-:W-:Y:S02]  /*bd70*/  LOP3.LUT P1, RZ, R19, 0x2, RZ, 0xc0, !PT ;  /* 0x0000000213ff7812 */ /* 0x000fe4000782c0ff */
[----:B0-----:R-:W-:-:S05]  /*bd80*/  @!P3 PRMT R3, R16, 0x8880, RZ ;  /* 0x000088801003b816 */ /* 0x001fca00000000ff */
[----:B------:R-:W-:-:S04]  /*bd90*/  @!P3 IMAD R2, R3, R18, RZ ;  /* 0x000000120302b224 */ /* 0x000fc800078e02ff */
[----:B--2---:R-:W-:Y:S01]  /*bda0*/  @!P3 IMAD R3, R13, R17, R2 ;  /* 0x000000110d03b224 */ /* 0x004fe200078e0202 */
[C---:B------:R-:W-:Y:S01]  /*bdb0*/  ISETP.LT.OR P0, PT, R0.reuse, 0x41, !P6 ;  /* 0x000000410000780c */ /* 0x040fe20007701670 */
[----:B------:R-:W2:Y:S04]  /*bdc0*/  LDL.LU R13, [R1+0x28c] ;  /* 0x00028c00010d7983 */ /* 0x000ea80000300800 */
[----:B------:R0:W-:Y:S01]  /*bdd0*/  @!P3 STG.E.U8 desc[UR38][R26.64+0x39], R3 ;  /* 0x000039031a00b986 */ /* 0x0001e2000c101126 */
[----:B------:R-:W-:-:S07]  /*bde0*/  ISETP.LT.OR P3, PT, R0, 0x31, !P1 ;  /* 0x000000310000780c */ /* 0x000fce0004f61670 */
[----:B------:R-:W-:Y:S01]  /*bdf0*/  @!P0 IADD3 R38, P2, R6, UR37, RZ ;  /* 0x0000002506268c10 */ /* 0x000fe2000ff5e0ff */
[----:B0-----:R-:W3:Y:S05]  /*be00*/  LDL.LU R26, [R1+0x290] ;  /* 0x00029000011a7983 */ /* 0x001eea0000300800 */
[----:B------:R-:W5:Y:S01]  /*be10*/  @!P3 LDG.E.U8 R16, desc[UR38][R236.64+0x30] ;  /* 0x00003026ec10b981 */ /* 0x000f62000c1e1100 */
[----:B------:R-:W-:-:S03]  /*be20*/  @!P0 IADD3.X R39, R7, UR36, RZ, P2, !PT ;  /* 0x0000002407278c10 */ /* 0x000fc600097fe4ff */
[----:B------:R-:W3:Y:S01]  /*be30*/  LDL.LU R27, [R1+0x294] ;  /* 0x00029400011b7983 */ /* 0x000ee20000300800 */
[----:B-----5:R-:W-:-:S05]  /*be40*/  @!P3 PRMT R3, R16, 0x8880, RZ ;  /* 0x000088801003b816 */ /* 0x020fca00000000ff */
[----:B------:R-:W-:-:S04]  /*be50*/  @!P3 IMAD R2, R3, R18, RZ ;  /* 0x000000120302b224 */ /* 0x000fc800078e02ff */
[----:B----4-:R-:W-:-:S05]  /*be60*/  @!P3 IMAD R3, R34, R17, R2 ;  /* 0x000000112203b224 */ /* 0x010fca00078e0202 */
[----:B------:R0:W-:Y:S01]  /*be70*/  @!P3 STG.E.U8 desc[UR38][R10.64+0x30], R3 ;  /* 0x000030030a00b986 */ /* 0x0001e2000c101126 */
[----:B------:R-:W-:-:S13]  /*be80*/  ISETP.LT.OR P3, PT, R0, 0x32, !P1 ;  /* 0x000000320000780c */ /* 0x000fda0004f61670 */
[----:B------:R-:W0:Y:S01]  /*be90*/  @!P3 LDG.E.U8 R16, desc[UR38][R236.64+0x31] ;  /* 0x00003126ec10b981 */ /* 0x000e22000c1e1100 */
[----:B------:R-:W-:-:S13]  /*bea0*/  ISETP.LT.OR P2, PT, R0, 0x42, !P6 ;  /* 0x000000420000780c */ /* 0x000fda0007741670 */
        /* <DEDUP_REMOVED lines=18> */
[----:B0-----:R-:W-:-:S04]  /*bfd0*/  @!P3 IADD3 R34, P4, R10, UR37, RZ ;  /* 0x000000250a22bc10 */ /* 0x001fc8000ff9e0ff */
[----:B------:R-:W-:Y:S02]  /*bfe0*/  @!P3 IADD3.X R35, R11, UR36, RZ, P4, !PT ;  /* 0x000000240b23bc10 */ /* 0x000fe4000a7fe4ff */
[----:B----4-:R-:W-:-:S05]  /*bff0*/  @!P3 PRMT R3, R16, 0x8880, RZ ;  /* 0x000088801003b816 */ /* 0x010fca00000000ff */
[----:B------:R-:W-:-:S04]  /*c000*/  @!P3 IMAD R2, R3, R18, RZ ;  /* 0x000000120302b224 */ /* 0x000fc800078e02ff */
[----:B--2---:R-:W-:Y:S02]  /*c010*/  @!P3 IMAD R3, R13, R17, R2 ;  /* 0x000000110d03b224 */ /* 0x004fe400078e0202 */
        /* <DEDUP_REMOVED lines=27> */
[----:B0-----:R-:W-:Y:S02]  /*c1d0*/  @!P3 IADD3 R26, P4, R10, UR37, RZ ;  /* 0x000000250a1abc10 */ /* 0x001fe4000ff9e0ff */
[----:B------:R-:W-:Y:S02]  /*c1e0*/  LOP3.LUT P1, RZ, R19, 0x1000000, RZ, 0xc0, !PT ;  /* 0x0100000013ff7812 */ /* 0x000fe4000782c0ff */
[----:B------:R-:W-:Y:S02]  /*c1f0*/  @!P3 IADD3.X R27, R11, UR36, RZ, P4, !PT ;  /* 0x000000240b1bbc10 */ /* 0x000fe4000a7fe4ff */
[----:B---3--:R-:W-:-:S05]  /*c200*/  @!P3 PRMT R3, R16, 0x8880, RZ ;  /* 0x000088801003b816 */ /* 0x008fca00000000ff */
[----:B------:R-:W-:-:S04]  /*c210*/  @!P3 IMAD R2, R3, R18, RZ ;  /* 0x000000120302b224 */ /* 0x000fc800078e02ff */
[----:B--2---:R-:W-:Y:S01]  /*c220*/  @!P3 IMAD R3, R13, R17, R2 ;  /* 0x000000110d03b224 */ /* 0x004fe200078e0202 */
[----:B------:R-:W-:Y:S01]  /*c230*/  LOP3.LUT P0, RZ, R19, 0x4000000, RZ, 0xc0, !PT ;  /* 0x0400000013ff7812 */ /* 0x000fe2000780c0ff */
        /* <DEDUP_REMOVED lines=61> */
[----:B0-----:R-:W-:Y:S02]  /*c610*/  @!P3 IADD3 R26, P4, R4, UR37, RZ ;  /* 0x00000025041abc10 */ /* 0x001fe4000ff9e0ff */
[----:B------:R-:W-:Y:S02]  /*c620*/  LOP3.LUT R19, R19, 0xffdfffff, RZ, 0xc0, !PT ;  /* 0xffdfffff13137812 */ /* 0x000fe400078ec0ff */
[----:B------:R-:W-:Y:S02]  /*c630*/  @!P3 IADD3.X R27, R5, UR36, RZ, P4, !PT ;  /* 0x00000024051bbc10 */ /* 0x000fe4000a7fe4ff */
[----:B------:R-:W-:Y:S02]  /*c640*/  @P1 LOP3.LUT R19, R19, 0x200000, RZ, 0xfc, !PT ;  /* 0x0020000013131812 */ /* 0x000fe400078efcff */
[----:B------:R-:W-:-:S02]  /*c650*/  ISETP.GE.AND P1, PT, R12, 0x181, PT ;  /* 0x000001810c00780c */ /* 0x000fc40003f26270 */
        /* <DEDUP_REMOVED lines=12> */
[----:B----4-:R-:W-:Y:S02]  /*c720*/  @!P3 IMAD R3, R34, R17, R2 ;  /* 0x000000112203b224 */ /* 0x010fe400078e0202 */
        /* <DEDUP_REMOVED lines=1147> */
[----:B---3--:R-:W-:-:S05]  /*10ee0*/  @!P3 IMAD R3, R34, R17, R2 ;  /* 0x000000112203b224 */ /* 0x008fca00078e0202 */
[----:B------:R0:W-:Y:S01]  /*10ef0*/  @!P3 STG.E.U8 desc[UR38][R26.64+0x78], R3 ;  /* 0x000078031a00b986 */ /* 0x0001e2000c101126 */
[----:B------:R-:W-:-:S03]  /*10f00*/  ISETP.LT.OR P3, PT, R0, 0x7a, !P1 ;  /* 0x0000007a0000780c */ /* 0x000fc60004f61670 */
[----:B0-----:R-:W3:Y:S10]  /*10f10*/  LDL.LU R26, [R1+0x20] ;  /* 0x00002000011a7983 */ /* 0x001ef40000300800 */
[----:B------:R-:W5:Y:S01]  /*10f20*/  @!P3 LDG.E.U8 R16, desc[UR38][R14.64+0x79] ;  /* 0x000079260e10b981 */ /* 0x000f62000c1e1100 */
[----:B------:R-:W-:-:S03]  /*10f30*/  @!P3 IMAD.MOV.U32 R34, RZ, RZ, R24 ;  /* 0x000000ffff22b224 */ /* 0x000fc600078e0018 */
[----:B------:R-:W3:Y:S01]  /*10f40*/  LDL.LU R27, [R1+0x24] ;  /* 0x00002400011b7983 */ /* 0x000ee20000300800 */
[----:B-----5:R-:W-:-:S05]  /*10f50*/  @!P3 PRMT R3, R16, 0x8880, RZ ;  /* 0x000088801003b816 */ /* 0x020fca00000000ff */
[----:B------:R-:W-:-:S04]  /*10f60*/  @!P3 IMAD R2, R3, R18, RZ ;  /* 0x000000120302b224 */ /* 0x000fc800078e02ff */
[----:B----4-:R-:W-:Y:S02]  /*10f70*/  @!P3 IMAD R3, R35, R17, R2 ;  /* 0x000000112303b224 */ /* 0x010fe400078e0202 */
[----:B------:R-:W-:-:S05]  /*10f80*/  @!P3 IMAD.MOV.U32 R35, RZ, RZ, R9 ;  /* 0x000000ffff23b224 */ /* 0x000fca00078e0009 */
        /* <DEDUP_REMOVED lines=10> */
[----:B------:R-:W-:-:S03]  /*11030*/  ISETP.LT.OR P3, PT, R0, 0x7a, !P2 ;  /* 0x0000007a0000780c */ /* 0x000fc60005761670 */
[----:B0-----:R-:W4:Y:S10]  /*11040*/  LDL.LU.64 R34, [R1+0x4b8] ;  /* 0x0004b80001227983 */ /* 0x001f340000300a00 */
[----:B------:R-:W5:Y:S01]  /*11050*/  @!P3 LDG.E.U8 R16, desc[UR38][R20.64+0x79] ;  /* 0x000079261410b981 */ /* 0x000f62000c1e1100 */
[----:B------:R-:W-:-:S04]  /*11060*/  @!P3 IADD3 R24, P4, R24, UR37, RZ ;  /* 0x000000251818bc10 */ /* 0x000fc8000ff9e0ff */
        /* <DEDUP_REMOVED lines=10> */
[----:B------:R-:W4:Y:S01]  /*11110*/  LDL.LU R25, [R1+0x34] ;  /* 0x0000340001197983 */ /* 0x000f220000300800 */
        /* <DEDUP_REMOVED lines=33> */
[----:B0-----:R-:W2:Y:S04]  /*11330*/  LDL.LU R36, [R1] ;  /* 0x0000000001247983 */ /* 0x001ea80000300800 */
[----:B------:R-:W2:Y:S01]  /*11340*/  LDL.LU R37, [R1+0x4] ;  /* 0x0000040001257983 */ /* 0x000ea20000300800 */
        /* <DEDUP_REMOVED lines=27> */
[----:B------:R-:W4:Y:S01]  /*11500*/  @!P3 LDG.E.U8 R16, desc[UR38][R236.64+0x80] ;  /* 0x00008026ec10b981 */ /* 0x000f22000c1e1100 */
[----:B------:R-:W-:-:S03]  /*11510*/  @!P0 IADD3.X R25, R7, UR36, RZ, P2, !PT ;  /* 0x0000002407198c10 */ /* 0x000fc600097fe4ff */
[----:B------:R-:W5:Y:S01]  /*11520*/  LDL.LU R39, [R1+0x14] ;  /* 0x0000140001277983 */ /* 0x000f620000300800 */
[----:B----4-:R-:W-:-:S05]  /*11530*/  @!P3 PRMT R3, R16, 0x8880, RZ ;  /* 0x000088801003b816 */ /* 0x010fca00000000ff */
[----:B------:R-:W-:-:S04]  /*11540*/  @!P3 IMAD R2, R3, R18, RZ ;  /* 0x000000120302b224 */ /* 0x000fc800078e02ff */
[----:B------:R-:W-:-:S05]  /*11550*/  @!P3 IMAD R3, R36, R17, R2 ;  /* 0x000000112403b224 */ /* 0x000fca00078e0202 */
        /* <DEDUP_REMOVED lines=26> */
[----:B--2---:R-:W-:-:S05]  /*11700*/  @!P3 IMAD R3, R13, R17, R2 ;  /* 0x000000110d03b224 */ /* 0x004fca00078e0202 */
[----:B------:R0:W-:Y:S01]  /*11710*/  @!P3 STG.E.U8 desc[UR38][R36.64+0x81], R3 ;  /* 0x000081032400b986 */ /* 0x0001e2000c101126 */
[----:B------:R-:W-:-:S03]  /*11720*/  ISETP.LT.OR P3, PT, R0, 0x89, !P1 ;  /* 0x000000890000780c */ /* 0x000fc60004f61670 */
[----:B0-----:R-:W2:Y:S10]  /*11730*/  LDL.LU.64 R36, [R1+0x4b0] ;  /* 0x0004b00001247983 */ /* 0x001eb40000300a00 */
[----:B------:R-:W4:Y:S04]  /*11740*/  @!P3 LDG.E.U8 R16, desc[UR38][R236.64+0x88] ;  /* 0x00008826ec10b981 */ /* 0x000f28000c1e1100 */
[----:B------:R-:W2:Y:S01]  /*11750*/  LDL.LU R13, [R1+0x1c] ;  /* 0x00001c00010d7983 */ /* 0x000ea20000300800 */
[----:B----4-:R-:W-:-:S05]  /*11760*/  @!P3 PRMT R3, R16, 0x8880, RZ ;  /* 0x000088801003b816 */ /* 0x010fca00000000ff */
[----:B------:R-:W-:-:S04]  /*11770*/  @!P3 IMAD R2, R3, R18, RZ ;  /* 0x000000120302b224 */ /* 0x000fc800078e02ff */
[----:B---3--:R-:W-:-:S05]  /*11780*/  @!P3 IMAD R3, R38, R17, R2 ;  /* 0x000000112603b224 */ /* 0x008fca00078e0202 */
[----:B------:R0:W-:Y:S01]  /*11790*/  @!P3 STG.E.U8 desc[UR38][R10.64+0x88], R3 ;  /* 0x000088030a00b986 */ /* 0x0001e2000c101126 */
[----:B------:R-:W-:-:S13]  /*117a0*/  ISETP.LT.OR P3, PT, R0, 0x8a, !P1 ;  /* 0x0000008a0000780c */ /* 0x000fda0004f61670 */
[----:B------:R-:W0:Y:S02]  /*117b0*/  @!P3 LDG.E.U8 R16, desc[UR38][R236.64+0x89] ;  /* 0x00008926ec10b981 */ /* 0x000e24000c1e1100 */
[----:B0-----:R-:W-:-:S05]  /*117c0*/  @!P3 PRMT R3, R16, 0x8880, RZ ;  /* 0x000088801003b816 */ /* 0x001fca00000000ff */
[----:B------:R-:W-:-:S04]  /*117d0*/  @!P3 IMAD R2, R3, R18, RZ ;  /* 0x000000120302b224 */ /* 0x000fc800078e02ff */
[----:B-----5:R-:W-:-:S05]  /*117e0*/  @!P3 IMAD R3, R39, R17, R2 ;  /* 0x000000112703b224 */ /* 0x020fca00078e0202 */
        /* <DEDUP_REMOVED lines=17> */
[----:B--2---:R-:W-:-:S05]  /*11900*/  @!P3 IMAD R3, R13, R17, R2 ;  /* 0x000000110d03b224 */ /* 0x004fca00078e0202 */
[----:B------:R0:W-:Y:S01]  /*11910*/  @!P3 STG.E.U8 desc[UR38][R38.64+0x89], R3 ;  /* 0x000089032600b986 */ /* 0x0001e2000c101126 */
[----:B------:R-:W-:Y:S02]  /*11920*/  ISETP.LT.OR P3, PT, R0, 0x81, !P1 ;  /* 0x000000810000780c */ /* 0x000fe40004f61670 */
[----:B------:R-:W-:Y:S01]  /*11930*/  LOP3.LUT P0, RZ, R19, 0x800, RZ, 0xc0, !PT ;  /* 0x0000080013ff7812 */ /* 0x000fe2000780c0ff */
[----:B0-----:R-:W2:Y:S10]  /*11940*/  LDL.LU.64 R38, [R1+0x4a8] ;  /* 0x0004a80001267983 */ /* 0x001eb40000300a00 */
[----:B------:R-:W3:Y:S02]  /*11950*/  @!P3 LDG.E.U8 R16, desc[UR38][R232.64+0x80] ;  /* 0x00008026e810b981 */ /* 0x000ee4000c1e1100 */
[----:B---3--:R-:W-:-:S05]  /*11960*/  @!P3 PRMT R3, R16, 0x8880, RZ ;  /* 0x000088801003b816 */ /* 0x008fca00000000ff */
[----:B------:R-:W-:-:S04]  /*11970*/  @!P3 IMAD R2, R3, R18, RZ ;  /* 0x000000120302b224 */ /* 0x000fc800078e02ff */
[----:B------:R-:W-:-:S05]  /*11980*/  @!P3 IMAD R224, R224, R17, R2 ;  /* 0x00000011e0e0b224 */ /* 0x000fca00078e0202 */
[----:B------:R0:W-:Y:S01]  /*11990*/  @!P3 STG.E.U8 desc[UR38][R4.64+0x80], R224 ;  /* 0x000080e00400b986 */ /* 0x0001e2000c101126 */
[----:B------:R-:W-:-:S13]  /*119a0*/  ISETP.LT.OR P3, PT, R0, 0x82, !P1 ;  /* 0x000000820000780c */ /* 0x000fda0004f61670 */
[----:B------:R-:W3:Y:S02]  /*119b0*/  @!P3 LDG.E.U8 R16, desc[UR38][R232.64+0x81] ;  /* 0x00008126e810b981 */ /* 0x000ee4000c1e1100 */
[----:B---3--:R-:W-:-:S05]  /*119c0*/  @!P3 PRMT R3, R16, 0x8880, RZ ;  /* 0x000088801003b816 */ /* 0x008fca00000000ff */
[----:B------:R-:W-:-:S04]  /*119d0*/  @!P3 IMAD R2, R3, R18, RZ ;  /* 0x000000120302b224 */ /* 0x000fc800078e02ff */
[----:B------:R-:W-:-:S05]  /*119e0*/  @!P3 IMAD R225, R225, R17, R2 ;  /* 0x00000011e1e1b224 */ /* 0x000fca00078e0202 */
[----:B------:R3:W-:Y:S01]  /*119f0*/  @!P3 STG.E.U8 desc[UR38][R4.64+0x81], R225 ;  /* 0x000081e10400b986 */ /* 0x0007e2000c101126 */
[----:B------:R-:W-:-:S13]  /*11a00*/  ISETP.LT.OR P3, PT, R0, 0x81, !P0 ;  /* 0x000000810000780c */ /* 0x000fda0004761670 */
[----:B------:R-:W4:Y:S01]  /*11a10*/  @!P3 LDG.E.U8 R16, desc[UR38][R22.64+0x80] ;  /* 0x000080261610b981 */ /* 0x000f22000c1e1100 */
[----:B0-----:R-:W-:-:S04]  /*11a20*/  @!P3 IADD3 R224, P4, R4, UR37, RZ ;  /* 0x0000002504e0bc10 */ /* 0x001fc8000ff9e0ff */
[----:B---3--:R-:W-:Y:S02]  /*11a30*/  @!P3 IADD3.X R225, R5, UR36, RZ, P4, !PT ;  /* 0x0000002405e1bc10 */ /* 0x008fe4000a7fe4ff */
[----:B----4-:R-:W-:-:S05]  /*11a40*/  @!P3 PRMT R3, R16, 0x8880, RZ ;  /* 0x000088801003b816 */ /* 0x010fca00000000ff */
[----:B------:R-:W-:-:S04]  /*11a50*/  @!P3 IMAD R2, R3, R18, RZ ;  /* 0x000000120302b224 */ /* 0x000fc800078e02ff */
[----:B------:R-:W-:-:S05]  /*11a60*/  @!P3 IMAD R226, R226, R17, R2 ;  /* 0x00000011e2e2b224 */ /* 0x000fca00078e0202 */
[----:B------:R0:W-:Y:S01]  /*11a70*/  @!P3 STG.E.U8 desc[UR38][R224.64+0x80], R226 ;  /* 0x000080e2e000b986 */ /* 0x0001e2000c101126 */
[----:B------:R-:W-:-:S13]  /*11a80*/  ISETP.LT.OR P3, PT, R0, 0x82, !P0 ;  /* 0x000000820000780c */ /* 0x000fda0004761670 */
[----:B------:R-:W3:Y:S01]  /*11a90*/  @!P3 LDG.E.U8 R16, desc[UR38][R22.64+0x81] ;  /* 0x000081261610b981 */ /* 0x000ee2000c1e1100 */
[----:B0-----:R-:W-:-:S04]  /*11aa0*/  @!P3 IADD3 R224, P4, R4, UR37, RZ ;  /* 0x0000002504e0bc10 */ /* 0x001fc8000ff9e0ff */
[----:B------:R-:W-:Y:S02]  /*11ab0*/  @!P3 IADD3.X R225, R5, UR36, RZ, P4, !PT ;  /* 0x0000002405e1bc10 */ /* 0x000fe4000a7fe4ff */
        /* <DEDUP_REMOVED lines=9> */
[----:B------:R-:W-:Y:S01]  /*11b50*/  @!P3 STG.E.U8 desc[UR38][R4.64+0x88], R228 ;  /* 0x000088e40400b986 */ /* 0x000fe2000c101126 */
[----:B------:R-:W-:-:S13]  /*11b60*/  ISETP.LT.OR P3, PT, R0, 0x8a, !P1 ;  /* 0x0000008a0000780c */ /* 0x000fda0004f61670 */
[----:B------:R-:W3:Y:S02]  /*11b70*/  @!P3 LDG.E.U8 R16, desc[UR38][R232.64+0x89] ;  /* 0x00008926e810b981 */ /* 0x000ee4000c1e1100 */
[----:B---3--:R-:W-:-:S05]  /*11b80*/  @!P3 PRMT R3, R16, 0x8880, RZ ;  /* 0x000088801003b816 */ /* 0x008fca00000000ff */
[----:B------:R-:W-:-:S04]  /*11b90*/  @!P3 IMAD R2, R3, R18, RZ ;  /* 0x000000120302b224 */ /* 0x000fc800078e02ff */
[----:B------:R-:W-:-:S05]  /*11ba0*/  @!P3 IMAD R229, R229, R17, R2 ;  /* 0x00000011e5e5b224 */ /* 0x000fca00078e0202 */
[----:B------:R-:W-:Y:S01]  /*11bb0*/  @!P3 STG.E.U8 desc[UR38][R4.64+0x89], R229 ;  /* 0x000089e50400b986 */ /* 0x000fe2000c101126 */
        /* <DEDUP_REMOVED lines=9> */
[----:B------:R-:W3:Y:S01]  /*11c50*/  @!P3 LDG.E.U8 R16, desc[UR38][R22.64+0x89] ;  /* 0x000089261610b981 */ /* 0x000ee2000c1e1100 */
[----:B------:R-:W-:Y:S02]  /*11c60*/  LOP3.LUT R19, R19, 0xffffff7f, RZ, 0xc0, !PT ;  /* 0xffffff7f13137812 */ /* 0x000fe400078ec0ff */
[----:B0-----:R-:W-:Y:S02]  /*11c70*/  @!P3 IADD3 R224, P4, R4, UR37, RZ ;  /* 0x0000002504e0bc10 */ /* 0x001fe4000ff9e0ff */
[----:B------:R-:W-:Y:S02]  /*11c80*/  @P2 LOP3.LUT R19, R19, 0x80, RZ, 0xfc, !PT ;  /* 0x0000008013132812 */ /* 0x000fe400078efcff */
[----:B------:R-:W-:Y:S02]  /*11c90*/  @!P3 IADD3.X R225, R5, UR36, RZ, P4, !PT ;  /* 0x0000002405e1bc10 */ /* 0x000fe4000a7fe4ff */
[----:B------:R-:W-:-:S04]  /*11ca0*/  LOP3.LUT R19, R19, 0xffffffbf, RZ, 0xc0, !PT ;  /* 0xffffffbf13137812 */ /* 0x000fc800078ec0ff */
[----:B------:R-:W-:Y:S02]  /*11cb0*/  @P1 LOP3.LUT R19, R19, 0x40, RZ, 0xfc, !PT ;  /* 0x0000004013131812 */ /* 0x000fe400078efcff */
[----:B------:R-:W-:Y:S02]  /*11cc0*/  ISETP.GE.AND P1, PT, R12, 0x181, PT ;  /* 0x000001810c00780c */ /* 0x000fe40003f26270 */
[----:B---3--:R-:W-:-:S05]  /*11cd0*/  @!P3 PRMT R3, R16, 0x8880, RZ ;  /* 0x000088801003b816 */ /* 0x008fca00000000ff */
[----:B------:R-:W-:-:S04]  /*11ce0*/  @!P3 IMAD R2, R3, R18, RZ ;  /* 0x000000120302b224 */ /* 0x000fc800078e02ff */
[----:B------:R-:W-:-:S05]  /*11cf0*/  @!P3 IMAD R231, R231, R17, R2 ;  /* 0x00000011e7e7b224 */ /* 0x000fca00078e0202 */
[----:B------:R0:W-:Y:S01]  /*11d00*/  @!P3 STG.E.U8 desc[UR38][R224.64+0x89], R231 ;  /* 0x000089e7e000b986 */ /* 0x0001e2000c101126 */
[----:B------:R-:W-:-:S13]  /*11d10*/  ISETP.LT.OR P3, PT, R0, 0x81, !P1 ;  /* 0x000000810000780c */ /* 0x000fda0004f61670 */
[----:B------:R-:W3:Y:S01]  /*11d20*/  @!P3 LDG.E.U8 R16, desc[UR38][R14.64+0x80] ;  /* 0x000080260e10b981 */ /* 0x000ee2000c1e1100 */
[----:B------:R-:W-:-:S04]  /*11d30*/  IMAD.U32 R226, RZ, RZ, UR8 ;  /* 0x00000008ffe27e24 */ /* 0x000fc8000f8e00ff */
[----:B------:R-:W-:-:S04]  /*11d40*/  IMAD.WIDE.U32 R226, R226, 0x180, R6 ;  /* 0x00000180e2e27825 */ /* 0x000fc800078e0006 */
[----:B0-----:R-:W-:Y:S02]  /*11d50*/  @!P3 IMAD.MOV.U32 R225, RZ, RZ, R9 ;  /* 0x000000ffffe1b224 */ /* 0x001fe400078e0009 */
[----:B------:R-:W-:Y:S01]  /*11d60*/  @!P3 IMAD.MOV.U32 R224, RZ, RZ, R226 ;  /* 0x000000ffffe0b224 */ /* 0x000fe200078e00e2 */
[----:B---3--:R-:W-:-:S05]  /*11d70*/  @!P3 PRMT R3, R16, 0x8880, RZ ;  /* 0x000088801003b816 */ /* 0x008fca00000000ff */
[----:B------:R-:W-:-:S04]  /*11d80*/  @!P3 IMAD R2, R3, R18, RZ ;  /* 0x000000120302b224 */ /* 0x000fc800078e02ff */
[----:B------:R-:W-:-:S05]  /*11d90*/  @!P3 IMAD R216, R216, R17, R2 ;  /* 0x00000011d8d8b224 */ /* 0x000fca00078e0202 */
[----:B------:R0:W-:Y:S01]  /*11da0*/  @!P3 STG.E.U8 desc[UR38][R224.64+0x80], R216 ;  /* 0x000080d8e000b986 */ /* 0x0001e2000c101126 */
[----:B------:R-:W-:-:S13]  /*11db0*/  ISETP.LT.OR P3, PT, R0, 0x82, !P1 ;  /* 0x000000820000780c */ /* 0x000fda0004f61670 */
[----:B------:R-:W3:Y:S01]  /*11dc0*/  @!P3 LDG.E.U8 R16, desc[UR38][R14.64+0x81] ;  /* 0x000081260e10b981 */ /* 0x000ee2000c1e1100 */
[----:B0-----:R-:W-:Y:S01]  /*11dd0*/  @!P3 IMAD.MOV.U32 R216, RZ, RZ, R226 ;  /* 0x000000ffffd8b224 */ /* 0x001fe200078e00e2 */
[----:B------:R-:W-:Y:S02]  /*11de0*/  ISETP.GE.AND P2, PT, R12, 0x189, PT ;  /* 0x000001890c00780c */ /* 0x000fe40003f46270 */
[----:B---3--:R-:W-:-:S05]  /*11df0*/  @!P3 PRMT R3, R16, 0x8880, RZ ;  /* 0x000088801003b816 */ /* 0x008fca00000000ff */
[----:B------:R-:W-:-:S04]  /*11e00*/  @!P3 IMAD R2, R3, R18, RZ ;  /* 0x000000120302b224 */ /* 0x000fc800078e02ff */
[----:B------:R-:W-:Y:S02]  /*11e10*/  @!P3 IMAD R3, R217, R17, R2 ;  /* 0x00000011d903b224 */ /* 0x000fe400078e0202 */
[----:B------:R-:W-:-:S05]  /*11e20*/  @!P3 IMAD.MOV.U32 R217, RZ, RZ, R9 ;  /* 0x000000ffffd9b224 */ /* 0x000fca00078e0009 */
        /* <DEDUP_REMOVED lines=54> */
[----:B------:R0:W-:Y:S01]  /*12190*/  @!P3 STG.E.U8 desc[UR38][R6.64+0x90], R208 ;  /* 0x000090d00600b986 */ /* 0x0001e2000c101126 */
[----:B------:R-:W-:-:S13]  /*121a0*/  ISETP.LT.OR P3, PT, R0, 0x92, !P5 ;  /* 0x000000920000780c */ /* 0x000fda0006f61670 */
[----:B------:R-:W3:Y:S01]  /*121b0*/  @!P3 LDG.E.U8 R16, desc[UR38][R28.64+0x91] ;  /* 0x000091261c10b981 */ /* 0x000ee2000c1e1100 */
[----:B------:R-:W-:Y:S02]  /*121c0*/  ISETP.LT.OR P2, PT, R0, 0x91, !P6 ;  /* 0x000000910000780c */ /* 0x000fe40007741670 */
[----:B---3--:R-:W-:-:S05]  /*121d0*/  @!P3 PRMT R3, R16, 0x8880, RZ ;  /* 0x000088801003b816 */ /* 0x008fca00000000ff */
[----:B------:R-:W-:-:S04]  /*121e0*/  @!P3 IMAD R2, R3, R18, RZ ;  /* 0x000000120302b224 */ /* 0x000fc800078e02ff */
[----:B------:R-:W-:-:S05]  /*121f0*/  @!P3 IMAD R209, R209, R17, R2 ;  /* 0x00000011d1d1b224 */ /* 0x000fca00078e0202 */
[----:B------:R-:W-:Y:S04]  /*12200*/  @!P3 STG.E.U8 desc[UR38][R6.64+0x91], R209 ;  /* 0x000091d10600b986 */ /* 0x000fe8000c101126 */
[----:B------:R-:W3:Y:S01]  /*12210*/  @!P2 LDG.E.U8 R16, desc[UR38][R30.64+0x90] ;  /* 0x000090261e10a981 */ /* 0x000ee2000c1e1100 */
[----:B------:R-:W-:Y:S02]  /*12220*/  ISETP.LT.OR P4, PT, R0, 0x99, !P6 ;  /* 0x000000990000780c */ /* 0x000fe40007781670 */
[----:B---3--:R-:W-:-:S05]  /*12230*/  @!P2 PRMT R3, R16, 0x8880, RZ ;  /* 0x000088801003a816 */ /* 0x008fca00000000ff */
[----:B------:R-:W-:-:S04]  /*12240*/  @!P2 IMAD R2, R3, R18, RZ ;  /* 0x000000120302a224 */ /* 0x000fc800078e02ff */
[----:B------:R-:W-:-:S05]  /*12250*/  @!P2 IMAD R210, R210, R17, R2 ;  /* 0x00000011d2d2a224 */ /* 0x000fca00078e0202 */
[----:B------:R3:W-:Y:S01]  /*12260*/  @!P2 STG.E.U8 desc[UR38][R24.64+0x90], R210 ;  /* 0x000090d21800a986 */ /* 0x0007e2000c101126 */
[----:B------:R-:W-:Y:S02]  /*12270*/  ISETP.LT.OR P2, PT, R0, 0x92, !P6 ;  /* 0x000000920000780c */ /* 0x000fe40007741670 */
[----:B0-----:R-:W-:Y:S02]  /*12280*/  @!P4 IADD3 R208, P3, R6, UR37, RZ ;  /* 0x0000002506d0cc10 */ /* 0x001fe4000ff7e0ff */
[----:B------:R-:W-:Y:S01]  /*12290*/  LOP3.LUT R19, R19, 0xfffffeff, RZ, 0xc0, !PT ;  /* 0xfffffeff13137812 */ /* 0x000fe200078ec0ff */
[----:B---3--:R-:W3:Y:S08]  /*122a0*/  LDL.LU.64 R24, [R1+0x4a0] ;  /* 0x0004a00001187983 */ /* 0x008ef00000300a00 */
[----:B------:R-:W4:Y:S01]  /*122b0*/  @!P2 LDG.E.U8 R16, desc[UR38][R30.64+0x91] ;  /* 0x000091261e10a981 */ /* 0x000f22000c1e1100 */
[----:B------:R-:W-:-:S02]  /*122c0*/  @!P4 IADD3.X R209, R7, UR36, RZ, P3, !PT ;  /* 0x0000002407d1cc10 */ /* 0x000fc40009ffe4ff */
[----:B------:R-:W-:Y:S02]  /*122d0*/  ISETP.LT.OR P3, PT, R0, 0x9a, !P6 ;  /* 0x0000009a0000780c */ /* 0x000fe40007761670 */
[----:B------:R-:W-:-:S11]  /*122e0*/  @P0 LOP3.LUT R19, R19, 0x100, RZ, 0xfc, !PT ;  /* 0x0000010013130812 */ /* 0x000fd600078efcff */
[----:B------:R-:W-:-:S04]  /*122f0*/  @!P3 IADD3 R216, P0, R6, UR37, RZ ;  /* 0x0000002506d8bc10 */ /* 0x000fc8000ff1e0ff */
[----:B------:R-:W-:Y:S02]  /*12300*/  @!P3 IADD3.X R217, R7, UR36, RZ, P0, !PT ;  /* 0x0000002407d9bc10 */ /* 0x000fe400087fe4ff */
[----:B------:R-:W-:Y:S02]  /*12310*/  ISETP.LT.OR P0, PT, R0, 0x99, !P5 ;  /* 0x000000990000780c */ /* 0x000fe40006f01670 */
[----:B----4-:R-:W-:-:S05]  /*12320*/  @!P2 PRMT R3, R16, 0x8880, RZ ;  /* 0x000088801003a816 */ /* 0x010fca00000000ff */
[----:B------:R-:W-:-:S04]  /*12330*/  @!P2 IMAD R2, R3, R18, RZ ;  /* 0x000000120302a224 */ /* 0x000fc800078e02ff */
[----:B------:R-:W-:-:S05]  /*12340*/  @!P2 IMAD R211, R211, R17, R2 ;  /* 0x00000011d3d3a224 */ /* 0x000fca00078e0202 */
[----:B------:R0:W-:Y:S04]  /*12350*/  @!P2 STG.E.U8 desc[UR38][R26.64+0x91], R211 ;  /* 0x000091d31a00a986 */ /* 0x0001e8000c101126 */
[----:B------:R-:W4:Y:S01]  /*12360*/  @!P0 LDG.E.U8 R16, desc[UR38][R28.64+0x98] ;  /* 0x000098261c108981 */ /* 0x000f22000c1e1100 */
[----:B------:R-:W-:-:S03]  /*12370*/  LOP3.LUT P1, RZ, R19, 0x2, RZ, 0xc0, !PT ;  /* 0x0000000213ff7812 */ /* 0x000fc6000782c0ff */
[----:B0-----:R-:W5:Y:S01]  /*12380*/  LDL.LU.64 R26, [R1+0x498] ;  /* 0x00049800011a7983 */ /* 0x001f620000300a00 */
[----:B----4-:R-:W-:-:S05]  /*12390*/  @!P0 PRMT R3, R16, 0x8880, RZ ;  /* 0x0000888010038816 */ /* 0x010fca00000000ff */
[----:B------:R-:W-:-:S04]  /*123a0*/  @!P0 IMAD R2, R3, R18, RZ ;  /* 0x0000001203028224 */ /* 0x000fc800078e02ff */
[----:B------:R-:W-:-:S05]  /*123b0*/  @!P0 IMAD R212, R212, R17, R2 ;  /* 0x00000011d4d48224 */ /* 0x000fca00078e0202 */
[----:B------:R-:W-:Y:S01]  /*123c0*/  @!P0 STG.E.U8 desc[UR38][R6.64+0x98], R212 ;  /* 0x000098d406008986 */ /* 0x000fe2000c101126 */
[----:B------:R-:W-:-:S13]  /*123d0*/  ISETP.LT.OR P0, PT, R0, 0x9a, !P5 ;  /* 0x0000009a0000780c */ /* 0x000fda0006f01670 */
[----:B------:R-:W4:Y:S02]  /*123e0*/  @!P0 LDG.E.U8 R16, desc[UR38][R28.64+0x99] ;  /* 0x000099261c108981 */ /* 0x000f24000c1e1100 */
[----:B----4-:R-:W-:-:S05]  /*123f0*/  @!P0 PRMT R3, R16, 0x8880, RZ ;  /* 0x0000888010038816 */ /* 0x010fca00000000ff */
[----:B------:R-:W-:-:S04]  /*12400*/  @!P0 IMAD R2, R3, R18, RZ ;  /* 0x0000001203028224 */ /* 0x000fc800078e02ff */
[----:B------:R-:W-:-:S05]  /*12410*/  @!P0 IMAD R213, R213, R17, R2 ;  /* 0x00000011d5d58224 */ /* 0x000fca00078e0202 */
[----:B------:R-:W-:Y:S04]  /*12420*/  @!P0 STG.E.U8 desc[UR38][R6.64+0x99], R213 ;  /* 0x000099d506008986 */ /* 0x000fe8000c101126 */
[----:B------:R-:W4:Y:S02]  /*12430*/  @!P4 LDG.E.U8 R16, desc[UR38][R30.64+0x98] ;  /* 0x000098261e10c981 */ /* 0x000f24000c1e1100 */
[----:B----4-:R-:W-:-:S05]  /*12440*/  @!P4 PRMT R3, R16, 0x8880, RZ ;  /* 0x000088801003c816 */ /* 0x010fca00000000ff */
[----:B------:R-:W-:-:S04]  /*12450*/  @!P4 IMAD R2, R3, R18, RZ ;  /* 0x000000120302c224 */ /* 0x000fc800078e02ff */
[----:B------:R-:W-:-:S05]  /*12460*/  @!P4 IMAD R214, R214, R17, R2 ;  /* 0x00000011d6d6c224 */ /* 0x000fca00078e0202 */
[----:B------:R0:W-:Y:S04]  /*12470*/  @!P4 STG.E.U8 desc[UR38][R208.64+0x98], R214 ;  /* 0x000098d6d000c986 */ /* 0x0001e8000c101126 */
[----:B------:R-:W4:Y:S02]  /*12480*/  @!P3 LDG.E.U8 R16, desc[UR38][R30.64+0x99] ;  /* 0x000099261e10b981 */ /* 0x000f24000c1e1100 */
        /* <DEDUP_REMOVED lines=9> */
[----:B------:R4:W-:Y:S01]  /*12520*/  @!P3 STG.E.U8 desc[UR38][R10.64+0x90], R200 ;  /* 0x000090c80a00b986 */ /* 0x0009e2000c101126 */
[----:B------:R-:W-:-:S13]  /*12530*/  ISETP.LT.OR P3, PT, R0, 0x92, !P1 ;  /* 0x000000920000780c */ /* 0x000fda0004f61670 */
[----:B------:R-:W2:Y:S01]  /*12540*/  @!P3 LDG.E.U8 R16, desc[UR38][R236.64+0x91] ;  /* 0x00009126ec10b981 */ /* 0x000ea2000c1e1100 */
[----:B------:R-:W-:-:S13]  /*12550*/  ISETP.LT.OR P0, PT, R0, 0xa1, !P6 ;  /* 0x000000a10000780c */ /* 0x000fda0007701670 */
[----:B------:R-:W-:-:S04]  /*12560*/  @!P0 IADD3 R210, P2, R6, UR37, RZ ;  /* 0x0000002506d28c10 */ /* 0x000fc8000ff5e0ff */
[----:B------:R-:W-:Y:S02]  /*12570*/  @!P0 IADD3.X R211, R7, UR36, RZ, P2, !PT ;  /* 0x0000002407d38c10 */ /* 0x000fe400097fe4ff */
[----:B------:R-:W-:-:S13]  /*12580*/  ISETP.LT.OR P2, PT, R0, 0xa2, !P6 ;  /* 0x000000a20000780c */ /* 0x000fda0007741670 */
[----:B0-----:R-:W-:-:S04]  /*12590*/  @!P2 IADD3 R208, P4, R6, UR37, RZ ;  /* 0x0000002506d0ac10 */ /* 0x001fc8000ff9e0ff */
[----:B------:R-:W-:Y:S02]  /*125a0*/  @!P2 IADD3.X R209, R7, UR36, RZ, P4, !PT ;  /* 0x0000002407d1ac10 */ /* 0x000fe4000a7fe4ff */
[----:B------:R-:W-:Y:S02]  /*125b0*/  LOP3.LUT P2, RZ, R19, 0x80, RZ, 0xc0, !PT ;  /* 0x0000008013ff7812 */ /* 0x000fe4000784c0ff */
[----:B--2---:R-:W-:-:S05]  /*125c0*/  @!P3 PRMT R3, R16, 0x8880, RZ ;  /* 0x000088801003b816 */ /* 0x004fca00000000ff */
[----:B------:R-:W-:-:S04]  /*125d0*/  @!P3 IMAD R2, R3, R18, RZ ;  /* 0x000000120302b224 */ /* 0x000fc800078e02ff */
[----:B------:R-:W-:-:S05]  /*125e0*/  @!P3 IMAD R201, R201, R17, R2 ;  /* 0x00000011c9c9b224 */ /* 0x000fca00078e0202 */
[----:B------:R0:W-:Y:S01]  /*125f0*/  @!P3 STG.E.U8 desc[UR38][R10.64+0x91], R201 ;  /* 0x000091c90a00b986 */ /* 0x0001e2000c101126 */
[----:B------:R-:W-:-:S13]  /*12600*/  ISETP.LT.OR P3, PT, R0, 0x91, !P2 ;  /* 0x000000910000780c */ /* 0x000fda0005761670 */
[----:B------:R-:W2:Y:S01]  /*12610*/  @!P3 LDG.E.U8 R16, desc[UR38][R234.64+0x90] ;  /* 0x00009026ea10b981 */ /* 0x000ea2000c1e1100 */
[----:B----4-:R-:W-:-:S04]  /*12620*/  @!P3 IADD3 R200, P4, R10, UR37, RZ ;  /* 0x000000250ac8bc10 */ /* 0x010fc8000ff9e0ff */
[----:B0-----:R-:W-:Y:S02]  /*12630*/  @!P3 IADD3.X R201, R11, UR36, RZ, P4, !PT ;  /* 0x000000240bc9bc10 */ /* 0x001fe4000a7fe4ff */
[----:B--2---:R-:W-:-:S05]  /*12640*/  @!P3 PRMT R3, R16, 0x8880, RZ ;  /* 0x000088801003b816 */ /* 0x004fca00000000ff */
        /* <DEDUP_REMOVED lines=10> */
[----:B------:R0:W-:Y:S01]  /*126f0*/  @!P3 STG.E.U8 desc[UR38][R200.64+0x91], R203 ;  /* 0x000091cbc800b986 */ /* 0x0001e2000c101126 */
[----:B------:R-:W-:-:S13]  /*12700*/  ISETP.LT.OR P3, PT, R0, 0x99, !P1 ;  /* 0x000000990000780c */ /* 0x000fda0004f61670 */
[----:B------:R-:W2:Y:S02]  /*12710*/  @!P3 LDG.E.U8 R16, desc[UR38][R236.64+0x98] ;  /* 0x00009826ec10b981 */ /* 0x000ea4000c1e1100 */
[----:B--2---:R-:W-:-:S05]  /*12720*/  @!P3 PRMT R3, R16, 0x8880, RZ ;  /* 0x000088801003b816 */ /* 0x004fca00000000ff */
[----:B------:R-:W-:-:S04]  /*12730*/  @!P3 IMAD R2, R3, R18, RZ ;  /* 0x000000120302b224 */ /* 0x000fc800078e02ff */
[----:B------:R-:W-:-:S05]  /*12740*/  @!P3 IMAD R3, R204, R17, R2 ;  /* 0x00000011cc03b224 */ /* 0x000fca00078e0202 */
[----:B------:R2:W-:Y:S01]  /*12750*/  @!P3 STG.E.U8 desc[UR38][R10.64+0x98], R3 ;  /* 0x000098030a00b986 */ /* 0x0005e2000c101126 */
[----:B------:R-:W-:-:S13]  /*12760*/  ISETP.LT.OR P3, PT, R0, 0x9a, !P1 ;  /* 0x0000009a0000780c */ /* 0x000fda0004f61670 */
[----:B------:R-:W4:Y:S02]  /*12770*/  @!P3 LDG.E.U8 R16, desc[UR38][R236.64+0x99] ;  /* 0x00009926ec10b981 */ /* 0x000f24000c1e1100 */
[----:B----4-:R-:W-:-:S05]  /*12780*/  @!P3 PRMT R13, R16, 0x8880, RZ ;  /* 0x00008880100db816 */ /* 0x010fca00000000ff */
[----:B------:R-:W-:-:S04]  /*12790*/  @!P3 IMAD R2, R13, R18, RZ ;  /* 0x000000120d02b224 */ /* 0x000fc800078e02ff */
[----:B------:R-:W-:-:S05]  /*127a0*/  @!P3 IMAD R205, R205, R17, R2 ;  /* 0x00000011cdcdb224 */ /* 0x000fca00078e0202 */
[----:B------:R-:W-:Y:S01]  /*127b0*/  @!P3 STG.E.U8 desc[UR38][R10.64+0x99], R205 ;  /* 0x000099cd0a00b986 */ /* 0x000fe2000c101126 */
        /* <DEDUP_REMOVED lines=9> */
[----:B------:R-:W2:Y:S01]  /*12850*/  @!P3 LDG.E.U8 R16, desc[UR38][R234.64+0x99] ;  /* 0x00009926ea10b981 */ /* 0x000ea2000c1e1100 */
[----:B0-----:R-:W-:Y:S02]  /*12860*/  @!P3 IADD3 R200, P4, R10, UR37, RZ ;  /* 0x000000250ac8bc10 */ /* 0x001fe4000ff9e0ff */
[----:B------:R-:W-:Y:S02]  /*12870*/  LOP3.LUT P1, RZ, R19, 0x40, RZ, 0xc0, !PT ;  /* 0x0000004013ff7812 */ /* 0x000fe4000782c0ff */
        /* <DEDUP_REMOVED lines=12> */
[----:B------:R-:W4:Y:S01]  /*12940*/  @!P3 LDG.E.U8 R16, desc[UR38][R232.64+0x91] ;  /* 0x00009126e810b981 */ /* 0x000f22000c1e1100 */
[----:B------:R-:W-:Y:S02]  /*12950*/  LOP3.LUT P0, RZ, R19, 0x100, RZ, 0xc0, !PT ;  /* 0x0000010013ff7812 */ /* 0x000fe4000780c0ff */
[----:B----4-:R-:W-:-:S05]  /*12960*/  @!P3 PRMT R192, R16, 0x8880, RZ ;  /* 0x0000888010c0b816 */ /* 0x010fca00000000ff */
[----:B0-----:R-:W-:-:S04]  /*12970*/  @!P3 IMAD.MOV.U32 R201, RZ, RZ, R192 ;  /* 0x000000ffffc9b224 */ /* 0x001fc800078e00c0 */
[----:B------:R-:W-:-:S04]  /*12980*/  @!P3 IMAD R2, R201, R18, RZ ;  /* 0x00000012c902b224 */ /* 0x000fc800078e02ff */
[----:B------:R-:W-:-:S05]  /*12990*/  @!P3 IMAD R201, R193, R17, R2 ;  /* 0x00000011c1c9b224 */ /* 0x000fca00078e0202 */
[----:B------:R-:W-:Y:S01]  /*129a0*/  @!P3 STG.E.U8 desc[UR38][R4.64+0x91], R201 ;  /* 0x000091c90400b986 */ /* 0x000fe2000c101126 */
[----:B------:R-:W-:-:S13]  /*129b0*/  ISETP.LT.OR P3, PT, R0, 0x91, !P0 ;  /* 0x000000910000780c */ /* 0x000fda0004761670 */
[----:B------:R-:W2:Y:S01]  /*129c0*/  @!P3 LDG.E.U8 R16, desc[UR38][R22.64+0x90] ;  /* 0x000090261610b981 */ /* 0x000ea2000c1e1100 */
[----:B------:R-:W-:-:S04]  /*129d0*/  @!P3 IADD3 R192, P4, R4, UR37, RZ ;  /* 0x0000002504c0bc10 */ /* 0x000fc8000ff9e0ff */
[----:B------:R-:W-:Y:S02]  /*129e0*/  @!P3 IADD3.X R193, R5, UR36, RZ, P4, !PT ;  /* 0x0000002405c1bc10 */ /* 0x000fe4000a7fe4ff */
        /* <DEDUP_REMOVED lines=17> */
[----:B------:R-:W-:Y:S01]  /*12b00*/  @!P3 STG.E.U8 desc[UR38][R4.64+0x98], R13 ;  /* 0x0000980d0400b986 */ /* 0x000fe2000c101126 */
[----:B------:R-:W-:-:S13]  /*12b10*/  ISETP.LT.OR P3, PT, R0, 0x9a, !P1 ;  /* 0x0000009a0000780c */ /* 0x000fda0004f61670 */
[----:B------:R-:W2:Y:S02]  /*12b20*/  @!P3 LDG.E.U8 R16, desc[UR38][R232.64+0x99] ;  /* 0x00009926e810b981 */ /* 0x000ea4000c1e1100 */
[----:B--2---:R-:W-:-:S05]  /*12b30*/  @!P3 PRMT R194, R16, 0x8880, RZ ;  /* 0x0000888010c2b816 */ /* 0x004fca00000000ff */
        /* <DEDUP_REMOVED lines=15> */
[----:B------:R-:W-:Y:S02]  /*12c30*/  P2R R13, PR, RZ, 0x2 ;  /* 0x00000002ff0d7803 */ /* 0x000fe40000000000 */
[----:B------:R-:W-:Y:S02]  /*12c40*/  ISETP.GE.AND P1, PT, R12, 0x181, PT ;  /* 0x000001810c00780c */ /* 0x000fe40003f26270 */
[----:B------:R-:W-:Y:S02]  /*12c50*/  @!P3 IADD3.X R193, R5, UR36, RZ, P4, !PT ;  /* 0x0000002405c1bc10 */ /* 0x000fe4000a7fe4ff */
[----:B--2---:R-:W-:-:S05]  /*12c60*/  @!P3 PRMT R197, R16, 0x8880, RZ ;  /* 0x0000888010c5b816 */ /* 0x004fca00000000ff */
[----:B------:R-:W-:-:S04]  /*12c70*/  @!P3 IMAD R2, R197, R18, RZ ;  /* 0x00000012c502b224 */ /* 0x000fc800078e02ff */
[----:B------:R-:W-:-:S05]  /*12c80*/  @!P3 IMAD R199, R199, R17, R2 ;  /* 0x00000011c7c7b224 */ /* 0x000fca00078e0202 */
[----:B------:R0:W-:Y:S01]  /*12c90*/  @!P3 STG.E.U8 desc[UR38][R192.64+0x99], R199 ;  /* 0x000099c7c000b986 */ /* 0x0001e2000c101126 */
[----:B------:R-:W-:-:S13]  /*12ca0*/  ISETP.LT.OR P3, PT, R0, 0x91, !P1 ;  /* 0x000000910000780c */ /* 0x000fda0004f61670 */
[----:B------:R-:W2:Y:S01]  /*12cb0*/  @!P3 LDG.E.U8 R16, desc[UR38][R14.64+0x90] ;  /* 0x000090260e10b981 */ /* 0x000ea2000c1e1100 */
[----:B0-----:R-:W-:Y:S02]  /*12cc0*/  @!P3 IMAD.MOV.U32 R192, RZ, RZ, R226 ;  /* 0x000000ffffc0b224 */ /* 0x001fe400078e00e2 */
[----:B------:R-:W-:Y:S01]  /*12cd0*/  @!P3 IMAD.MOV.U32 R193, RZ, RZ, R9 ;  /* 0x000000ffffc1b224 */ /* 0x000fe200078e0009 */
[----:B--2---:R-:W-:-:S05]  /*12ce0*/  @!P3 PRMT R195, R16, 0x8880, RZ ;  /* 0x0000888010c3b816 */ /* 0x004fca00000000ff */
[----:B------:R-:W-:-:S04]  /*12cf0*/  @!P3 IMAD R2, R195, R18, RZ ;  /* 0x00000012c302b224 */ /* 0x000fc800078e02ff */
[----:B------:R-:W-:-:S05]  /*12d00*/  @!P3 IMAD R195, R184, R17, R2 ;  /* 0x00000011b8c3b224 */ /* 0x000fca00078e0202 */
[----:B------:R-:W-:Y:S01]  /*12d10*/  @!P3 STG.E.U8 desc[UR38][R192.64+0x90], R195 ;  /* 0x000090c3c000b986 */ /* 0x000fe2000c101126 */
[----:B------:R-:W-:-:S13]  /*12d20*/  ISETP.LT.OR P3, PT, R0, 0x92, !P1 ;  /* 0x000000920000780c */ /* 0x000fda0004f61670 */
[----:B------:R-:W2:Y:S01]  /*12d30*/  @!P3 LDG.E.U8 R16, desc[UR38][R14.64+0x91] ;  /* 0x000091260e10b981 */ /* 0x000ea2000c1e1100 */
[----:B------:R-:W-:Y:S01]  /*12d40*/  @!P3 IMAD.MOV.U32 R184, RZ, RZ, R226 ;  /* 0x000000ffffb8b224 */ /* 0x000fe200078e00e2 */
[----:B------:R-:W-:Y:S02]  /*12d50*/  P2R R3, PR, RZ, 0x4 ;  /* 0x00000004ff037803 */ /* 0x000fe40000000000 */
[----:B------:R-:W-:Y:S02]  /*12d60*/  ISETP.GE.AND P2, PT, R12, 0x189, PT ;  /* 0x000001890c00780c */ /* 0x000fe40003f46270 */
[----:B--2---:R-:W-:-:S05]  /*12d70*/  @!P3 PRMT R197, R16, 0x8880, RZ ;  /* 0x0000888010c5b816 */ /* 0x004fca00000000ff */
[----:B------:R-:W-:-:S04]  /*12d80*/  @!P3 IMAD R2, R197, R18, RZ ;  /* 0x00000012c502b224 */ /* 0x000fc800078e02ff */
[----:B------:R-:W-:Y:S02]  /*12d90*/  @!P3 IMAD R197, R185, R17, R2 ;  /* 0x00000011b9c5b224 */ /* 0x000fe400078e0202 */
[----:B------:R-:W-:-:S05]  /*12da0*/  @!P3 IMAD.MOV.U32 R185, RZ, RZ, R9 ;  /* 0x000000ffffb9b224 */ /* 0x000fca00078e0009 */
        /* <DEDUP_REMOVED lines=57> */
[----:B------:R-:W-:Y:S02]  /*13140*/  ISETP.LT.OR P2, PT, R0, 0xa1, !P6 ;  /* 0x000000a10000780c */ /* 0x000fe40007741670 */
[----:B----4-:R-:W-:-:S05]  /*13150*/  @!P3 PRMT R176, R16, 0x8880, RZ ;  /* 0x0000888010b0b816 */ /* 0x010fca00000000ff */
[----:B0-----:R-:W-:-:S04]  /*13160*/  @!P3 IMAD.MOV.U32 R185, RZ, RZ, R176 ;  /* 0x000000ffffb9b224 */ /* 0x001fc800078e00b0 */
[----:B------:R-:W-:-:S04]  /*13170*/  @!P3 IMAD R2, R185, R18, RZ ;  /* 0x00000012b902b224 */ /* 0x000fc800078e02ff */
[----:B------:R-:W-:-:S05]  /*13180*/  @!P3 IMAD R185, R177, R17, R2 ;  /* 0x00000011b1b9b224 */ /* 0x000fca00078e0202 */
[----:B------:R0:W-:Y:S04]  /*13190*/  @!P3 STG.E.U8 desc[UR38][R6.64+0xa1], R185 ;  /* 0x0000a1b90600b986 */ /* 0x0001e8000c101126 */
[----:B------:R-:W2:Y:S01]  /*131a0*/  @!P2 LDG.E.U8 R16, desc[UR38][R30.64+0xa0] ;  /* 0x0000a0261e10a981 */ /* 0x000ea2000c1e1100 */
[----:B------:R-:W-:Y:S02]  /*131b0*/  ISETP.LT.OR P4, PT, R0, 0xa9, !P6 ;  /* 0x000000a90000780c */ /* 0x000fe40007781670 */
[----:B--2---:R-:W-:-:S05]  /*131c0*/  @!P2 PRMT R187, R16, 0x8880, RZ ;  /* 0x0000888010bba816 */ /* 0x004fca00000000ff */
[----:B------:R-:W-:-:S04]  /*131d0*/  @!P2 IMAD R2, R187, R18, RZ ;  /* 0x00000012bb02a224 */ /* 0x000fc800078e02ff */
[----:B------:R-:W-:-:S05]  /*131e0*/  @!P2 IMAD R187, R178, R17, R2 ;  /* 0x00000011b2bba224 */ /* 0x000fca00078e0202 */
[----:B------:R2:W-:Y:S01]  /*131f0*/  @!P2 STG.E.U8 desc[UR38][R210.64+0xa0], R187 ;  /* 0x0000a0bbd200a986 */ /* 0x0005e2000c101126 */
[----:B------:R-:W-:-:S13]  /*13200*/  ISETP.LT.OR P2, PT, R0, 0xa2, !P6 ;  /* 0x000000a20000780c */ /* 0x000fda0007741670 */
[----:B------:R-:W4:Y:S01]  /*13210*/  @!P2 LDG.E.U8 R16, desc[UR38][R30.64+0xa1] ;  /* 0x0000a1261e10a981 */ /* 0x000f22000c1e1100 */
[----:B------:R-:W-:-:S04]  /*13220*/  @!P4 IADD3 R176, P3, R6, UR37, RZ ;  /* 0x0000002506b0cc10 */ /* 0x000fc8000ff7e0ff */
[----:B------:R-:W-:Y:S02]  /*13230*/  @!P4 IADD3.X R177, R7, UR36, RZ, P3, !PT ;  /* 0x0000002407b1cc10 */ /* 0x000fe40009ffe4ff */
[----:B------:R-:W-:Y:S02]  /*13240*/  ISETP.LT.OR P3, PT, R0, 0xaa, !P6 ;  /* 0x000000aa0000780c */ /* 0x000fe40007761670 */
[----:B------:R-:W-:-:S11]  /*13250*/  P2R R194, PR, RZ, 0x1 ;  /* 0x00000001ffc27803 */ /* 0x000fd60000000000 */
[----:B------:R-:W-:-:S04]  /*13260*/  @!P3 IADD3 R184, P0, R6, UR37, RZ ;  /* 0x0000002506b8bc10 */ /* 0x000fc8000ff1e0ff */
[----:B0-----:R-:W-:Y:S02]  /*13270*/  @!P3 IADD3.X R185, R7, UR36, RZ, P0, !PT ;  /* 0x0000002407b9bc10 */ /* 0x001fe400087fe4ff */
[----:B------:R-:W-:Y:S02]  /*13280*/  ISETP.LT.OR P0, PT, R0, 0xa9, !P5 ;  /* 0x000000a90000780c */ /* 0x000fe40006f01670 */
[----:B----4-:R-:W-:-:S05]  /*13290*/  @!P2 PRMT R189, R16, 0x8880, RZ ;  /* 0x0000888010bda816 */ /* 0x010fca00000000ff */
[----:B------:R-:W-:-:S04]  /*132a0*/  @!P2 IMAD R2, R189, R18, RZ ;  /* 0x00000012bd02a224 */ /* 0x000fc800078e02ff */
[----:B------:R-:W-:-:S05]  /*132b0*/  @!P2 IMAD R179, R179, R17, R2 ;  /* 0x00000011b3b3a224 */ /* 0x000fca00078e0202 */
[----:B------:R0:W-:Y:S04]  /*132c0*/  @!P2 STG.E.U8 desc[UR38][R208.64+0xa1], R179 ;  /* 0x0000a1b3d000a986 */ /* 0x0001e8000c101126 */
        /* <DEDUP_REMOVED lines=8> */
[----:B0-----:R-:W-:-:S04]  /*13350*/  @!P0 IMAD.MOV.U32 R179, RZ, RZ, R178 ;  /* 0x000000ffffb38224 */ /* 0x001fc800078e00b2 */
[----:B------:R-:W-:-:S04]  /*13360*/  @!P0 IMAD R2, R179, R18, RZ ;  /* 0x00000012b3028224 */ /* 0x000fc800078e02ff */
[----:B------:R-:W-:-:S05]  /*13370*/  @!P0 IMAD R181, R181, R17, R2 ;  /* 0x00000011b5b58224 */ /* 0x000fca00078e0202 */
[----:B------:R-:W-:Y:S04]  /*13380*/  @!P0 STG.E.U8 desc[UR38][R6.64+0xa9], R181 ;  /* 0x0000a9b506008986 */ /* 0x000fe8000c101126 */
[----:B------:R-:W2:Y:S01]  /*13390*/  @!P4 LDG.E.U8 R16, desc[UR38][R30.64+0xa8] ;  /* 0x0000a8261e10c981 */ /* 0x000ea2000c1e1100 */
[----:B------:R-:W-:Y:S02]  /*133a0*/  ISETP.LT.OR P0, PT, R0, 0xb1, !P6 ;  /* 0x000000b10000780c */ /* 0x000fe40007701670 */
[----:B--2---:R-:W-:-:S05]  /*133b0*/  @!P4 PRMT R187, R16, 0x8880, RZ ;  /* 0x0000888010bbc816 */ /* 0x004fca00000000ff */
[----:B------:R-:W-:-:S04]  /*133c0*/  @!P4 IMAD R2, R187, R18, RZ ;  /* 0x00000012bb02c224 */ /* 0x000fc800078e02ff */
[----:B------:R-:W-:-:S05]  /*133d0*/  @!P4 IMAD R187, R182, R17, R2 ;  /* 0x00000011b6bbc224 */ /* 0x000fca00078e0202 */
[----:B------:R0:W-:Y:S04]  /*133e0*/  @!P4 STG.E.U8 desc[UR38][R176.64+0xa8], R187 ;  /* 0x0000a8bbb000c986 */ /* 0x0001e8000c101126 */
[----:B------:R-:W2:Y:S01]  /*133f0*/  @!P3 LDG.E.U8 R16, desc[UR38][R30.64+0xa9] ;  /* 0x0000a9261e10b981 */ /* 0x000ea2000c1e1100 */
[----:B------:R-:W-:-:S04]  /*13400*/  @!P0 IADD3 R178, P2, R6, UR37, RZ ;  /* 0x0000002506b28c10 */ /* 0x000fc8000ff5e0ff */
[----:B------:R-:W-:Y:S02]  /*13410*/  @!P0 IADD3.X R179, R7, UR36, RZ, P2, !PT ;  /* 0x0000002407b38c10 */ /* 0x000fe400097fe4ff */
[----:B------:R-:W-:-:S13]  /*13420*/  ISETP.LT.OR P2, PT, R0, 0xb2, !P6 ;  /* 0x000000b20000780c */ /* 0x000fda0007741670 */
[----:B0-----:R-:W-:-:S04]  /*13430*/  @!P2 IADD3 R176, P4, R6, UR37, RZ ;  /* 0x0000002506b0ac10 */ /* 0x001fc8000ff9e0ff */
[----:B------:R-:W-:Y:S02]  /*13440*/  @!P2 IADD3.X R177, R7, UR36, RZ, P4, !PT ;  /* 0x0000002407b1ac10 */ /* 0x000fe4000a7fe4ff */
[----:B------:R-:W-:Y:S02]  /*13450*/  ISETP.NE.AND P2, PT, R3, RZ, PT ;  /* 0x000000ff0300720c */ /* 0x000fe40003f45270 */
[----:B------:R-:W-:Y:S02]  /*13460*/  LOP3.LUT P1, RZ, R19, 0x2, RZ, 0xc0, !PT ;  /* 0x0000000213ff7812 */ /* 0x000fe4000782c0ff */
[----:B--2---:R-:W-:-:S05]  /*13470*/  @!P3 PRMT R3, R16, 0x8880, RZ ;  /* 0x000088801003b816 */ /* 0x004fca00000000ff */
[----:B------:R-:W-:-:S04]  /*13480*/  @!P3 IMAD R2, R3, R18, RZ ;  /* 0x000000120302b224 */ /* 0x000fc800078e02ff */
[----:B------:R-:W-:-:S05]  /*13490*/  @!P3 IMAD R183, R183, R17, R2 ;  /* 0x00000011b7b7b224 */ /* 0x000fca00078e0202 */
[----:B------:R-:W-:Y:S01]  /*134a0*/  @!P3 STG.E.U8 desc[UR38][R184.64+0xa9], R183 ;  /* 0x0000a9b7b800b986 */ /* 0x000fe2000c101126 */
[----:B------:R-:W-:-:S13]  /*134b0*/  ISETP.LT.OR P3, PT, R0, 0xa1, !P1 ;  /* 0x000000a10000780c */ /* 0x000fda0004f61670 */
[----:B------:R-:W2:Y:S02]  /*134c0*/  @!P3 LDG.E.U8 R16, desc[UR38][R236.64+0xa0] ;  /* 0x0000a026ec10b981 */ /* 0x000ea4000c1e1100 */
        /* <DEDUP_REMOVED lines=19> */
[----:B------:R-:W4:Y:S01]  /*13600*/  @!P3 LDG.E.U8 R16, desc[UR38][R234.64+0xa1] ;  /* 0x0000a126ea10b981 */ /* 0x000f22000c1e1100 */
[----:B------:R-:W-:-:S04]  /*13610*/  @!P3 IADD3 R180, P4, R10, UR37, RZ ;  /* 0x000000250ab4bc10 */ /* 0x000fc8000ff9e0ff */
[----:B--2---:R-:W-:Y:S02]  /*13620*/  @!P3 IADD3.X R181, R11, UR36, RZ, P4, !PT ;  /* 0x000000240bb5bc10 */ /* 0x004fe4000a7fe4ff */
[----:B----4-:R-:W-:-:S05]  /*13630*/  @!P3 PRMT R183, R16, 0x8880, RZ ;  /* 0x0000888010b7b816 */ /* 0x010fca00000000ff */
[----:B------:R-:W-:-:S04]  /*13640*/  @!P3 IMAD R2, R183, R18, RZ ;  /* 0x00000012b702b224 */ /* 0x000fc800078e02ff */
[----:B------:R-:W-:-:S05]  /*13650*/  @!P3 IMAD R171, R171, R17, R2 ;  /* 0x00000011ababb224 */ /* 0x000fca00078e0202 */
[----:B------:R-:W-:Y:S01]  /*13660*/  @!P3 STG.E.U8 desc[UR38][R180.64+0xa1], R171 ;  /* 0x0000a1abb400b986 */ /* 0x000fe2000c101126 */
[----:B------:R-:W-:-:S13]  /*13670*/  ISETP.LT.OR P3, PT, R0, 0xa9, !P1 ;  /* 0x000000a90000780c */ /* 0x000fda0004f61670 */
[----:B------:R-:W0:Y:S02]  /*13680*/  @!P3 LDG.E.U8 R16, desc[UR38][R236.64+0xa8] ;  /* 0x0000a826ec10b981 */ /* 0x000e24000c1e1100 */
[----:B0-----:R-:W-:-:S05]  /*13690*/  @!P3 PRMT R3, R16, 0x8880, RZ ;  /* 0x000088801003b816 */ /* 0x001fca00000000ff */
[----:B------:R-:W-:-:S04]  /*136a0*/  @!P3 IMAD R2, R3, R18, RZ ;  /* 0x000000120302b224 */ /* 0x000fc800078e02ff */
[----:B------:R-:W-:-:S05]  /*136b0*/  @!P3 IMAD R3, R172, R17, R2 ;  /* 0x00000011ac03b224 */ /* 0x000fca00078e0202 */
[----:B------:R0:W-:Y:S01]  /*136c0*/  @!P3 STG.E.U8 desc[UR38][R10.64+0xa8], R3 ;  /* 0x0000a8030a00b986 */ /* 0x0001e2000c101126 */
[----:B------:R-:W-:-:S13]  /*136d0*/  ISETP.LT.OR P3, PT, R0, 0xaa, !P1 ;  /* 0x000000aa0000780c */ /* 0x000fda0004f61670 */
[----:B------:R-:W2:Y:S01]  /*136e0*/  @!P3 LDG.E.U8 R16, desc[UR38][R236.64+0xa9] ;  /* 0x0000a926ec10b981 */ /* 0x000ea2000c1e1100 */
[----:B------:R-:W-:Y:S02]  /*136f0*/  ISETP.NE.AND P1, PT, R13, RZ, PT ;  /* 0x000000ff0d00720c */ /* 0x000fe40003f25270 */
[----:B--2---:R-:W-:-:S05]  /*13700*/  @!P3 PRMT R13, R16, 0x8880, RZ ;  /* 0x00008880100db816 */ /* 0x004fca00000000ff */
[----:B------:R-:W-:-:S04]  /*13710*/  @!P3 IMAD R2, R13, R18, RZ ;  /* 0x000000120d02b224 */ /* 0x000fc800078e02ff */
[----:B------:R-:W-:-:S05]  /*13720*/  @!P3 IMAD R173, R173, R17, R2 ;  /* 0x00000011adadb224 */ /* 0x000fca00078e0202 */
[----:B------:R-:W-:Y:S01]  /*13730*/  @!P3 STG.E.U8 desc[UR38][R10.64+0xa9], R173 ;  /* 0x0000a9ad0a00b986 */ /* 0x000fe2000c101126 */
        /* <DEDUP_REMOVED lines=10> */
[----:B------:R-:W-:-:S04]  /*137e0*/  @!P3 IADD3 R170, P4, R10, UR37, RZ ;  /* 0x000000250aaabc10 */ /* 0x000fc8000ff9e0ff */
[----:B------:R-:W-:Y:S02]  /*137f0*/  @!P3 IADD3.X R171, R11, UR36, RZ, P4, !PT ;  /* 0x000000240babbc10 */ /* 0x000fe4000a7fe4ff */
        /* <DEDUP_REMOVED lines=12> */
[----:B------:R-:W-:Y:S02]  /*138c0*/  ISETP.NE.AND P0, PT, R194, RZ, PT ;  /* 0x000000ffc200720c */ /* 0x000fe40003f05270 */
        /* <DEDUP_REMOVED lines=13> */
[----:B------:R-:W4:Y:S01]  /*139a0*/  @!P3 LDG.E.U8 R16, desc[UR38][R22.64+0xa1] ;  /* 0x0000a1261610b981 */ /* 0x000f22000c1e1100 */
[----:B------:R-:W-:-:S04]  /*139b0*/  @!P3 IADD3 R168, P4, R4, UR37, RZ ;  /* 0x0000002504a8bc10 */ /* 0x000fc8000ff9e0ff */
[----:B0-----:R-:W-:Y:S02]  /*139c0*/  @!P3 IADD3.X R169, R5, UR36, RZ, P4, !PT ;  /* 0x0000002405a9bc10 */ /* 0x001fe4000a7fe4ff */
[----:B----4-:R-:W-:-:S05]  /*139d0*/  @!P3 PRMT R171, R16, 0x8880, RZ ;  /* 0x0000888010abb816 */ /* 0x010fca00000000ff */
        /* <DEDUP_REMOVED lines=25> */
[----:B------:R-:W-:Y:S02]  /*13b70*/  @!P3 IADD3 R162, P4, R4, UR37, RZ ;  /* 0x0000002504a2bc10 */ /* 0x000fe4000ff9e0ff */
        /* <DEDUP_REMOVED lines=8> */
[----:B------:R-:W4:Y:S01]  /*13c00*/  @!P3 LDG.E.U8 R16, desc[UR38][R14.64+0xa0] ;  /* 0x0000a0260e10b981 */ /* 0x000f22000c1e1100 */
[----:B0-----:R-:W-:Y:S02]  /*13c10*/  @!P3 IMAD.MOV.U32 R160, RZ, RZ, R226 ;  /* 0x000000ffffa0b224 */ /* 0x001fe400078e00e2 */
[----:B------:R-:W-:Y:S01]  /*13c20*/  @!P3 IMAD.MOV.U32 R161, RZ, RZ, R9 ;  /* 0x000000ffffa1b224 */ /* 0x000fe200078e0009 */
[----:B----4-:R-:W-:-:S05]  /*13c30*/  @!P3 PRMT R13, R16, 0x8880, RZ ;  /* 0x00008880100db816 */ /* 0x010fca00000000ff */
[----:B------:R-:W-:-:S04]  /*13c40*/  @!P3 IMAD R2, R13, R18, RZ ;  /* 0x000000120d02b224 */ /* 0x000fc800078e02ff */
[----:B------:R-:W-:-:S05]  /*13c50*/  @!P3 IMAD R13, R152, R17, R2 ;  /* 0x00000011980db224 */ /* 0x000fca00078e0202 */
[----:B------:R0:W-:Y:S01]  /*13c60*/  @!P3 STG.E.U8 desc[UR38][R160.64+0xa0], R13 ;  /* 0x0000a00da000b986 */ /* 0x0001e2000c101126 */
        /* <DEDUP_REMOVED lines=17> */
[----:B------:R-:W-:Y:S01]  /*13d80*/  @!P3 STG.E.U8 desc[UR38][R162.64+0xa0], R13 ;  /* 0x0000a00da200b986 */ /* 0x000fe2000c101126 */
[----:B------:R-:W-:-:S13]  /*13d90*/  ISETP.LT.OR P3, PT, R0, 0xa2, !P2 ;  /* 0x000000a20000780c */ /* 0x000fda0005761670 */
[----:B------:R-:W4:Y:S01]  /*13da0*/  @!P3 LDG.E.U8 R16, desc[UR38][R20.64+0xa1] ;  /* 0x0000a1261410b981 */ /* 0x000f22000c1e1100 */
[----:B--2---:R-:W-:-:S04]  /*13db0*/  @!P3 IADD3 R152, P4, R226, UR37, RZ ;  /* 0x00000025e298bc10 */ /* 0x004fc8000ff9e0ff */
[----:B------:R-:W-:Y:S02]  /*13dc0*/  @!P3 IADD3.X R153, R9, UR36, RZ, P4, !PT ;  /* 0x000000240999bc10 */ /* 0x000fe4000a7fe4ff */
[----:B----4-:R-:W-:-:S05]  /*13dd0*/  @!P3 PRMT R161, R16, 0x8880, RZ ;  /* 0x0000888010a1b816 */ /* 0x010fca00000000ff */
        /* <DEDUP_REMOVED lines=29> */
[----:B0-----:R-:W-:-:S04]  /*13fb0*/  @!P3 IADD3 R152, P4, R226, UR37, RZ ;  /* 0x00000025e298bc10 */ /* 0x001fc8000ff9e0ff */
[----:B------:R-:W-:Y:S02]  /*13fc0*/  @!P3 IADD3.X R153, R9, UR36, RZ, P4, !PT ;  /* 0x000000240999bc10 */ /* 0x000fe4000a7fe4ff */
[----:B----4-:R-:W-:-:S05]  /*13fd0*/  @!P3 PRMT R157, R16, 0x8880, RZ ;  /* 0x00008880109db816 */ /* 0x010fca00000000ff */
        /* <DEDUP_REMOVED lines=27> */
[----:B------:R-:W-:Y:S02]  /*14190*/  ISETP.LT.OR P3, PT, R0, 0xba, !P6 ;  /* 0x000000ba0000780c */ /* 0x000fe40007761670 */
[----:B------:R-:W-:-:S11]  /*141a0*/  P2R R166, PR, RZ, 0x1 ;  /* 0x00000001ffa67803 */ /* 0x000fd60000000000 */
[----:B------:R-:W-:-:S04]  /*141b0*/  @!P3 IADD3 R154, P0, R6, UR37, RZ ;  /* 0x00000025069abc10 */ /* 0x000fc8000ff1e0ff */
[----:B------:R-:W-:Y:S02]  /*141c0*/  @!P3 IADD3.X R155, R7, UR36, RZ, P0, !PT ;  /* 0x00000024079bbc10 */ /* 0x000fe400087fe4ff */
[----:B------:R-:W-:Y:S02]  /*141d0*/  ISETP.LT.OR P0, PT, R0, 0xb9, !P5 ;  /* 0x000000b90000780c */ /* 0x000fe40006f01670 */
[----:B0-----:R-:W-:-:S05]  /*141e0*/  @!P2 PRMT R145, R16, 0x8880, RZ ;  /* 0x000088801091a816 */ /* 0x001fca00000000ff */
[----:B------:R-:W-:-:S04]  /*141f0*/  @!P2 IMAD R2, R145, R18, RZ ;  /* 0x000000129102a224 */ /* 0x000fc800078e02ff */
[----:B------:R-:W-:-:S05]  /*14200*/  @!P2 IMAD R147, R147, R17, R2 ;  /* 0x000000119393a224 */ /* 0x000fca00078e0202 */
[----:B------:R-:W-:Y:S04]  /*14210*/  @!P2 STG.E.U8 desc[UR38][R176.64+0xb1], R147 ;  /* 0x0000b193b000a986 */ /* 0x000fe8000c101126 */
        /* <DEDUP_REMOVED lines=10> */
[----:B------:R-:W-:Y:S04]  /*142c0*/  @!P0 STG.E.U8 desc[UR38][R6.64+0xb9], R149 ;  /* 0x0000b99506008986 */ /* 0x000fe8000c101126 */
[----:B------:R-:W0:Y:S01]  /*142d0*/  @!P4 LDG.E.U8 R16, desc[UR38][R30.64+0xb8] ;  /* 0x0000b8261e10c981 */ /* 0x000e22000c1e1100 */
[----:B------:R-:W-:Y:S02]  /*142e0*/  ISETP.LT.OR P0, PT, R0, 0xc1, !P6 ;  /* 0x000000c10000780c */ /* 0x000fe40007701670 */
[----:B0-----:R-:W-:-:S05]  /*142f0*/  @!P4 PRMT R13, R16, 0x8880, RZ ;  /* 0x00008880100dc816 */ /* 0x001fca00000000ff */
[----:B------:R-:W-:-:S04]  /*14300*/  @!P4 IMAD R2, R13, R18, RZ ;  /* 0x000000120d02c224 */ /* 0x000fc800078e02ff */
[----:B------:R-:W-:-:S05]  /*14310*/  @!P4 IMAD R13, R150, R17, R2 ;  /* 0x00000011960dc224 */ /* 0x000fca00078e0202 */
[----:B------:R0:W-:Y:S04]  /*14320*/  @!P4 STG.E.U8 desc[UR38][R152.64+0xb8], R13 ;  /* 0x0000b80d9800c986 */ /* 0x0001e8000c101126 */
[----:B------:R-:W2:Y:S01]  /*14330*/  @!P3 LDG.E.U8 R16, desc[UR38][R30.64+0xb9] ;  /* 0x0000b9261e10b981 */ /* 0x000ea2000c1e1100 */
[----:B------:R-:W-:-:S04]  /*14340*/  @!P0 IADD3 R144, P2, R6, UR37, RZ ;  /* 0x0000002506908c10 */ /* 0x000fc8000ff5e0ff */
[----:B------:R-:W-:Y:S02]  /*14350*/  @!P0 IADD3.X R145, R7, UR36, RZ, P2, !PT ;  /* 0x0000002407918c10 */ /* 0x000fe400097fe4ff */
[----:B------:R-:W-:-:S13]  /*14360*/  ISETP.LT.OR P2, PT, R0, 0xc2, !P6 ;  /* 0x000000c20000780c */ /* 0x000fda0007741670 */
[----:B------:R-:W-:-:S04]  /*14370*/  @!P2 IADD3 R146, P4, R6, UR37, RZ ;  /* 0x000000250692ac10 */ /* 0x000fc8000ff9e0ff */
        /* <DEDUP_REMOVED lines=58> */
[----:B------:R-:W-:Y:S02]  /*14720*/  ISETP.NE.AND P1, PT, R164, RZ, PT ;  /* 0x000000ffa400720c */ /* 0x000fe40003f25270 */
[----:B------:R-:W-:Y:S02]  /*14730*/  @!P3 IADD3.X R139, R11, UR36, RZ, P4, !PT ;  /* 0x000000240b8bbc10 */ /* 0x000fe4000a7fe4ff */
[----:B--2---:R-:W-:-:S05]  /*14740*/  @!P3 PRMT R13, R16, 0x8880, RZ ;  /* 0x00008880100db816 */ /* 0x004fca00000000ff */
        /* <DEDUP_REMOVED lines=71> */
[----:B------:R-:W4:Y:S01]  /*14bc0*/  @!P3 LDG.E.U8 R16, desc[UR38][R14.64+0xb1] ;  /* 0x0000b1260e10b981 */ /* 0x000f22000c1e1100 */
[----:B------:R-:W-:Y:S01]  /*14bd0*/  @!P3 IMAD.MOV.U32 R120, RZ, RZ, R226 ;  /* 0x000000ffff78b224 */ /* 0x000fe200078e00e2 */
[----:B------:R-:W-:Y:S02]  /*14be0*/  P2R R140, PR, RZ, 0x4 ;  /* 0x00000004ff8c7803 */ /* 0x000fe40000000000 */
[----:B------:R-:W-:Y:S02]  /*14bf0*/  ISETP.GE.AND P2, PT, R12, 0x189, PT ;  /* 0x000001890c00780c */ /* 0x000fe40003f46270 */
[----:B----4-:R-:W-:-:S05]  /*14c00*/  @!P3 PRMT R13, R16, 0x8880, RZ ;  /* 0x00008880100db816 */ /* 0x010fca00000000ff */
[----:B------:R-:W-:-:S04]  /*14c10*/  @!P3 IMAD R2, R13, R18, RZ ;  /* 0x000000120d02b224 */ /* 0x000fc800078e02ff */
[----:B------:R-:W-:Y:S02]  /*14c20*/  @!P3 IMAD R13, R121, R17, R2 ;  /* 0x00000011790db224 */ /* 0x000fe400078e0202 */
[----:B------:R-:W-:-:S05]  /*14c30*/  @!P3 IMAD.MOV.U32 R121, RZ, RZ, R9 ;  /* 0x000000ffff79b224 */ /* 0x000fca00078e0009 */
[----:B------:R4:W-:Y:S01]  /*14c40*/  @!P3 STG.E.U8 desc[UR38][R120.64+0xb1], R13 ;  /* 0x0000b10d7800b986 */ /* 0x0009e2000c101126 */
[----:B------:R-:W-:-:S13]  /*14c50*/  ISETP.LT.OR P3, PT, R0, 0xb1, !P2 ;  /* 0x000000b10000780c */ /* 0x000fda0005761670 */
[----:B------:R-:W0:Y:S01]  /*14c60*/  @!P3 LDG.E.U8 R16, desc[UR38][R20.64+0xb0] ;  /* 0x0000b0261410b981 */ /* 0x000e22000c1e1100 */
[----:B--2---:R-:W-:-:S04]  /*14c70*/  @!P3 IADD3 R130, P4, R226, UR37, RZ ;  /* 0x00000025e282bc10 */ /* 0x004fc8000ff9e0ff */
[----:B------:R-:W-:Y:S02]  /*14c80*/  @!P3 IADD3.X R131, R9, UR36, RZ, P4, !PT ;  /* 0x000000240983bc10 */ /* 0x000fe4000a7fe4ff */
[----:B0-----:R-:W-:-:S05]  /*14c90*/  @!P3 PRMT R3, R16, 0x8880, RZ ;  /* 0x000088801003b816 */ /* 0x001fca00000000ff */
[----:B------:R-:W-:-:S04]  /*14ca0*/  @!P3 IMAD R2, R3, R18, RZ ;  /* 0x000000120302b224 */ /* 0x000fc800078e02ff */
[----:B------:R-:W-:-:S05]  /*14cb0*/  @!P3 IMAD R3, R122, R17, R2 ;  /* 0x000000117a03b224 */ /* 0x000fca00078e0202 */
[----:B------:R-:W-:Y:S01]  /*14cc0*/  @!P3 STG.E.U8 desc[UR38][R130.64+0xb0], R3 ;  /* 0x0000b0038200b986 */ /* 0x000fe2000c101126 */
[----:B------:R-:W-:-:S13]  /*14cd0*/  ISETP.LT.OR P3, PT, R0, 0xb2, !P2 ;  /* 0x000000b20000780c */ /* 0x000fda0005761670 */
[----:B------:R-:W2:Y:S01]  /*14ce0*/  @!P3 LDG.E.U8 R16, desc[UR38][R20.64+0xb1] ;  /* 0x0000b1261410b981 */ /* 0x000ea2000c1e1100 */
[----:B----4-:R-:W-:-:S04]  /*14cf0*/  @!P3 IADD3 R120, P4, R226, UR37, RZ ;  /* 0x00000025e278bc10 */ /* 0x010fc8000ff9e0ff */
        /* <DEDUP_REMOVED lines=44> */
[----:B------:R-:W2:Y:S01]  /*14fc0*/  @!P3 LDG.E.U8 R16, desc[UR38][R28.64+0xc1] ;  /* 0x0000c1261c10b981 */ /* 0x000ea2000c1e1100 */
[----:B------:R-:W-:Y:S02]  /*14fd0*/  ISETP.LT.OR P2, PT, R0, 0xc1, !P6 ;  /* 0x000000c10000780c */ /* 0x000fe40007741670 */
        /* <DEDUP_REMOVED lines=14> */
[----:B------:R-:W-:Y:S02]  /*150c0*/  ISETP.LT.OR P3, PT, R0, 0xca, !P6 ;  /* 0x000000ca0000780c */ /* 0x000fe40007761670 */
[----:B------:R-:W-:-:S11]  /*150d0*/  P2R R133, PR, RZ, 0x1 ;  /* 0x00000001ff857803 */ /* 0x000fd60000000000 */
[----:B------:R-:W-:-:S04]  /*150e0*/  @!P3 IADD3 R122, P0, R6, UR37, RZ ;  /* 0x00000025067abc10 */ /* 0x000fc8000ff1e0ff */
[----:B------:R-:W-:Y:S02]  /*150f0*/  @!P3 IADD3.X R123, R7, UR36, RZ, P0, !PT ;  /* 0x00000024077bbc10 */ /* 0x000fe400087fe4ff */
[----:B------:R-:W-:Y:S02]  /*15100*/  ISETP.LT.OR P0, PT, R0, 0xc9, !P5 ;  /* 0x000000c90000780c */ /* 0x000fe40006f01670 */
[----:B--2---:R-:W-:-:S05]  /*15110*/  @!P2 PRMT R13, R16, 0x8880, RZ ;  /* 0x00008880100da816 */ /* 0x004fca00000000ff */
[----:B------:R-:W-:-:S04]  /*15120*/  @!P2 IMAD R2, R13, R18, RZ ;  /* 0x000000120d02a224 */ /* 0x000fc800078e02ff */
[----:B------:R-:W-:-:S05]  /*15130*/  @!P2 IMAD R115, R115, R17, R2 ;  /* 0x000000117373a224 */ /* 0x000fca00078e0202 */
[----:B------:R-:W-:Y:S04]  /*15140*/  @!P2 STG.E.U8 desc[UR38][R146.64+0xc1], R115 ;  /* 0x0000c1739200a986 */ /* 0x000fe8000c101126 */
        /* <DEDUP_REMOVED lines=15> */
[----:B------:R0:W-:Y:S04]  /*15240*/  @!P4 STG.E.U8 desc[UR38][R120.64+0xc8], R3 ;  /* 0x0000c8037800c986 */ /* 0x0001e8000c101126 */
[----:B------:R-:W2:Y:S01]  /*15250*/  @!P3 LDG.E.U8 R16, desc[UR38][R30.64+0xc9] ;  /* 0x0000c9261e10b981 */ /* 0x000ea2000c1e1100 */
[----:B------:R-:W-:Y:S02]  /*15260*/  LOP3.LUT P1, RZ, R19, 0x2, RZ, 0xc0, !PT ;  /* 0x0000000213ff7812 */ /* 0x000fe4000782c0ff */
        /* <DEDUP_REMOVED lines=16> */
[----:B------:R-:W-:-:S04]  /*15370*/  @!P2 IADD3 R114, P4, R6, UR37, RZ ;  /* 0x000000250672ac10 */ /* 0x000fc8000ff9e0ff */
[----:B------:R-:W-:Y:S02]  /*15380*/  @!P2 IADD3.X R115, R7, UR36, RZ, P4, !PT ;  /* 0x000000240773ac10 */ /* 0x000fe4000a7fe4ff */
        /* <DEDUP_REMOVED lines=240> */
[----:B------:R-:W-:-:S04]  /*16290*/  ISETP.LT.OR P2, PT, R0, 0xe2, !P6 ;  /* 0x000000e20000780c */ /* 0x000fc80007741670 */
[----:B------:R-:W-:-:S09]  /*162a0*/  P2R R86, PR, RZ, 0x4 ;  /* 0x00000004ff567803 */ /* 0x000fd20000000000 */
        /* <DEDUP_REMOVED lines=105> */
[----:B------:R-:W-:Y:S02]  /*16940*/  ISETP.GE.AND P4, PT, R12, 0x181, PT ;  /* 0x000001810c00780c */ /* 0x000fe40003f86270 */
        /* <DEDUP_REMOVED lines=25> */
[----:B------:R-:W-:Y:S02]  /*16ae0*/  ISETP.GE.AND P4, PT, R12, 0x189, PT ;  /* 0x000001890c00780c */ /* 0x000fe40003f86270 */
        /* <DEDUP_REMOVED lines=8> */
[----:B------:R-:W-:Y:S02]  /*16b70*/  ISETP.GE.AND P4, PT, R12, 0x181, PT ;  /* 0x000001810c00780c */ /* 0x000fe40003f86270 */
        /* <DEDUP_REMOVED lines=16> */
[----:B------:R-:W-:Y:S02]  /*16c80*/  ISETP.GE.AND P4, PT, R12, 0x189, PT ;  /* 0x000001890c00780c */ /* 0x000fe40003f86270 */
        /* <DEDUP_REMOVED lines=34> */
[----:B0-----:R-:W-:-:S04]  /*16eb0*/  @!P3 IADD3 R56, P4, R6, UR37, RZ ;  /* 0x000000250638bc10 */ /* 0x001fc8000ff9e0ff */
[----:B------:R-:W-:Y:S02]  /*16ec0*/  @!P3 IADD3.X R57, R7, UR36, RZ, P4, !PT ;  /* 0x000000240739bc10 */ /* 0x000fe4000a7fe4ff */
[----:B------:R-:W-:-:S13]  /*16ed0*/  ISETP.LT.OR P4, PT, R0, 0xe1, !P6 ;  /* 0x000000e10000780c */ /* 0x000fda0007781670 */
[----:B------:R-:W2:Y:S01]  /*16ee0*/  @!P4 LDG.E.U8 R16, desc[UR38][R30.64+0xe0] ;  /* 0x0000e0261e10c981 */ /* 0x000ea2000c1e1100 */
[----:B------:R-:W-:Y:S02]  /*16ef0*/  ISETP.LT.OR P6, PT, R0, 0xea, !P6 ;  /* 0x000000ea0000780c */ /* 0x000fe400077c1670 */
[----:B--2---:R-:W-:-:S05]  /*16f00*/  @!P4 PRMT R3, R16, 0x8880, RZ ;  /* 0x000088801003c816 */ /* 0x004fca00000000ff */
[----:B------:R-:W-:-:S04]  /*16f10*/  @!P4 IMAD R2, R3, R18, RZ ;  /* 0x000000120302c224 */ /* 0x000fc800078e02ff */
[----:B------:R-:W-:-:S05]  /*16f20*/  @!P4 IMAD R3, R50, R17, R2 ;  /* 0x000000113203c224 */ /* 0x000fca00078e0202 */
[----:B------:R0:W-:Y:S01]  /*16f30*/  @!P4 STG.E.U8 desc[UR38][R80.64+0xe0], R3 ;  /* 0x0000e0035000c986 */ /* 0x0001e2000c101126 */
[----:B------:R-:W-:-:S04]  /*16f40*/  @!P6 IADD3 R58, P4, R6, UR37, RZ ;  /* 0x00000025063aec10 */ /* 0x000fc8000ff9e0ff */
[----:B------:R-:W-:Y:S02]  /*16f50*/  @!P6 IADD3.X R59, R7, UR36, RZ, P4, !PT ;  /* 0x00000024073bec10 */ /* 0x000fe4000a7fe4ff */
[----:B------:R-:W-:-:S13]  /*16f60*/  ISETP.NE.AND P4, PT, R86, RZ, PT ;  /* 0x000000ff5600720c */ /* 0x000fda0003f85270 */
[----:B------:R-:W2:Y:S02]  /*16f70*/  @!P4 LDG.E.U8 R16, desc[UR38][R30.64+0xe1] ;  /* 0x0000e1261e10c981 */ /* 0x000ea4000c1e1100 */
[----:B--2---:R-:W-:-:S05]  /*16f80*/  @!P4 PRMT R13, R16, 0x8880, RZ ;  /* 0x00008880100dc816 */ /* 0x004fca00000000ff */
[----:B------:R-:W-:-:S04]  /*16f90*/  @!P4 IMAD R2, R13, R18, RZ ;  /* 0x000000120d02c224 */ /* 0x000fc800078e02ff */
[----:B------:R-:W-:-:S05]  /*16fa0*/  @!P4 IMAD R51, R51, R17, R2 ;  /* 0x000000113333c224 */ /* 0x000fca00078e0202 */
[----:B------:R-:W-:Y:S01]  /*16fb0*/  @!P4 STG.E.U8 desc[UR38][R82.64+0xe1], R51 ;  /* 0x0000e1335200c986 */ /* 0x000fe2000c101126 */
[----:B------:R-:W-:-:S13]  /*16fc0*/  ISETP.LT.OR P4, PT, R0, 0xe9, !P5 ;  /* 0x000000e90000780c */ /* 0x000fda0006f81670 */
[----:B------:R-:W0:Y:S01]  /*16fd0*/  @!P4 LDG.E.U8 R16, desc[UR38][R28.64+0xe8] ;  /* 0x0000e8261c10c981 */ /* 0x000e22000c1e1100 */
[----:B------:R-:W-:Y:S02]  /*16fe0*/  ISETP.LT.OR P5, PT, R0, 0xea, !P5 ;  /* 0x000000ea0000780c */ /* 0x000fe40006fa1670 */
[----:B0-----:R-:W-:-:S05]  /*16ff0*/  @!P4 PRMT R3, R16, 0x8880, RZ ;  /* 0x000088801003c816 */ /* 0x001fca00000000ff */
[----:B------:R-:W-:-:S04]  /*17000*/  @!P4 IMAD R2, R3, R18, RZ ;  /* 0x000000120302c224 */ /* 0x000fc800078e02ff */
[----:B------:R-:W-:-:S05]  /*17010*/  @!P4 IMAD R3, R52, R17, R2 ;  /* 0x000000113403c224 */ /* 0x000fca00078e0202 */
[----:B------:R0:W-:Y:S04]  /*17020*/  @!P4 STG.E.U8 desc[UR38][R6.64+0xe8], R3 ;  /* 0x0000e8030600c986 */ /* 0x0001e8000c101126 */
[----:B------:R-:W2:Y:S01]  /*17030*/  @!P5 LDG.E.U8 R16, desc[UR38][R28.64+0xe9] ;  /* 0x0000e9261c10d981 */ /* 0x000ea2000c1e1100 */
[----:B------:R-:W-:-:S03]  /*17040*/  ISETP.LT.OR P4, PT, R0, 0xe1, !P2 ;  /* 0x000000e10000780c */ /* 0x000fc60005781670 */
[----:B------:R-:W4:Y:S01]  /*17050*/  LDL.LU.64 R28, [R1+0x490] ;  /* 0x00049000011c7983 */ /* 0x000f220000300a00 */
[----:B--2---:R-:W-:-:S05]  /*17060*/  @!P5 PRMT R13, R16, 0x8880, RZ ;  /* 0x00008880100dd816 */ /* 0x004fca00000000ff */
[----:B------:R-:W-:-:S04]  /*17070*/  @!P5 IMAD R2, R13, R18, RZ ;  /* 0x000000120d02d224 */ /* 0x000fc800078e02ff */
[----:B------:R-:W-:-:S05]  /*17080*/  @!P5 IMAD R53, R53, R17, R2 ;  /* 0x000000113535d224 */ /* 0x000fca00078e0202 */
[----:B------:R2:W-:Y:S04]  /*17090*/  @!P5 STG.E.U8 desc[UR38][R6.64+0xe9], R53 ;  /* 0x0000e9350600d986 */ /* 0x0005e8000c101126 */
[----:B------:R-:W0:Y:S02]  /*170a0*/  @!P3 LDG.E.U8 R16, desc[UR38][R30.64+0xe8] ;  /* 0x0000e8261e10b981 */ /* 0x000e24000c1e1100 */
[----:B0-----:R-:W-:-:S05]  /*170b0*/  @!P3 PRMT R3, R16, 0x8880, RZ ;  /* 0x000088801003b816 */ /* 0x001fca00000000ff */
[----:B------:R-:W-:-:S04]  /*170c0*/  @!P3 IMAD R2, R3, R18, RZ ;  /* 0x000000120302b224 */ /* 0x000fc800078e02ff */
[----:B------:R-:W-:-:S05]  /*170d0*/  @!P3 IMAD R3, R54, R17, R2 ;  /* 0x000000113603b224 */ /* 0x000fca00078e0202 */
[----:B------:R0:W-:Y:S04]  /*170e0*/  @!P3 STG.E.U8 desc[UR38][R56.64+0xe8], R3 ;  /* 0x0000e8033800b986 */ /* 0x0001e8000c101126 */
[----:B------:R-:W3:Y:S01]  /*170f0*/  @!P6 LDG.E.U8 R16, desc[UR38][R30.64+0xe9] ;  /* 0x0000e9261e10e981 */ /* 0x000ee2000c1e1100 */
[----:B------:R-:W-:Y:S02]  /*17100*/  ISETP.LT.OR P3, PT, R0, 0xe2, !P2 ;  /* 0x000000e20000780c */ /* 0x000fe40005761670 */
[----:B------:R-:W-:-:S04]  /*17110*/  @!P4 IADD3 R48, P5, R10, UR37, RZ ;  /* 0x000000250a30cc10 */ /* 0x000fc8000ffbe0ff */
[----:B------:R-:W-:Y:S01]  /*17120*/  @!P4 IADD3.X R49, R11, UR36, RZ, P5, !PT ;  /* 0x000000240b31cc10 */ /* 0x000fe2000affe4ff */
[----:B------:R-:W4:Y:S06]  /*17130*/  LDL.LU.64 R30, [R1+0x488] ;  /* 0x00048800011e7983 */ /* 0x000f2c0000300a00 */
[----:B--2---:R-:W-:-:S04]  /*17140*/  @!P3 IADD3 R6, P5, R10, UR37, RZ ;  /* 0x000000250a06bc10 */ /* 0x004fc8000ffbe0ff */
[----:B------:R-:W-:Y:S02]  /*17150*/  @!P3 IADD3.X R7, R11, UR36, RZ, P5, !PT ;  /* 0x000000240b07bc10 */ /* 0x000fe4000affe4ff */
[----:B---3--:R-:W-:-:S05]  /*17160*/  @!P6 PRMT R13, R16, 0x8880, RZ ;  /* 0x00008880100de816 */ /* 0x008fca00000000ff */
[----:B------:R-:W-:-:S04]  /*17170*/  @!P6 IMAD R2, R13, R18, RZ ;  /* 0x000000120d02e224 */ /* 0x000fc800078e02ff */
[----:B------:R-:W-:-:S05]  /*17180*/  @!P6 IMAD R55, R55, R17, R2 ;  /* 0x000000113737e224 */ /* 0x000fca00078e0202 */
[----:B------:R-:W-:Y:S01]  /*17190*/  @!P6 STG.E.U8 desc[UR38][R58.64+0xe9], R55 ;  /* 0x0000e9373a00e986 */ /* 0x000fe2000c101126 */
[----:B------:R-:W-:-:S04]  /*171a0*/  LOP3.LUT P6, RZ, R19, 0x2, RZ, 0xc0, !PT ;  /* 0x0000000213ff7812 */ /* 0x000fc800078cc0ff */
        /* <DEDUP_REMOVED lines=12> */
[----:B------:R-:W2:Y:S02]  /*17270*/  @!P4 LDG.E.U8 R16, desc[UR38][R234.64+0xe0] ;  /* 0x0000e026ea10c981 */ /* 0x000ea4000c1e1100 */
[----:B--2---:R-:W-:-:S05]  /*17280*/  @!P4 PRMT R13, R16, 0x8880, RZ ;  /* 0x00008880100dc816 */ /* 0x004fca00000000ff */
[----:B------:R-:W-:-:S04]  /*17290*/  @!P4 IMAD R2, R13, R18, RZ ;  /* 0x000000120d02c224 */ /* 0x000fc800078e02ff */
[----:B0-----:R-:W-:-:S05]  /*172a0*/  @!P4 IMAD R3, R42, R17, R2 ;  /* 0x000000112a03c224 */ /* 0x001fca00078e0202 */
[----:B------:R0:W-:Y:S04]  /*172b0*/  @!P4 STG.E.U8 desc[UR38][R48.64+0xe0], R3 ;  /* 0x0000e0033000c986 */ /* 0x0001e8000c101126 */
[----:B------:R-:W2:Y:S02]  /*172c0*/  @!P3 LDG.E.U8 R16, desc[UR38][R234.64+0xe1] ;  /* 0x0000e126ea10b981 */ /* 0x000ea4000c1e1100 */
[----:B--2---:R-:W-:-:S05]  /*172d0*/  @!P3 PRMT R13, R16, 0x8880, RZ ;  /* 0x00008880100db816 */ /* 0x004fca00000000ff */
        /* <DEDUP_REMOVED lines=8> */
[----:B0-----:R-:W-:-:S05]  /*17360*/  @!P3 IMAD R3, R44, R17, R2 ;  /* 0x000000112c03b224 */ /* 0x001fca00078e0202 */
[----:B------:R0:W-:Y:S04]  /*17370*/  @!P3 STG.E.U8 desc[UR38][R10.64+0xe8], R3 ;  /* 0x0000e8030a00b986 */ /* 0x0001e8000c101126 */
[----:B------:R-:W3:Y:S01]  /*17380*/  @!P4 LDG.E.U8 R16, desc[UR38][R236.64+0xe9] ;  /* 0x0000e926ec10c981 */ /* 0x000ee2000c1e1100 */
[----:B------:R-:W-:Y:S02]  /*17390*/  ISETP.LT.OR P3, PT, R0, 0xe9, !P2 ;  /* 0x000000e90000780c */ /* 0x000fe40005761670 */
[----:B---3--:R-:W-:-:S05]  /*173a0*/  @!P4 PRMT R13, R16, 0x8880, RZ ;  /* 0x00008880100dc816 */ /* 0x008fca00000000ff */
[----:B--2---:R-:W-:-:S04]  /*173b0*/  @!P4 IMAD.MOV.U32 R7, RZ, RZ, R13 ;  /* 0x000000ffff07c224 */ /* 0x004fc800078e000d */
[----:B------:R-:W-:-:S04]  /*173c0*/  @!P4 IMAD R2, R7, R18, RZ ;  /* 0x000000120702c224 */ /* 0x000fc800078e02ff */
[----:B------:R-:W-:-:S05]  /*173d0*/  @!P4 IMAD R45, R45, R17, R2 ;  /* 0x000000112d2dc224 */ /* 0x000fca00078e0202 */
[----:B------:R2:W-:Y:S04]  /*173e0*/  @!P4 STG.E.U8 desc[UR38][R10.64+0xe9], R45 ;  /* 0x0000e92d0a00c986 */ /* 0x0005e8000c101126 */
[----:B------:R-:W3:Y:S01]  /*173f0*/  @!P3 LDG.E.U8 R16, desc[UR38][R234.64+0xe8] ;  /* 0x0000e826ea10b981 */ /* 0x000ee2000c1e1100 */
[----:B------:R-:W-:Y:S02]  /*17400*/  ISETP.LT.OR P2, PT, R0, 0xea, !P2 ;  /* 0x000000ea0000780c */ /* 0x000fe40005741670 */
[----:B------:R-:W-:Y:S02]  /*17410*/  @!P3 IADD3 R6, P4, R10, UR37, RZ ;  /* 0x000000250a06bc10 */ /* 0x000fe4000ff9e0ff */
[----:B---3--:R-:W-:-:S05]  /*17420*/  @!P3 PRMT R7, R16, 0x8880, RZ ;  /* 0x000088801007b816 */ /* 0x008fca00000000ff */
[----:B------:R-:W-:Y:S01]  /*17430*/  @!P3 IMAD R2, R7, R18, RZ ;  /* 0x000000120702b224 */ /* 0x000fe200078e02ff */
[----:B------:R-:W-:-:S03]  /*17440*/  @!P3 IADD3.X R7, R11, UR36, RZ, P4, !PT ;  /* 0x000000240b07bc10 */ /* 0x000fc6000a7fe4ff */
[----:B0-----:R-:W-:-:S05]  /*17450*/  @!P3 IMAD R3, R46, R17, R2 ;  /* 0x000000112e03b224 */ /* 0x001fca00078e0202 */
[----:B------:R0:W-:Y:S04]  /*17460*/  @!P3 STG.E.U8 desc[UR38][R6.64+0xe8], R3 ;  /* 0x0000e8030600b986 */ /* 0x0001e8000c101126 */
[----:B------:R-:W3:Y:S01]  /*17470*/  @!P2 LDG.E.U8 R16, desc[UR38][R234.64+0xe9] ;  /* 0x0000e926ea10a981 */ /* 0x000ee2000c1e1100 */
[----:B------:R-:W-:Y:S02]  /*17480*/  ISETP.LT.OR P3, PT, R0, 0xe1, !P1 ;  /* 0x000000e10000780c */ /* 0x000fe40004f61670 */
[----:B--2---:R-:W-:-:S04]  /*17490*/  @!P2 IADD3 R10, P4, R10, UR37, RZ ;  /* 0x000000250a0aac10 */ /* 0x004fc8000ff9e0ff */
[----:B------:R-:W-:Y:S02]  /*174a0*/  @!P2 IADD3.X R11, R11, UR36, RZ, P4, !PT ;  /* 0x000000240b0bac10 */ /* 0x000fe4000a7fe4ff */
[----:B---3--:R-:W-:-:S05]  /*174b0*/  @!P2 PRMT R13, R16, 0x8880, RZ ;  /* 0x00008880100da816 */ /* 0x008fca00000000ff */
        /* <DEDUP_REMOVED lines=14> */
[----:B------:R-:W-:Y:S04]  /*175a0*/  @!P2 STG.E.U8 desc[UR38][R4.64+0xe1], R33 ;  /* 0x0000e1210400a986 */ /* 0x000fe8000c101126 */
[----:B------:R-:W2:Y:S01]  /*175b0*/  @!P3 LDG.E.U8 R16, desc[UR38][R22.64+0xe0] ;  /* 0x0000e0261610b981 */ /* 0x000ea2000c1e1100 */
[----:B------:R-:W-:Y:S02]  /*175c0*/  ISETP.LT.OR P2, PT, R0, 0xe2, !P0 ;  /* 0x000000e20000780c */ /* 0x000fe40004741670 */
[----:B------:R-:W-:Y:S02]  /*175d0*/  @!P3 IADD3 R6, P4, R4, UR37, RZ ;  /* 0x000000250406bc10 */ /* 0x000fe4000ff9e0ff */
[----:B--2---:R-:W-:-:S05]  /*175e0*/  @!P3 PRMT R7, R16, 0x8880, RZ ;  /* 0x000088801007b816 */ /* 0x004fca00000000ff */
[----:B------:R-:W-:Y:S01]  /*175f0*/  @!P3 IMAD R2, R7, R18, RZ ;  /* 0x000000120702b224 */ /* 0x000fe200078e02ff */
[----:B------:R-:W-:-:S03]  /*17600*/  @!P3 IADD3.X R7, R5, UR36, RZ, P4, !PT ;  /* 0x000000240507bc10 */ /* 0x000fc6000a7fe4ff */
[----:B0-----:R-:W-:-:S05]  /*17610*/  @!P3 IMAD R3, R34, R17, R2 ;  /* 0x000000112203b224 */ /* 0x001fca00078e0202 */
[----:B------:R0:W-:Y:S04]  /*17620*/  @!P3 STG.E.U8 desc[UR38][R6.64+0xe0], R3 ;  /* 0x0000e0030600b986 */ /* 0x0001e8000c101126 */
[----:B------:R-:W2:Y:S01]  /*17630*/  @!P2 LDG.E.U8 R16, desc[UR38][R22.64+0xe1] ;  /* 0x0000e1261610a981 */ /* 0x000ea2000c1e1100 */
[----:B------:R-:W-:Y:S02]  /*17640*/  ISETP.LT.OR P3, PT, R0, 0xe9, !P1 ;  /* 0x000000e90000780c */ /* 0x000fe40004f61670 */
[----:B------:R-:W-:Y:S02]  /*17650*/  @!P2 IADD3 R10, P4, R4, UR37, RZ ;  /* 0x00000025040aac10 */ /* 0x000fe4000ff9e0ff */
[----:B--2---:R-:W-:-:S05]  /*17660*/  @!P2 PRMT R11, R16, 0x8880, RZ ;  /* 0x00008880100ba816 */ /* 0x004fca00000000ff */
[----:B------:R-:W-:Y:S01]  /*17670*/  @!P2 IMAD R2, R11, R18, RZ ;  /* 0x000000120b02a224 */ /* 0x000fe200078e02ff */
[----:B------:R-:W-:-:S03]  /*17680*/  @!P2 IADD3.X R11, R5, UR36, RZ, P4, !PT ;  /* 0x00000024050bac10 */ /* 0x000fc6000a7fe4ff */
        /* <DEDUP_REMOVED lines=21> */
[----:B------:R-:W-:Y:S04]  /*177e0*/  @!P2 STG.E.U8 desc[UR38][R6.64+0xe8], R3 ;  /* 0x0000e8030600a986 */ /* 0x000fe8000c101126 */
[----:B------:R-:W3:Y:S01]  /*177f0*/  @!P0 LDG.E.U8 R16, desc[UR38][R22.64+0xe9] ;  /* 0x0000e92616108981 */ /* 0x000ee2000c1e1100 */
[----:B------:R-:W-:Y:S02]  /*17800*/  ISETP.GE.AND P5, PT, R12, 0x181, PT ;  /* 0x000001810c00780c */ /* 0x000fe40003fa6270 */
[----:B--2---:R-:W-:Y:S02]  /*17810*/  @!P0 IADD3 R4, P2, R4, UR37, RZ ;  /* 0x0000002504048c10 */ /* 0x004fe4000ff5e0ff */
[----:B------:R-:W-:Y:S02]  /*17820*/  ISETP.LT.OR P1, PT, R0, 0xe1, !P5 ;  /* 0x000000e10000780c */ /* 0x000fe40006f21670 */
[----:B------:R-:W-:-:S02]  /*17830*/  @!P0 IADD3.X R5, R5, UR36, RZ, P2, !PT ;  /* 0x0000002405058c10 */ /* 0x000fc400097fe4ff */
[----:B---3--:R-:W-:-:S05]  /*17840*/  @!P0 PRMT R11, R16, 0x8880, RZ ;  /* 0x00008880100b8816 */ /* 0x008fca00000000ff */
[----:B------:R-:W-:-:S04]  /*17850*/  @!P0 IMAD R2, R11, R18, RZ ;  /* 0x000000120b028224 */ /* 0x000fc800078e02ff */
[----:B------:R-:W-:-:S05]  /*17860*/  @!P0 IMAD R39, R39, R17, R2 ;  /* 0x0000001127278224 */ /* 0x000fca00078e0202 */
[----:B------:R0:W-:Y:S04]  /*17870*/  @!P0 STG.E.U8 desc[UR38][R4.64+0xe9], R39 ;  /* 0x0000e92704008986 */ /* 0x0001e8000c101126 */
[----:B------:R-:W2:Y:S01]  /*17880*/  @!P1 LDG.E.U8 R16, desc[UR38][R14.64+0xe0] ;  /* 0x0000e0260e109981 */ /* 0x000ea2000c1e1100 */
[----:B------:R-:W-:Y:S01]  /*17890*/  ISETP.LT.OR P0, PT, R0, 0xe2, !P5 ;  /* 0x000000e20000780c */ /* 0x000fe20006f01670 */
[----:B0-----:R-:W-:Y:S02]  /*178a0*/  @!P1 IMAD.MOV.U32 R4, RZ, RZ, R226 ;  /* 0x000000ffff049224 */ /* 0x001fe400078e00e2 */
[----:B------:R-:W-:Y:S01]  /*178b0*/  @!P1 IMAD.MOV.U32 R5, RZ, RZ, R9 ;  /* 0x000000ffff059224 */ /* 0x000fe200078e0009 */
[----:B--2---:R-:W-:-:S05]  /*178c0*/  @!P1 PRMT R3, R16, 0x8880, RZ ;  /* 0x0000888010039816 */ /* 0x004fca00000000ff */
[----:B------:R-:W-:-:S04]  /*178d0*/  @!P1 IMAD R2, R3, R18, RZ ;  /* 0x0000001203029224 */ /* 0x000fc800078e02ff */
[----:B------:R-:W-:-:S05]  /*178e0*/  @!P1 IMAD R3, R24, R17, R2 ;  /* 0x0000001118039224 */ /* 0x000fca00078e0202 */
[----:B------:R0:W-:Y:S04]  /*178f0*/  @!P1 STG.E.U8 desc[UR38][R4.64+0xe0], R3 ;  /* 0x0000e00304009986 */ /* 0x0001e8000c101126 */
[----:B------:R-:W2:Y:S01]  /*17900*/  @!P0 LDG.E.U8 R16, desc[UR38][R14.64+0xe1] ;  /* 0x0000e1260e108981 */ /* 0x000ea2000c1e1100 */
[----:B------:R-:W-:-:S04]  /*17910*/  ISETP.GE.AND P6, PT, R12, 0x189, PT ;  /* 0x000001890c00780c */ /* 0x000fc80003fc6270 */
        /* <DEDUP_REMOVED lines=8> */
[----:B------:R-:W-:Y:S02]  /*179a0*/  ISETP.LT.OR P0, PT, R0, 0xe2, !P6 ;  /* 0x000000e20000780c */ /* 0x000fe40007701670 */
[----:B--2---:R-:W-:-:S05]  /*179b0*/  @!P1 PRMT R6, R16, 0x8880, RZ ;  /* 0x0000888010069816 */ /* 0x004fca00000000ff */
[----:B------:R-:W-:Y:S01]  /*179c0*/  @!P1 IMAD.MOV.U32 R3, RZ, RZ, R6 ;  /* 0x000000ffff039224 */ /* 0x000fe200078e0006 */
[----:B------:R-:W-:-:S03]  /*179d0*/  @!P1 IADD3 R6, P2, R226, UR37, RZ ;  /* 0x00000025e2069c10 */ /* 0x000fc6000ff5e0ff */
[----:B------:R-:W-:Y:S01]  /*179e0*/  @!P1 IMAD R2, R3, R18, RZ ;  /* 0x0000001203029224 */ /* 0x000fe200078e02ff */
[----:B------:R-:W-:-:S03]  /*179f0*/  @!P1 IADD3.X R7, R9, UR36, RZ, P2, !PT ;  /* 0x0000002409079c10 */ /* 0x000fc600097fe4ff */
[----:B-----5:R-:W-:-:S05]  /*17a00*/  @!P1 IMAD R3, R26, R17, R2 ;  /* 0x000000111a039224 */ /* 0x020fca00078e0202 */
[----:B------:R-:W-:Y:S04]  /*17a10*/  @!P1 STG.E.U8 desc[UR38][R6.64+0xe0], R3 ;  /* 0x0000e00306009986 */ /* 0x000fe8000c101126 */
[----:B------:R-:W2:Y:S01]  /*17a20*/  @!P0 LDG.E.U8 R16, desc[UR38][R20.64+0xe1] ;  /* 0x0000e12614108981 */ /* 0x000ea2000c1e1100 */
[----:B------:R-:W-:Y:S02]  /*17a30*/  ISETP.LT.OR P1, PT, R0, 0xe9, !P5 ;  /* 0x000000e90000780c */ /* 0x000fe40006f21670 */
[----:B0-----:R-:W-:Y:S02]  /*17a40*/  @!P0 IADD3 R4, P2, R226, UR37, RZ ;  /* 0x00000025e2048c10 */ /* 0x001fe4000ff5e0ff */
[----:B--2---:R-:W-:-:S05]  /*17a50*/  @!P0 PRMT R5, R16, 0x8880, RZ ;  /* 0x0000888010058816 */ /* 0x004fca00000000ff */
[----:B------:R-:W-:Y:S01]  /*17a60*/  @!P0 IMAD R2, R5, R18, RZ ;  /* 0x0000001205028224 */ /* 0x000fe200078e02ff */
[----:B------:R-:W-:-:S03]  /*17a70*/  @!P0 IADD3.X R5, R9, UR36, RZ, P2, !PT ;  /* 0x0000002409058c10 */ /* 0x000fc600097fe4ff */
        /* <DEDUP_REMOVED lines=8> */
[----:B----4-:R-:W-:-:S05]  /*17b00*/  @!P1 IMAD R3, R28, R17, R2 ;  /* 0x000000111c039224 */ /* 0x010fca00078e0202 */
        /* <DEDUP_REMOVED lines=16> */
[----:B------:R-:W-:-:S05]  /*17c10*/  @!P1 IMAD R3, R30, R17, R2 ;  /* 0x000000111e039224 */ /* 0x000fca00078e0202 */
[----:B------:R2:W-:Y:S04]  /*17c20*/  @!P1 STG.E.U8 desc[UR38][R6.64+0xe8], R3 ;  /* 0x0000e80306009986 */ /* 0x0005e8000c101126 */
[----:B------:R-:W0:Y:S02]  /*17c30*/  @!P0 LDG.E.U8 R16, desc[UR38][R20.64+0xe9] ;  /* 0x0000e92614108981 */ /* 0x000e24000c1e1100 */
[----:B0-----:R-:W-:-:S05]  /*17c40*/  @!P0 PRMT R5, R16, 0x8880, RZ ;  /* 0x0000888010058816 */ /* 0x001fca00000000ff */
[----:B------:R-:W-:-:S04]  /*17c50*/  @!P0 IMAD R2, R5, R18, RZ ;  /* 0x0000001205028224 */ /* 0x000fc800078e02ff */
[----:B------:R-:W-:Y:S01]  /*17c60*/  IMAD R31, R31, R17, R2 ;  /* 0x000000111f1f7224 */ /* 0x000fe200078e0202 */
[----:B--2---:R-:W-:Y:S06]  /*17c70*/  @P0 BRA `(.L_x_85) ;  /* 0x00000094008c0947 */ /* 0x004fec0003800000 */
[----:B------:R-:W-:-:S04]  /*17c80*/  IADD3 R2, P0, R226, UR37, RZ ;  /* 0x00000025e2027c10 */ /* 0x000fc8000ff1e0ff */
[----:B------:R-:W-:-:S05]  /*17c90*/  IADD3.X R3, R9, UR36, RZ, P0, !PT ;  /* 0x0000002409037c10 */ /* 0x000fca00087fe4ff */
[----:B------:R0:W-:Y:S01]  /*17ca0*/  STG.E.U8 desc[UR38][R2.64+0xe9], R31 ;  /* 0x0000e91f02007986 */ /* 0x0001e2000c101126 */
[----:B------:R-:W-:Y:S05]  /*17cb0*/  BRA `(.L_x_85) ;  /* 0x00000094007c7947 */ /* 0x000fea0003800000 */
.L_x_36:
[----:B------:R-:W2:Y:S01]  /*17cc0*/  LDL.LU R3, [R1+0x420] ;  /* 0x0004200001037983 */ /* 0x000ea20000300800 */
[----:B------:R-:W-:Y:S01]  /*17cd0*/  ISETP.GE.AND P4, PT, R12, 0x1, PT ;  /* 0x000000010c00780c */ /* 0x000fe20003f86270 */
[----:B------:R-:W-:Y:S02]  /*17ce0*/  ULDC.64 UR4, c[0x0][0x5c0] ;  /* 0x0001700000047ab9 */ /* 0x000fe40000000a00 */
[----:B0-----:R-:W4:Y:S04]  /*17cf0*/  LDL.LU R2, [R1+0x424] ;  /* 0x0004240001027983 */ /* 0x001f280000300800 */
[----:B------:R-:W5:Y:S04]  /*17d00*/  LDL.LU R4, [R1+0x428] ;  /* 0x0004280001047983 */ /* 0x000f680000300800 */
[----:B------:R-:W3:Y:S04]  /*17d10*/  LDL.LU R11, [R1+0x42c] ;  /* 0x00042c00010b7983 */ /* 0x000ee80000300800 */
[----:B------:R-:W3:Y:S04]  /*17d20*/  LDL.LU R10, [R1+0x430] ;  /* 0x00043000010a7983 */ /* 0x000ee80000300800 */
[----:B------:R-:W3:Y:S04]  /*17d30*/  LDL.LU R9, [R1+0x434] ;  /* 0x0004340001097983 */ /* 0x000ee80000300800 */
[----:B------:R-:W3:Y:S04]  /*17d40*/  LDL.LU R8, [R1+0x438] ;  /* 0x0004380001087983 */ /* 0x000ee80000300800 */
[----:B------:R-:W3:Y:S01]  /*17d50*/  LDL.LU R5, [R1+0x43c] ;  /* 0x00043c0001057983 */ /* 0x000ee20000300800 */
[C---:B------:R-:W-:Y:S01]  /*17d60*/  ISETP.LT.OR P1, PT, R0.reuse, 0x1, !P4 ;  /* 0x000000010000780c */ /* 0x040fe20006721670 */
[----:B------:R-:W-:Y:S01]  /*17d70*/  BSSY B1, `(.L_x_86) ;  /* 0x0000031000017945 */ /* 0x000fe20003800000 */
[----:B------:R-:W-:-:S02]  /*17d80*/  ISETP.LT.OR P2, PT, R0, 0x2, !P4 ;  /* 0x000000020000780c */ /* 0x000fc40006741670 */
[----:B------:R-:W-:Y:S02]  /*17d90*/  ISETP.GE.AND P3, PT, R12, 0x9, PT ;  /* 0x000000090c00780c */ /* 0x000fe40003f66270 */
[----:B------:R-:W-:Y:S02]  /*17da0*/  IADD3 R6, P5, R6, UR4, RZ ;  /* 0x0000000406067c10 */ /* 0x000fe4000ffbe0ff */
[C---:B------:R-:W-:Y:S02]  /*17db0*/  ISETP.LT.OR P0, PT, R0.reuse, 0x1, !P3 ;  /* 0x000000010000780c */ /* 0x040fe40005f01670 */
[----:B------:R-:W-:Y:S02]  /*17dc0*/  IADD3.X R7, R13, UR5, RZ, P5, !PT ;  /* 0x000000050d077c10 */ /* 0x000fe4000affe4ff */
[----:B------:R-:W-:Y:S01]  /*17dd0*/  ISETP.LT.OR P5, PT, R0, 0x9, !P3 ;  /* 0x000000090000780c */ /* 0x000fe20005fa1670 */
[-C--:B--2---:R-:W-:Y:S02]  /*17de0*/  @!P1 IMAD R3, R3, R17.reuse, RZ ;  /* 0x0000001103039224 */ /* 0x084fe400078e02ff */
[----:B----4-:R-:W-:-:S03]  /*17df0*/  @!P2 IMAD R2, R2, R17, RZ ;  /* 0x000000110202a224 */ /* 0x010fc600078e02ff */
[----:B------:R-:W-:Y:S01]  /*17e00*/  @!P1 STG.E.U8 desc[UR38][R6.64], R3 ;  /* 0x0000000306009986 */ /* 0x000fe2000c101126 */
[----:B------:R-:W-:Y:S02]  /*17e10*/  ISETP.LT.OR P1, PT, R0, 0x2, !P3 ;  /* 0x000000020000780c */ /* 0x000fe40005f21670 */
[----:B-----5:R-:W-:Y:S01]  /*17e20*/  @!P0 IMAD R4, R4, R17, RZ ;  /* 0x0000001104048224 */ /* 0x020fe200078e02ff */
[----:B------:R0:W-:Y:S02]  /*17e30*/  @!P2 STG.E.U8 desc[UR38][R6.64+0x1], R2 ;  /* 0x000001020600a986 */ /* 0x0001e4000c101126 */
[----:B0-----:R-:W-:-:S04]  /*17e40*/  @!P0 IADD3 R2, P2, R6, UR37, RZ ;  /* 0x0000002506028c10 */ /* 0x001fc8000ff5e0ff */
[----:B------:R-:W-:Y:S02]  /*17e50*/  @!P0 IADD3.X R3, R7, UR36, RZ, P2, !PT ;  /* 0x0000002407038c10 */ /* 0x000fe400097fe4ff */
[----:B------:R-:W-:-:S03]  /*17e60*/  ISETP.LT.OR P2, PT, R0, 0xa, !P3 ;  /* 0x0000000a0000780c */ /* 0x000fc60005f41670 */
[----:B------:R0:W-:Y:S02]  /*17e70*/  @!P0 STG.E.U8 desc[UR38][R2.64], R4 ;  /* 0x0000000402008986 */ /* 0x0001e4000c101126 */
[----:B0-----:R-:W-:Y:S01]  /*17e80*/  @!P1 IADD3 R2, P0, R6, UR37, RZ ;  /* 0x0000002506029c10 */ /* 0x001fe2000ff1e0ff */
[----:B---3--:R-:W-:-:S03]  /*17e90*/  @!P1 IMAD R4, R11, R17, RZ ;  /* 0x000000110b049224 */ /* 0x008fc600078e02ff */
[----:B------:R-:W-:Y:S02]  /*17ea0*/  @!P1 IADD3.X R3, R7, UR36, RZ, P0, !PT ;  /* 0x0000002407039c10 */ /* 0x000fe400087fe4ff */
[----:B------:R-:W-:-:S03]  /*17eb0*/  ISETP.LT.OR P0, PT, R0, 0x9, !P4 ;  /* 0x000000090000780c */ /* 0x000fc60006701670 */
[----:B------:R0:W-:Y:S01]  /*17ec0*/  @!P1 STG.E.U8 desc[UR38][R2.64+0x1], R4 ;  /* 0x0000010402009986 */ /* 0x0001e2000c101126 */
[----:B------:R-:W-:-:S09]  /*17ed0*/  ISETP.LT.OR P1, PT, R0, 0xa, !P4 ;  /* 0x0000000a0000780c */ /* 0x000fd20006721670 */
[----:B0-----:R-:W-:-:S04]  /*17ee0*/  @!P0 IMAD R3, R10, R17, RZ ;  /* 0x000000110a038224 */ /* 0x001fc800078e02ff */
[-C--:B------:R-:W-:Y:S02]  /*17ef0*/  @!P1 IMAD R2, R9, R17.reuse, RZ ;  /* 0x0000001109029224 */ /* 0x080fe400078e02ff */
[----:B------:R-:W-:Y:S01]  /*17f00*/  @!P5 IMAD R4, R8, R17, RZ ;  /* 0x000000110804d224 */ /* 0x000fe200078e02ff */
[----:B------:R-:W-:Y:S04]  /*17f10*/  @!P0 STG.E.U8 desc[UR38][R6.64+0x8], R3 ;  /* 0x0000080306008986 */ /* 0x000fe8000c101126 */
[----:B------:R0:W-:Y:S01]  /*17f20*/  @!P1 STG.E.U8 desc[UR38][R6.64+0x9], R2 ;  /* 0x0000090206009986 */ /* 0x0001e2000c101126 */
[----:B------:R-:W-:Y:S02]  /*17f30*/  ISETP.GE.AND P1, PT, R12, 0x89, PT ;  /* 0x000000890c00780c */ /* 0x000fe40003f26270 */
[----:B0-----:R-:W-:-:S04]  /*17f40*/  @!P5 IADD3 R2, P0, R6, UR37, RZ ;  /* 0x000000250602dc10 */ /* 0x001fc8000ff1e0ff */
[----:B------:R-:W-:Y:S02]  /*17f50*/  @!P5 IADD3.X R3, R7, UR36, RZ, P0, !PT ;  /* 0x000000240703dc10 */ /* 0x000fe400087fe4ff */
[----:B------:R-:W-:-:S03]  /*17f60*/  ISETP.GE.AND P0, PT, R12, 0x81, PT ;  /* 0x000000810c00780c */ /* 0x000fc60003f06270 */
[----:B------:R0:W-:Y:S01]  /*17f70*/  @!P5 STG.E.U8 desc[UR38][R2.64+0x8], R4 ;  /* 0x000008040200d986 */ /* 0x0001e2000c101126 */
[----:B------:R-:W-:Y:S02]  /*17f80*/  ISETP.LT.OR P5, PT, R0, 0x1, !P0 ;  /* 0x000000010000780c */ /* 0x000fe400047a1670 */
[----:B0-----:R-:W-:Y:S01]  /*17f90*/  @!P2 IADD3 R2, P6, R6, UR37, RZ ;  /* 0x000000250602ac10 */ /* 0x001fe2000ffde0ff */
[----:B------:R-:W-:-:S03]  /*17fa0*/  @!P2 IMAD R4, R5, R17, RZ ;  /* 0x000000110504a224 */ /* 0x000fc600078e02ff */
[----:B------:R-:W-:Y:S02]  /*17fb0*/  @!P2 IADD3.X R3, R7, UR36, RZ, P6, !PT ;  /* 0x000000240703ac10 */ /* 0x000fe4000b7fe4ff */
[----:B------:R-:W-:-:S03]  /*17fc0*/  ISETP.LT.OR P6, PT, R0, 0x2, !P0 ;  /* 0x000000020000780c */ /* 0x000fc600047c1670 */
[----:B------:R0:W-:Y:S02]  /*17fd0*/  @!P2 STG.E.U8 desc[UR38][R2.64+0x9], R4 ;  /* 0x000009040200a986 */ /* 0x0001e4000c101126 */
[----:B------:R-:W-:Y:S08]  /*17fe0*/  @P5 BRA `(.L_x_87) ;  /* 0x0000000000245947 */ /* 0x000ff00003800000 */
[----:B------:R-:W2:Y:S01]  /*17ff0*/  LDL.LU R5, [R1+0x400] ;  /* 0x0004000001057983 */ /* 0x000ea20000300800 */
[----:B0-----:R-:W-:Y:S01]  /*18000*/  IADD3 R2, P2, R6, UR37, RZ ;  /* 0x0000002506027c10 */ /* 0x001fe2000ff5e0ff */
[----:B------:R-:W-:Y:S01]  /*18010*/  IMAD.U32 R4, RZ, RZ, UR8 ;  /* 0x00000008ff047e24 */ /* 0x000fe2000f8e00ff */
[----:B------:R-:W-:Y:S02]  /*18020*/  UIMAD UR4, UR9, 0x78, URZ ;  /* 0x00000078090478a4 */ /* 0x000fe4000f8e023f */
[----:B------:R-:W-:-:S03]  /*18030*/  IADD3.X R3, R7, UR36, RZ, P2, !PT ;  /* 0x0000002407037c10 */ /* 0x000fc600097fe4ff */
[----:B------:R-:W-:-:S04]  /*18040*/  IMAD.WIDE.U32 R2, R4, 0x78, R2 ;  /* 0x0000007804027825 */ /* 0x000fc800078e0002 */
[----:B------:R-:W-:Y:S02]  /*18050*/  VIADD R3, R3, UR4 ;  /* 0x0000000403037c36 */ /* 0x000fe40008000000 */
[----:B--2---:R-:W-:-:S05]  /*18060*/  IMAD R4, R5, R17, RZ ;  /* 0x0000001105047224 */ /* 0x004fca00078e02ff */
[----:B------:R2:W-:Y:S02]  /*18070*/  STG.E.U8 desc[UR38][R2.64], R4 ;  /* 0x0000000402007986 */ /* 0x0005e4000c101126 */
.L_x_87:
[----:B------:R-:W-:Y:S05]  /*18080*/  BSYNC B1 ;  /* 0x0000000000017941 */ /* 0x000fea0003800000 */
.L_x_86:
[----:B------:R-:W-:Y:S04]  /*18090*/  BSSY B1, `(.L_x_88) ;  /* 0x000000b000017945 */ /* 0x000fe80003800000 */
[----:B------:R-:W-:Y:S05]  /*180a0*/  @P6 BRA `(.L_x_89) ;  /* 0x0000000000246947 */ /* 0x000fea0003800000 */
[----:B------:R-:W3:Y:S01]  /*180b0*/  LDL.LU R5, [R1+0x404] ;  /* 0x0004040001057983 */ /* 0x000ee20000300800 */
[----:B0-2---:R-:W-:Y:S01]  /*180c0*/  IADD3 R2, P2, R6, UR37, RZ ;  /* 0x0000002506027c10 */ /* 0x005fe2000ff5e0ff */
[----:B------:R-:W-:Y:S01]  /*180d0*/  IMAD.U32 R4, RZ, RZ, UR8 ;  /* 0x00000008ff047e24 */ /* 0x000fe2000f8e00ff */
[----:B------:R-:W-:Y:S02]  /*180e0*/  UIMAD UR4, UR9, 0x78, URZ ;  /* 0x00000078090478a4 */ /* 0x000fe4000f8e023f */
[----:B------:R-:W-:-:S03]  /*180f0*/  IADD3.X R3, R7, UR36, RZ, P2, !PT ;  /* 0x0000002407037c10 */ /* 0x000fc600097fe4ff */
[----:B------:R-:W-:-:S04]  /*18100*/  IMAD.WIDE.U32 R2, R4, 0x78, R2 ;  /* 0x0000007804027825 */ /* 0x000fc800078e0002 */
[----:B------:R-:W-:Y:S02]  /*18110*/  VIADD R3, R3, UR4 ;  /* 0x0000000403037c36 */ /* 0x000fe40008000000 */
[----:B---3--:R-:W-:-:S05]  /*18120*/  IMAD R4, R5, R17, RZ ;  /* 0x0000001105047224 */ /* 0x008fca00078e02ff */
[----:B------:R3:W-:Y:S02]  /*18130*/  STG.E.U8 desc[UR38][R2.64+0x1], R4 ;  /* 0x0000010402007986 */ /* 0x0007e4000c101126 */
.L_x_89:
[----:B------:R-:W-:Y:S05]  /*18140*/  BSYNC B1 ;  /* 0x0000000000017941 */ /* 0x000fea0003800000 */
.L_x_88:
[C---:B------:R-:W-:Y:S01]  /*18150*/  ISETP.LT.OR P6, PT, R0.reuse, 0x1, !P1 ;  /* 0x000000010000780c */ /* 0x040fe20004fc1670 */
[----:B------:R-:W-:Y:S01]  /*18160*/  BSSY B1, `(.L_x_90) ;  /* 0x000000f000017945 */ /* 0x000fe20003800000 */
[C---:B------:R-:W-:Y:S02]  /*18170*/  ISETP.LT.OR P2, PT, R0.reuse, 0x2, !P1 ;  /* 0x000000020000780c */ /* 0x040fe40004f41670 */
[----:B------:R-:W-:-:S09]  /*18180*/  ISETP.LT.OR P5, PT, R0, 0x9, !P0 ;  /* 0x000000090000780c */ /* 0x000fd200047a1670 */
[----:B------:R-:W-:Y:S05]  /*18190*/  @P6 BRA `(.L_x_91) ;  /* 0x00000000002c6947 */ /* 0x000fea0003800000 */
[----:B------:R-:W4:Y:S01]  /*181a0*/  LDL.LU R5, [R1+0x408] ;  /* 0x0004080001057983 */ /* 0x000f220000300800 */
[----:B0-23--:R-:W-:Y:S01]  /*181b0*/  IADD3 R2, P6, R6, UR37, RZ ;  /* 0x0000002506027c10 */ /* 0x00dfe2000ffde0ff */
[----:B------:R-:W-:Y:S01]  /*181c0*/  IMAD.U32 R4, RZ, RZ, UR8 ;  /* 0x00000008ff047e24 */ /* 0x000fe2000f8e00ff */
[----:B------:R-:W-:Y:S02]  /*181d0*/  UIMAD UR4, UR9, 0x78, URZ ;  /* 0x00000078090478a4 */ /* 0x000fe4000f8e023f */
[----:B------:R-:W-:-:S03]  /*181e0*/  IADD3.X R3, R7, UR36, RZ, P6, !PT ;  /* 0x0000002407037c10 */ /* 0x000fc6000b7fe4ff */
[----:B------:R-:W-:-:S04]  /*181f0*/  IMAD.WIDE.U32 R2, R4, 0x78, R2 ;  /* 0x0000007804027825 */ /* 0x000fc800078e0002 */
[----:B------:R-:W-:Y:S01]  /*18200*/  IMAD.U32 R4, RZ, RZ, UR36 ;  /* 0x00000024ff047e24 */ /* 0x000fe2000f8e00ff */
[----:B------:R-:W-:-:S04]  /*18210*/  IADD3 R2, P6, R2, UR37, RZ ;  /* 0x0000002502027c10 */ /* 0x000fc8000ffde0ff */
[----:B------:R-:W-:Y:S01]  /*18220*/  IADD3.X R3, R4, UR4, R3, P6, !PT ;  /* 0x0000000404037c10 */ /* 0x000fe2000b7fe403 */
[----:B----4-:R-:W-:-:S05]  /*18230*/  IMAD R4, R5, R17, RZ ;  /* 0x0000001105047224 */ /* 0x010fca00078e02ff */
[----:B------:R4:W-:Y:S03]  /*18240*/  STG.E.U8 desc[UR38][R2.64], R4 ;  /* 0x0000000402007986 */ /* 0x0009e6000c101126 */
.L_x_91:
[----:B------:R-:W-:Y:S05]  /*18250*/  BSYNC B1 ;  /* 0x0000000000017941 */ /* 0x000fea0003800000 */
.L_x_90:
[----:B------:R-:W-:Y:S04]  /*18260*/  BSSY B1, `(.L_x_92) ;  /* 0x000000d000017945 */ /* 0x000fe80003800000 */
[----:B------:R-:W-:Y:S05]  /*18270*/  @P2 BRA `(.L_x_93) ;  /* 0x00000000002c2947 */ /* 0x000fea0003800000 */
[----:B------:R-:W5:Y:S01]  /*18280*/  LDL.LU R5, [R1+0x40c] ;  /* 0x00040c0001057983 */ /* 0x000f620000300800 */
[----:B0-234-:R-:W-:Y:S01]  /*18290*/  IADD3 R2, P2, R6, UR37, RZ ;  /* 0x0000002506027c10 */ /* 0x01dfe2000ff5e0ff */
[----:B------:R-:W-:Y:S01]  /*182a0*/  IMAD.U32 R4, RZ, RZ, UR8 ;  /* 0x00000008ff047e24 */ /* 0x000fe2000f8e00ff */
[----:B------:R-:W-:Y:S02]  /*182b0*/  UIMAD UR4, UR9, 0x78, URZ ;  /* 0x00000078090478a4 */ /* 0x000fe4000f8e023f */
[----:B------:R-:W-:-:S03]  /*182c0*/  IADD3.X R3, R7, UR36, RZ, P2, !PT ;  /* 0x0000002407037c10 */ /* 0x000fc600097fe4ff */
[----:B------:R-:W-:-:S04]  /*182d0*/  IMAD.WIDE.U32 R2, R4, 0x78, R2 ;  /* 0x0000007804027825 */ /* 0x000fc800078e0002 */
[----:B------:R-:W-:Y:S01]  /*182e0*/  IMAD.U32 R4, RZ, RZ, UR36 ;  /* 0x00000024ff047e24 */ /* 0x000fe2000f8e00ff */
[----:B------:R-:W-:-:S04]  /*182f0*/  IADD3 R2, P2, R2, UR37, RZ ;  /* 0x0000002502027c10 */ /* 0x000fc8000ff5e0ff */
[----:B------:R-:W-:Y:S01]  /*18300*/  IADD3.X R3, R4, UR4, R3, P2, !PT ;  /* 0x0000000404037c10 */ /* 0x000fe200097fe403 */
[----:B-----5:R-:W-:-:S05]  /*18310*/  IMAD R4, R5, R17, RZ ;  /* 0x0000001105047224 */ /* 0x020fca00078e02ff */
[----:B------:R0:W-:Y:S03]  /*18320*/  STG.E.U8 desc[UR38][R2.64+0x1], R4 ;  /* 0x0000010402007986 */ /* 0x0001e6000c101126 */
.L_x_93:
[----:B------:R-:W-:Y:S05]  /*18330*/  BSYNC B1 ;  /* 0x0000000000017941 */ /* 0x000fea0003800000 */
.L_x_92:
        /* <DEDUP_REMOVED lines=8> */
[----:B------:R-:W-:Y:S02]  /*183c0*/  VIADD R3, R3, UR4 ;  /* 0x0000000403037c36 */ /* 0x000fe40008000000 */
[----:B-----5:R-:W-:-:S05]  /*183d0*/  IMAD R4, R5, R17, RZ ;  /* 0x0000001105047224 */ /* 0x020fca00078e02ff */
[----:B------:R0:W-:Y:S02]  /*183e0*/  STG.E.U8 desc[UR38][R2.64+0x8], R4 ;  /* 0x0000080402007986 */ /* 0x0001e4000c101126 */
.L_x_95:
[----:B------:R-:W-:Y:S05]  /*183f0*/  BSYNC B1 ;  /* 0x0000000000017941 */ /* 0x000fea0003800000 */
.L_x_94:
[C---:B------:R-:W-:Y:S01]  /*18400*/  ISETP.LT.OR P6, PT, R0.reuse, 0xa, !P0 ;  /* 0x0000000a0000780c */ /* 0x040fe200047c1670 */
[----:B------:R-:W-:Y:S01]  /*18410*/  BSSY B1, `(.L_x_96) ;  /* 0x000000d000017945 */ /* 0x000fe20003800000 */
[C---:B------:R-:W-:Y:S02]  /*18420*/  ISETP.LT.OR P2, PT, R0.reuse, 0x9, !P1 ;  /* 0x000000090000780c */ /* 0x040fe40004f41670 */
[----:B------:R-:W-:-:S09]  /*18430*/  ISETP.LT.OR P5, PT, R0, 0xa, !P1 ;  /* 0x0000000a0000780c */ /* 0x000fd20004fa1670 */
        /* <DEDUP_REMOVED lines=10> */
.L_x_97:
[----:B------:R-:W-:Y:S05]  /*184e0*/  BSYNC B1 ;  /* 0x0000000000017941 */ /* 0x000fea0003800000 */
.L_x_96:
        /* <DEDUP_REMOVED lines=13> */
.L_x_99:
[----:B------:R-:W-:Y:S05]  /*185c0*/  BSYNC B1 ;  /* 0x0000000000017941 */ /* 0x000fea0003800000 */
.L_x_98:
        /* <DEDUP_REMOVED lines=13> */
.L_x_101:
[----:B------:R-:W-:Y:S05]  /*186a0*/  BSYNC B1 ;  /* 0x0000000000017941 */ /* 0x000fea0003800000 */
.L_x_100:
[----:B0-234-:R-:W2:Y:S04]  /*186b0*/  LDL R2, [R1+0x478] ;  /* 0x0004780001027983 */ /* 0x01dea80000100800 */
[----:B------:R-:W3:Y:S04]  /*186c0*/  LDL R3, [R1+0x464] ;  /* 0x0004640001037983 */ /* 0x000ee80000100800 */
[----:B------:R-:W4:Y:S04]  /*186d0*/  LDL.LU R22, [R1+0x3e0] ;  /* 0x0003e00001167983 */ /* 0x000f280000300800 */
[----:B------:R-:W5:Y:S04]  /*186e0*/  LDL.LU R5, [R1+0x3e4] ;  /* 0x0003e40001057983 */ /* 0x000f680000300800 */
[----:B------:R-:W5:Y:S04]  /*186f0*/  LDL.LU R8, [R1+0x3e8] ;  /* 0x0003e80001087983 */ /* 0x000f680000300800 */
[----:B------:R-:W5:Y:S04]  /*18700*/  LDL.LU R20, [R1+0x3ec] ;  /* 0x0003ec0001147983 */ /* 0x000f680000300800 */
[----:B------:R-:W5:Y:S04]  /*18710*/  LDL.LU R15, [R1+0x3f0] ;  /* 0x0003f000010f7983 */ /* 0x000f680000300800 */
[----:B------:R-:W5:Y:S04]  /*18720*/  LDL.LU R14, [R1+0x3f4] ;  /* 0x0003f400010e7983 */ /* 0x000f680000300800 */
[----:B------:R-:W5:Y:S04]  /*18730*/  LDL.LU R13, [R1+0x3f8] ;  /* 0x0003f800010d7983 */ /* 0x000f680000300800 */
[----:B------:R-:W5:Y:S04]  /*18740*/  LDL.LU R9, [R1+0x3fc] ;  /* 0x0003fc0001097983 */ /* 0x000f680000300800 */
[----:B------:R-:W5:Y:S01]  /*18750*/  LDL.LU R233, [R1+0x3c0] ;  /* 0x0003c00001e97983 */ /* 0x000f620000300800 */
[----:B------:R-:W-:-:S02]  /*18760*/  IADD3 R10, P2, R6, UR37, RZ ;  /* 0x00000025060a7c10 */ /* 0x000fc4000ff5e0ff */
[----:B------:R-:W-:Y:S01]  /*18770*/  ISETP.GE.AND P6, PT, R12, 0x101, PT ;  /* 0x000001010c00780c */ /* 0x000fe20003fc6270 */
[----:B------:R-:W5:Y:S01]  /*18780*/  LDL.LU R232, [R1+0x3c4] ;  /* 0x0003c40001e87983 */ /* 0x000f620000300800 */
[----:B------:R-:W-:Y:S02]  /*18790*/  IADD3.X R11, R7, UR36, RZ, P2, !PT ;  /* 0x00000024070b7c10 */ /* 0x000fe400097fe4ff */
[----:B------:R-:W-:Y:S01]  /*187a0*/  ISETP.LT.OR P2, PT, R0, 0x1, !P6 ;  /* 0x000000010000780c */ /* 0x000fe20007741670 */
[----:B------:R-:W-:Y:S01]  /*187b0*/  UIMAD UR4, UR9, 0x78, URZ ;  /* 0x00000078090478a4 */ /* 0x000fe2000f8e023f */
[----:B------:R-:W5:Y:S04]  /*187c0*/  LDL.LU R23, [R1+0x3c8] ;  /* 0x0003c80001177983 */ /* 0x000f680000300800 */
[----:B------:R-:W5:Y:S01]  /*187d0*/  LDL.LU R21, [R1+0x3cc] ;  /* 0x0003cc0001157983 */ /* 0x000f620000300800 */
[----:B--2---:R-:W-:-:S02]  /*187e0*/  R2UR UR5, R2 ;  /* 0x00000000020572ca */ /* 0x004fc400000e0000 */
[----:B---3--:R-:W-:Y:S01]  /*187f0*/  R2UR UR6, R3 ;  /* 0x00000000030672ca */ /* 0x008fe200000e0000 */
[----:B------:R-:W-:-:S04]  /*18800*/  IMAD.U32 R2, RZ, RZ, UR8 ;  /* 0x00000008ff027e24 */ /* 0x000fc8000f8e00ff */
[----:B------:R-:W-:-:S06]  /*18810*/  IMAD.WIDE.U32 R2, R2, 0x78, R10 ;  /* 0x0000007802027825 */ /* 0x000fcc00078e000a */
[----:B------:R-:W-:Y:S02]  /*18820*/  IMAD.U32 R4, RZ, RZ, UR5 ;  /* 0x00000005ff047e24 */ /* 0x000fe4000f8e00ff */
[----:B------:R-:W-:-:S04]  /*18830*/  IADD3 R2, P5, R2, UR6, RZ ;  /* 0x0000000602027c10 */ /* 0x000fc8000ffbe0ff */
[----:B------:R-:W-:Y:S01]  /*18840*/  IADD3.X R3, R4, UR4, R3, P5, !PT ;  /* 0x0000000404037c10 */ /* 0x000fe2000affe403 */
[----:B----4-:R-:W-:Y:S01]  /*18850*/  @!P2 IMAD R4, R22, R17, RZ ;  /* 0x000000111604a224 */ /* 0x010fe200078e02ff */
[----:B------:R-:W-:Y:S02]  /*18860*/  ISETP.LT.OR P5, PT, R0, 0x2, !P6 ;  /* 0x000000020000780c */ /* 0x000fe400077a1670 */
[----:B------:R-:W-:Y:S02]  /*18870*/  ISETP.GE.AND P6, PT, R12, 0x109, PT ;  /* 0x000001090c00780c */ /* 0x000fe40003fc6270 */
[----:B------:R5:W-:Y:S02]  /*18880*/  @!P2 STG.E.U8 desc[UR38][R2.64], R4 ;  /* 0x000000040200a986 */ /* 0x000be4000c101126 */
[----:B------:R-:W-:-:S07]  /*18890*/  ISETP.LT.OR P2, PT, R0, 0x1, !P6 ;  /* 0x000000010000780c */ /* 0x000fce0007741670 */
[----:B-----5:R-:W-:-:S05]  /*188a0*/  @!P5 IMAD R4, R5, R17, RZ ;  /* 0x000000110504d224 */ /* 0x020fca00078e02ff */
[----:B------:R0:W-:Y:S01]  /*188b0*/  @!P5 STG.E.U8 desc[UR38][R2.64+0x1], R4 ;  /* 0x000001040200d986 */ /* 0x0001e2000c101126 */
[----:B------:R-:W-:Y:S01]  /*188c0*/  @!P2 IMAD R8, R8, R17, RZ ;  /* 0x000000110808a224 */ /* 0x000fe200078e02ff */
[----:B0-----:R-:W-:-:S04]  /*188d0*/  @!P2 IADD3 R4, P5, R2, UR37, RZ ;  /* 0x000000250204ac10 */ /* 0x001fc8000ffbe0ff */
[----:B------:R-:W-:-:S05]  /*188e0*/  @!P2 IADD3.X R5, R3, UR36, RZ, P5, !PT ;  /* 0x000000240305ac10 */ /* 0x000fca000affe4ff */
[----:B------:R0:W-:Y:S01]  /*188f0*/  @!P2 STG.E.U8 desc[UR38][R4.64], R8 ;  /* 0x000000080400a986 */ /* 0x0001e2000c101126 */
[----:B------:R-:W-:-:S13]  /*18900*/  ISETP.LT.OR P2, PT, R0, 0x2, !P6 ;  /* 0x000000020000780c */ /* 0x000fda0007741670 */
[----:B0-----:R-:W-:Y:S01]  /*18910*/  @!P2 IADD3 R4, P5, R2, UR37, RZ ;  /* 0x000000250204ac10 */ /* 0x001fe2000ffbe0ff */
[----:B------:R-:W-:Y:S02]  /*18920*/  @!P2 IMAD R8, R20, R17, RZ ;  /* 0x000000111408a224 */ /* 0x000fe400078e02ff */
[----:B------:R-:W2:Y:S01]  /*18930*/  LDL.LU R20, [R1+0x3d0] ;  /* 0x0003d00001147983 */ /* 0x000ea20000300800 */
[----:B------:R-:W-:Y:S02]  /*18940*/  @!P2 IADD3.X R5, R3, UR36, RZ, P5, !PT ;  /* 0x000000240305ac10 */ /* 0x000fe4000affe4ff */
[----:B------:R-:W-:-:S03]  /*18950*/  ISETP.GE.AND P5, PT, R12, 0x101, PT ;  /* 0x000001010c00780c */ /* 0x000fc60003fa6270 */
[----:B------:R0:W-:Y:S01]  /*18960*/  @!P2 STG.E.U8 desc[UR38][R4.64+0x1], R8 ;  /* 0x000001080400a986 */ /* 0x0001e2000c101126 */
[----:B------:R-:W-:-:S13]  /*18970*/  ISETP.LT.OR P2, PT, R0, 0x9, !P5 ;  /* 0x000000090000780c */ /* 0x000fda0006f41670 */
[----:B0-----:R-:W-:Y:S02]  /*18980*/  @!P2 IMAD R4, R15, R17, RZ ;  /* 0x000000110f04a224 */ /* 0x001fe400078e02ff */
[----:B------:R-:W3:Y:S04]  /*18990*/  LDL.LU R15, [R1+0x3d4] ;  /* 0x0003d400010f7983 */ /* 0x000ee80000300800 */
[----:B------:R0:W-:Y:S01]  /*189a0*/  @!P2 STG.E.U8 desc[UR38][R2.64+0x8], R4 ;  /* 0x000008040200a986 */ /* 0x0001e2000c101126 */
[----:B------:R-:W-:-:S13]  /*189b0*/  ISETP.LT.OR P2, PT, R0, 0xa, !P5 ;  /* 0x0000000a0000780c */ /* 0x000fda0006f41670 */
[----:B0-----:R-:W-:Y:S02]  /*189c0*/  @!P2 IMAD R4, R14, R17, RZ ;  /* 0x000000110e04a224 */ /* 0x001fe400078e02ff */
[----:B------:R-:W4:Y:S04]  /*189d0*/  LDL.LU R14, [R1+0x3d8] ;  /* 0x0003d800010e7983 */ /* 0x000f280000300800 */
[----:B------:R0:W-:Y:S01]  /*189e0*/  @!P2 STG.E.U8 desc[UR38][R2.64+0x9], R4 ;  /* 0x000009040200a986 */ /* 0x0001e2000c101126 */
[----:B------:R-:W-:-:S13]  /*189f0*/  ISETP.LT.OR P2, PT, R0, 0x9, !P6 ;  /* 0x000000090000780c */ /* 0x000fda0007741670 */
[----:B0-----:R-:W-:Y:S01]  /*18a00*/  @!P2 IADD3 R4, P5, R2, UR37, RZ ;  /* 0x000000250204ac10 */ /* 0x001fe2000ffbe0ff */
[----:B------:R-:W-:Y:S02]  /*18a10*/  @!P2 IMAD R8, R13, R17, RZ ;  /* 0x000000110d08a224 */ /* 0x000fe400078e02ff */
[----:B------:R-:W5:Y:S01]  /*18a20*/  LDL.LU R13, [R1+0x3dc] ;  /* 0x0003dc00010d7983 */ /* 0x000f620000300800 */
[----:B------:R-:W-:-:S03]  /*18a30*/  @!P2 IADD3.X R5, R3, UR36, RZ, P5, !PT ;  /* 0x000000240305ac10 */ /* 0x000fc6000affe4ff */
[----:B------:R-:W5:Y:S04]  /*18a40*/  LDL.LU R235, [R1+0x3a4] ;  /* 0x0003a40001eb7983 */ /* 0x000f680000300800 */
[----:B------:R0:W-:Y:S01]  /*18a50*/  @!P2 STG.E.U8 desc[UR38][R4.64+0x8], R8 ;  /* 0x000008080400a986 */ /* 0x0001e2000c101126 */
[----:B------:R-:W-:Y:S02]  /*18a60*/  ISETP.LT.OR P2, PT, R0, 0xa, !P6 ;  /* 0x0000000a0000780c */ /* 0x000fe40007741670 */
[----:B------:R-:W-:-:S11]  /*18a70*/  ISETP.GE.AND P6, PT, R12, 0x181, PT ;  /* 0x000001810c00780c */ /* 0x000fd60003fc6270 */
[----:B0-----:R-:W-:Y:S01]  /*18a80*/  @!P2 IADD3 R4, P5, R2, UR37, RZ ;  /* 0x000000250204ac10 */ /* 0x001fe2000ffbe0ff */
[----:B------:R-:W-:Y:S02]  /*18a90*/  @!P2 IMAD R8, R9, R17, RZ ;  /* 0x000000110908a224 */ /* 0x000fe400078e02ff */
[----:B------:R-:W5:Y:S01]  /*18aa0*/  LDL.LU R9, [R1+0x3a8] ;  /* 0x0003a80001097983 */ /* 0x000f620000300800 */
[----:B------:R-:W-:-:S03]  /*18ab0*/  @!P2 IADD3.X R5, R3, UR36, RZ, P5, !PT ;  /* 0x000000240305ac10 */ /* 0x000fc6000affe4ff */
[----:B------:R-:W5:Y:S04]  /*18ac0*/  LDL.LU R234, [R1+0x3ac] ;  /* 0x0003ac0001ea7983 */ /* 0x000f680000300800 */
[----:B------:R0:W-:Y:S01]  /*18ad0*/  @!P2 STG.E.U8 desc[UR38][R4.64+0x9], R8 ;  /* 0x000009080400a986 */ /* 0x0001e2000c101126 */
[----:B------:R-:W-:-:S03]  /*18ae0*/  IADD3 R2, P2, R2, UR6, RZ ;  /* 0x0000000602027c10 */ /* 0x000fc6000ff5e0ff */
[----:B------:R-:W5:Y:S01]  /*18af0*/  LDL.LU R22, [R1+0x3b0] ;  /* 0x0003b00001167983 */ /* 0x000f620000300800 */
[----:B------:R-:W-:Y:S02]  /*18b00*/  IADD3.X R3, R3, UR5, RZ, P2, !PT ;  /* 0x0000000503037c10 */ /* 0x000fe400097fe4ff */
[----:B------:R-:W-:-:S13]  /*18b10*/  ISETP.LT.OR P2, PT, R0, 0x1, !P6 ;  /* 0x000000010000780c */ /* 0x000fda0007741670 */
[----:B0-----:R-:W-:-:S05]  /*18b20*/  @!P2 IMAD R4, R233, R17, RZ ;  /* 0x00000011e904a224 */ /* 0x001fca00078e02ff */
[----:B------:R0:W-:Y:S01]  /*18b30*/  @!P2 STG.E.U8 desc[UR38][R2.64], R4 ;  /* 0x000000040200a986 */ /* 0x0001e2000c101126 */
[----:B------:R-:W-:Y:S02]  /*18b40*/  ISETP.LT.OR P2, PT, R0, 0x2, !P6 ;  /* 0x000000020000780c */ /* 0x000fe40007741670 */
[----:B------:R-:W-:-:S11]  /*18b50*/  ISETP.GE.AND P6, PT, R12, 0x189, PT ;  /* 0x000001890c00780c */ /* 0x000fd60003fc6270 */
[----:B0-----:R-:W-:-:S05]  /*18b60*/  @!P2 IMAD R4, R232, R17, RZ ;  /* 0x00000011e804a224 */ /* 0x001fca00078e02ff */
[----:B------:R0:W-:Y:S01]  /*18b70*/  @!P2 STG.E.U8 desc[UR38][R2.64+0x1], R4 ;  /* 0x000001040200a986 */ /* 0x0001e2000c101126 */
[----:B------:R-:W-:-:S13]  /*18b80*/  ISETP.LT.OR P2, PT, R0, 0x1, !P6 ;  /* 0x000000010000780c */ /* 0x000fda0007741670 */
[----:B0-----:R-:W-:Y:S01]  /*18b90*/  @!P2 IADD3 R4, P5, R2, UR37, RZ ;  /* 0x000000250204ac10 */ /* 0x001fe2000ffbe0ff */
[----:B------:R-:W-:-:S03]  /*18ba0*/  @!P2 IMAD R8, R23, R17, RZ ;  /* 0x000000111708a224 */ /* 0x000fc600078e02ff */
[----:B------:R-:W-:-:S05]  /*18bb0*/  @!P2 IADD3.X R5, R3, UR36, RZ, P5, !PT ;  /* 0x000000240305ac10 */ /* 0x000fca000affe4ff */
[----:B------:R0:W-:Y:S01]  /*18bc0*/  @!P2 STG.E.U8 desc[UR38][R4.64], R8 ;  /* 0x000000080400a986 */ /* 0x0001e2000c101126 */
[----:B------:R-:W-:-:S13]  /*18bd0*/  ISETP.LT.OR P2, PT, R0, 0x2, !P6 ;  /* 0x000000020000780c */ /* 0x000fda0007741670 */
[----:B0-----:R-:W-:Y:S01]  /*18be0*/  @!P2 IADD3 R4, P5, R2, UR37, RZ ;  /* 0x000000250204ac10 */ /* 0x001fe2000ffbe0ff */
[----:B------:R-:W-:-:S03]  /*18bf0*/  @!P2 IMAD R8, R21, R17, RZ ;  /* 0x000000111508a224 */ /* 0x000fc600078e02ff */
[----:B------:R-:W-:Y:S02]  /*18c00*/  @!P2 IADD3.X R5, R3, UR36, RZ, P5, !PT ;  /* 0x000000240305ac10 */ /* 0x000fe4000affe4ff */
[----:B------:R-:W-:-:S03]  /*18c10*/  ISETP.GE.AND P5, PT, R12, 0x181, PT ;  /* 0x000001810c00780c */ /* 0x000fc60003fa6270 */
[----:B------:R2:W-:Y:S01]  /*18c20*/  @!P2 STG.E.U8 desc[UR38][R4.64+0x1], R8 ;  /* 0x000001080400a986 */ /* 0x0005e2000c101126 */
[----:B------:R-:W-:-:S13]  /*18c30*/  ISETP.LT.OR P2, PT, R0, 0x9, !P5 ;  /* 0x000000090000780c */ /* 0x000fda0006f41670 */
[----:B--2---:R-:W-:-:S05]  /*18c40*/  @!P2 IMAD R4, R20, R17, RZ ;  /* 0x000000111404a224 */ /* 0x004fca00078e02ff */
[----:B------:R3:W-:Y:S01]  /*18c50*/  @!P2 STG.E.U8 desc[UR38][R2.64+0x8], R4 ;  /* 0x000008040200a986 */ /* 0x0007e2000c101126 */
[----:B------:R-:W-:-:S13]  /*18c60*/  ISETP.LT.OR P2, PT, R0, 0xa, !P5 ;  /* 0x0000000a0000780c */ /* 0x000fda0006f41670 */
[----:B---3--:R-:W-:-:S05]  /*18c70*/  @!P2 IMAD R4, R15, R17, RZ ;  /* 0x000000110f04a224 */ /* 0x008fca00078e02ff */
[----:B------:R0:W-:Y:S01]  /*18c80*/  @!P2 STG.E.U8 desc[UR38][R2.64+0x9], R4 ;  /* 0x000009040200a986 */ /* 0x0001e2000c101126 */
[----:B------:R-:W-:-:S13]  /*18c90*/  ISETP.LT.OR P2, PT, R0, 0x9, !P6 ;  /* 0x000000090000780c */ /* 0x000fda0007741670 */
[----:B0-----:R-:W-:Y:S01]  /*18ca0*/  @!P2 IADD3 R4, P5, R2, UR37, RZ ;  /* 0x000000250204ac10 */ /* 0x001fe2000ffbe0ff */
[----:B----4-:R-:W-:-:S03]  /*18cb0*/  @!P2 IMAD R8, R14, R17, RZ ;  /* 0x000000110e08a224 */ /* 0x010fc600078e02ff */
[----:B------:R-:W-:-:S05]  /*18cc0*/  @!P2 IADD3.X R5, R3, UR36, RZ, P5, !PT ;  /* 0x000000240305ac10 */ /* 0x000fca000affe4ff */
[----:B------:R0:W-:Y:S04]  /*18cd0*/  @!P2 STG.E.U8 desc[UR38][R4.64+0x8], R8 ;  /* 0x000008080400a986 */ /* 0x0001e8000c101126 */
[----:B0-----:R-:W2:Y:S04]  /*18ce0*/  LDL.LU R5, [R1+0x3a0] ;  /* 0x0003a00001057983 */ /* 0x001ea80000300800 */
[----:B------:R-:W3:Y:S04]  /*18cf0*/  LDL.LU R21, [R1+0x3b4] ;  /* 0x0003b40001157983 */ /* 0x000ee80000300800 */
[----:B------:R-:W4:Y:S01]  /*18d00*/  LDL.LU R20, [R1+0x3b8] ;  /* 0x0003b80001147983 */ /* 0x000f220000300800 */
[----:B------:R-:W-:-:S03]  /*18d10*/  ISETP.LT.OR P2, PT, R0, 0xa, !P6 ;  /* 0x0000000a0000780c */ /* 0x000fc60007741670 */
[----:B------:R-:W4:Y:S10]  /*18d20*/  LDL.LU R15, [R1+0x3bc] ;  /* 0x0003bc00010f7983 */ /* 0x000f340000300800 */
[----:B------:R-:W-:Y:S01]  /*18d30*/  @!P2 IADD3 R2, P5, R2, UR37, RZ ;  /* 0x000000250202ac10 */ /* 0x000fe2000ffbe0ff */
[----:B-----5:R-:W-:-:S02]  /*18d40*/  @!P2 IMAD R4, R13, R17, RZ ;  /* 0x000000110d04a224 */ /* 0x020fc400078e02ff */
[----:B------:R-:W5:Y:S01]  /*18d50*/  LDL.LU R13, [R1+0x380] ;  /* 0x00038000010d7983 */ /* 0x000f620000300800 */
[----:B------:R-:W-:-:S03]  /*18d60*/  @!P2 IADD3.X R3, R3, UR36, RZ, P5, !PT ;  /* 0x000000240303ac10 */ /* 0x000fc6000affe4ff */
[----:B------:R-:W5:Y:S04]  /*18d70*/  LDL.LU R14, [R1+0x384] ;  /* 0x00038400010e7983 */ /* 0x000f680000300800 */
[----:B------:R0:W-:Y:S01]  /*18d80*/  @!P2 STG.E.U8 desc[UR38][R2.64+0x9], R4 ;  /* 0x000009040200a986 */ /* 0x0001e2000c101126 */
[----:B------:R-:W-:-:S03]  /*18d90*/  ISETP.LT.OR P2, PT, R0, 0x11, !P4 ;  /* 0x000000110000780c */ /* 0x000fc60006741670 */
[----:B------:R-:W5:Y:S04]  /*18da0*/  LDL.LU R233, [R1+0x388] ;  /* 0x0003880001e97983 */ /* 0x000f680000300800 */
[----:B------:R-:W5:Y:S01]  /*18db0*/  LDL.LU R232, [R1+0x38c] ;  /* 0x00038c0001e87983 */ /* 0x000f620000300800 */
[----:B0-----:R-:W-:-:S03]  /*18dc0*/  IMAD.U32 R4, RZ, RZ, UR8 ;  /* 0x00000008ff047e24 */ /* 0x001fc6000f8e00ff */
[----:B------:R-:W5:Y:S02]  /*18dd0*/  LDL.LU R23, [R1+0x390] ;  /* 0x0003900001177983 */ /* 0x000f640000300800 */
[----:B--2---:R-:W-:-:S05]  /*18de0*/  @!P2 IMAD R2, R5, R17, RZ ;  /* 0x000000110502a224 */ /* 0x004fca00078e02ff */
[----:B------:R0:W-:Y:S01]  /*18df0*/  @!P2 STG.E.U8 desc[UR38][R6.64+0x10], R2 ;  /* 0x000010020600a986 */ /* 0x0001e2000c101126 */
[----:B------:R-:W-:-:S13]  /*18e00*/  ISETP.LT.OR P2, PT, R0, 0x12, !P4 ;  /* 0x000000120000780c */ /* 0x000fda0006741670 */
[----:B0-----:R-:W-:-:S05]  /*18e10*/  @!P2 IMAD R2, R235, R17, RZ ;  /* 0x00000011eb02a224 */ /* 0x001fca00078e02ff */
[----:B------:R0:W-:Y:S01]  /*18e20*/  @!P2 STG.E.U8 desc[UR38][R6.64+0x11], R2 ;  /* 0x000011020600a986 */ /* 0x0001e2000c101126 */
[----:B------:R-:W-:-:S13]  /*18e30*/  ISETP.LT.OR P2, PT, R0, 0x11, !P3 ;  /* 0x000000110000780c */ /* 0x000fda0005f41670 */
[----:B0-----:R-:W-:-:S05]  /*18e40*/  @!P2 IMAD R2, R9, R17, RZ ;  /* 0x000000110902a224 */ /* 0x001fca00078e02ff */
[----:B------:R0:W-:Y:S01]  /*18e50*/  @!P2 STG.E.U8 desc[UR38][R10.64+0x10], R2 ;  /* 0x000010020a00a986 */ /* 0x0001e2000c101126 */
[----:B------:R-:W-:Y:S01]  /*18e60*/  ISETP.LT.OR P2, PT, R0, 0x11, !P1 ;  /* 0x000000110000780c */ /* 0x000fe20004f41670 */
[----:B------:R-:W-:-:S04]  /*18e70*/  IMAD.WIDE.U32 R4, R4, 0x78, R10 ;  /* 0x0000007804047825 */ /* 0x000fc800078e000a */
[----:B------:R-:W-:-:S08]  /*18e80*/  VIADD R5, R5, UR4 ;  /* 0x0000000405057c36 */ /* 0x000fd00008000000 */
[----:B------:R-:W-:-:S04]  /*18e90*/  @!P2 IADD3 R8, P5, R4, UR37, RZ ;  /* 0x000000250408ac10 */ /* 0x000fc8000ffbe0ff */
[----:B------:R-:W-:Y:S02]  /*18ea0*/  @!P2 IADD3.X R9, R5, UR36, RZ, P5, !PT ;  /* 0x000000240509ac10 */ /* 0x000fe4000affe4ff */
[----:B------:R-:W-:-:S13]  /*18eb0*/  ISETP.LT.OR P5, PT, R0, 0x12, !P3 ;  /* 0x000000120000780c */ /* 0x000fda0005fa1670 */
[----:B0-----:R-:W-:-:S05]  /*18ec0*/  @!P5 IMAD R2, R234, R17, RZ ;  /* 0x00000011ea02d224 */ /* 0x001fca00078e02ff */
[----:B------:R0:W-:Y:S01]  /*18ed0*/  @!P5 STG.E.U8 desc[UR38][R10.64+0x11], R2 ;  /* 0x000011020a00d986 */ /* 0x0001e2000c101126 */
[----:B------:R-:W-:-:S13]  /*18ee0*/  ISETP.LT.OR P5, PT, R0, 0x19, !P4 ;  /* 0x000000190000780c */ /* 0x000fda00067a1670 */
[----:B0-----:R-:W-:Y:S02]  /*18ef0*/  @!P5 IMAD R2, R22, R17, RZ ;  /* 0x000000111602d224 */ /* 0x001fe400078e02ff */
[----:B------:R-:W2:Y:S04]  /*18f00*/  LDL.LU R22, [R1+0x394] ;  /* 0x0003940001167983 */ /* 0x000ea80000300800 */
[----:B------:R3:W-:Y:S01]  /*18f10*/  @!P5 STG.E.U8 desc[UR38][R6.64+0x18], R2 ;  /* 0x000018020600d986 */ /* 0x0007e2000c101126 */
[----:B------:R-:W-:-:S13]  /*18f20*/  ISETP.LT.OR P5, PT, R0, 0x1a, !P4 ;  /* 0x0000001a0000780c */ /* 0x000fda00067a1670 */
[----:B---3--:R-:W-:Y:S02]  /*18f30*/  @!P5 IMAD R2, R21, R17, RZ ;  /* 0x000000111502d224 */ /* 0x008fe400078e02ff */
[----:B------:R-:W3:Y:S04]  /*18f40*/  LDL.LU R21, [R1+0x398] ;  /* 0x0003980001157983 */ /* 0x000ee80000300800 */
[----:B------:R4:W-:Y:S01]  /*18f50*/  @!P5 STG.E.U8 desc[UR38][R6.64+0x19], R2 ;  /* 0x000019020600d986 */ /* 0x0009e2000c101126 */
[----:B------:R-:W-:-:S13]  /*18f60*/  ISETP.LT.OR P5, PT, R0, 0x19, !P3 ;  /* 0x000000190000780c */ /* 0x000fda0005fa1670 */
[-C--:B----4-:R-:W-:Y:S02]  /*18f70*/  @!P5 IMAD R2, R20, R17.reuse, RZ ;  /* 0x000000111402d224 */ /* 0x090fe400078e02ff */
[----:B------:R-:W4:Y:S04]  /*18f80*/  LDL.LU R20, [R1+0x39c] ;  /* 0x00039c0001147983 */ /* 0x000f280000300800 */
[----:B------:R0:W-:Y:S01]  /*18f90*/  @!P5 STG.E.U8 desc[UR38][R10.64+0x18], R2 ;  /* 0x000018020a00d986 */ /* 0x0001e2000c101126 */
[C---:B------:R-:W-:Y:S02]  /*18fa0*/  ISETP.LT.OR P5, PT, R0.reuse, 0x1a, !P3 ;  /* 0x0000001a0000780c */ /* 0x040fe40005fa1670 */
[----:B------:R-:W-:Y:S01]  /*18fb0*/  ISETP.LT.OR P6, PT, R0, 0x12, !P1 ;  /* 0x000000120000780c */ /* 0x000fe20004fc1670 */
[----:B------:R-:W4:Y:S10]  /*18fc0*/  LDL.LU R235, [R1+0x374] ;  /* 0x0003740001eb7983 */ /* 0x000f340000300800 */
[----:B0-----:R-:W-:-:S05]  /*18fd0*/  @!P5 IMAD R2, R15, R17, RZ ;  /* 0x000000110f02d224 */ /* 0x001fca00078e02ff */
[----:B------:R0:W-:Y:S02]  /*18fe0*/  @!P5 STG.E.U8 desc[UR38][R10.64+0x19], R2 ;  /* 0x000019020a00d986 */ /* 0x0001e4000c101126 */
[----:B0-----:R-:W-:-:S04]  /*18ff0*/  @!P6 IADD3 R2, P5, R4, UR37, RZ ;  /* 0x000000250402ec10 */ /* 0x001fc8000ffbe0ff */
[----:B------:R-:W-:Y:S02]  /*19000*/  @!P6 IADD3.X R3, R5, UR36, RZ, P5, !PT ;  /* 0x000000240503ec10 */ /* 0x000fe4000affe4ff */
[----:B------:R-:W-:-:S13]  /*19010*/  ISETP.LT.OR P5, PT, R0, 0x11, !P0 ;  /* 0x000000110000780c */ /* 0x000fda00047a1670 */
[----:B-----5:R-:W-:-:S05]  /*19020*/  @!P5 IMAD R13, R13, R17, RZ ;  /* 0x000000110d0dd224 */ /* 0x020fca00078e02ff */
[----:B------:R0:W-:Y:S01]  /*19030*/  @!P5 STG.E.U8 desc[UR38][R4.64+0x10], R13 ;  /* 0x0000100d0400d986 */ /* 0x0001e2000c101126 */
[----:B------:R-:W-:-:S13]  /*19040*/  ISETP.LT.OR P5, PT, R0, 0x12, !P0 ;  /* 0x000000120000780c */ /* 0x000fda00047a1670 */
[----:B0-----:R-:W-:-:S05]  /*19050*/  @!P5 IMAD R13, R14, R17, RZ ;  /* 0x000000110e0dd224 */ /* 0x001fca00078e02ff */
[----:B------:R0:W-:Y:S02]  /*19060*/  @!P5 STG.E.U8 desc[UR38][R4.64+0x11], R13 ;  /* 0x0000110d0400d986 */ /* 0x0001e4000c101126 */
[----:B0-----:R-:W-:-:S05]  /*19070*/  @!P2 IMAD R13, R233, R17, RZ ;  /* 0x00000011e90da224 */ /* 0x001fca00078e02ff */
[----:B------:R0:W-:Y:S02]  /*19080*/  @!P2 STG.E.U8 desc[UR38][R8.64+0x10], R13 ;  /* 0x0000100d0800a986 */ /* 0x0001e4000c101126 */
[----:B0-----:R-:W-:-:S05]  /*19090*/  @!P6 IMAD R13, R232, R17, RZ ;  /* 0x00000011e80de224 */ /* 0x001fca00078e02ff */
[----:B------:R0:W-:Y:S01]  /*190a0*/  @!P6 STG.E.U8 desc[UR38][R2.64+0x11], R13 ;  /* 0x0000110d0200e986 */ /* 0x0001e2000c101126 */
[C---:B------:R-:W-:Y:S02]  /*190b0*/  ISETP.LT.OR P6, PT, R0.reuse, 0x19, !P0 ;  /* 0x000000190000780c */ /* 0x040fe400047c1670 */
[----:B------:R-:W-:-:S11]  /*190c0*/  ISETP.LT.OR P5, PT, R0, 0x19, !P1 ;  /* 0x000000190000780c */ /* 0x000fd60004fa1670 */
[----:B0-----:R-:W-:Y:S02]  /*190d0*/  @!P6 IMAD R13, R23, R17, RZ ;  /* 0x00000011170de224 */ /* 0x001fe400078e02ff */
[----:B------:R-:W-:Y:S02]  /*190e0*/  @!P6 IMAD.MOV.U32 R2, RZ, RZ, R4 ;  /* 0x000000ffff02e224 */ /* 0x000fe400078e0004 */
[----:B------:R-:W-:-:S05]  /*190f0*/  @!P6 IMAD.MOV.U32 R3, RZ, RZ, R5 ;  /* 0x000000ffff03e224 */ /* 0x000fca00078e0005 */
[----:B------:R0:W-:Y:S01]  /*19100*/  @!P6 STG.E.U8 desc[UR38][R2.64+0x18], R13 ;  /* 0x0000180d0200e986 */ /* 0x0001e2000c101126 */
[----:B------:R-:W-:Y:S02]  /*19110*/  ISETP.LT.OR P6, PT, R0, 0x1a, !P0 ;  /* 0x0000001a0000780c */ /* 0x000fe400047c1670 */
[----:B------:R-:W-:-:S04]  /*19120*/  LOP3.LUT R19, R19, 0xffffdfff, RZ, 0xc0, !PT ;  /* 0xffffdfff13137812 */ /* 0x000fc800078ec0ff */
[----:B------:R-:W-:Y:S02]  /*19130*/  @P4 LOP3.LUT R19, R19, 0x2000, RZ, 0xfc, !PT ;  /* 0x0000200013134812 */ /* 0x000fe400078efcff */
[----:B------:R-:W-:-:S05]  /*19140*/  @!P5 IADD3 R14, P4, R4, UR37, RZ ;  /* 0x00000025040edc10 */ /* 0x000fca000ff9e0ff */
[----:B0-----:R-:W-:Y:S02]  /*19150*/  @!P6 IMAD.MOV.U32 R2, RZ, RZ, R4 ;  /* 0x000000ffff02e224 */ /* 0x001fe400078e0004 */
[----:B------:R-:W-:Y:S01]  /*19160*/  @!P6 IMAD.MOV.U32 R3, RZ, RZ, R5 ;  /* 0x000000ffff03e224 */ /* 0x000fe200078e0005 */
[----:B------:R-:W-:Y:S02]  /*19170*/  @!P5 IADD3.X R15, R5, UR36, RZ, P4, !PT ;  /* 0x00000024050fdc10 */ /* 0x000fe4000a7fe4ff */
[----:B------:R-:W-:-:S13]  /*19180*/  ISETP.LT.OR P2, PT, R0, 0x1a, !P1 ;  /* 0x0000001a0000780c */ /* 0x000fda0004f41670 */
[----:B------:R-:W-:-:S04]  /*19190*/  @!P2 IADD3 R8, P4, R4, UR37, RZ ;  /* 0x000000250408ac10 */ /* 0x000fc8000ff9e0ff */
[----:B------:R-:W-:Y:S01]  /*191a0*/  @!P2 IADD3.X R9, R5, UR36, RZ, P4, !PT ;  /* 0x000000240509ac10 */ /* 0x000fe2000a7fe4ff */
[----:B--2---:R-:W-:-:S05]  /*191b0*/  @!P6 IMAD R13, R22, R17, RZ ;  /* 0x00000011160de224 */ /* 0x004fca00078e02ff */
[----:B------:R3:W-:Y:S02]  /*191c0*/  @!P6 STG.E.U8 desc[UR38][R2.64+0x19], R13 ;  /* 0x0000190d0200e986 */ /* 0x0007e4000c101126 */
[----:B---3--:R-:W-:-:S05]  /*191d0*/  @!P5 IMAD R13, R21, R17, RZ ;  /* 0x00000011150dd224 */ /* 0x008fca00078e02ff */
[----:B------:R0:W-:Y:S04]  /*191e0*/  @!P5 STG.E.U8 desc[UR38][R14.64+0x18], R13 ;  /* 0x0000180d0e00d986 */ /* 0x0001e8000c101126 */
[----:B0-----:R-:W2:Y:S04]  /*191f0*/  LDL.LU R14, [R1+0x360] ;  /* 0x00036000010e7983 */ /* 0x001ea80000300800 */
[----:B------:R-:W3:Y:S01]  /*19200*/  LDL.LU R15, [R1+0x364] ;  /* 0x00036400010f7983 */ /* 0x000ee20000300800 */
[----:B----4-:R-:W-:-:S03]  /*19210*/  @!P2 IMAD R13, R20, R17, RZ ;  /* 0x00000011140da224 */ /* 0x010fc600078e02ff */
[----:B------:R-:W4:Y:S04]  /*19220*/  LDL.LU R234, [R1+0x378] ;  /* 0x0003780001ea7983 */ /* 0x000f280000300800 */
[----:B------:R-:W5:Y:S04]  /*19230*/  LDL.LU R22, [R1+0x37c] ;  /* 0x00037c0001167983 */ /* 0x000f680000300800 */
[----:B------:R-:W5:Y:S04]  /*19240*/  LDL.LU R21, [R1+0x340] ;  /* 0x0003400001157983 */ /* 0x000f680000300800 */
[----:B------:R-:W5:Y:S04]  /*19250*/  LDL.LU R20, [R1+0x344] ;  /* 0x0003440001147983 */ /* 0x000f680000300800 */
[----:B------:R-:W5:Y:S04]  /*19260*/  LDL.LU R23, [R1+0x348] ;  /* 0x0003480001177983 */ /* 0x000f680000300800 */
[----:B------:R0:W-:Y:S04]  /*19270*/  @!P2 STG.E.U8 desc[UR38][R8.64+0x19], R13 ;  /* 0x0000190d0800a986 */ /* 0x0001e8000c101126 */
[----:B0-----:R-:W4:Y:S01]  /*19280*/  LDL.LU R13, [R1+0x368] ;  /* 0x00036800010d7983 */ /* 0x001f220000300800 */
[----:B------:R-:W-:-:S04]  /*19290*/  IADD3 R2, P6, R4, UR6, RZ ;  /* 0x0000000604027c10 */ /* 0x000fc8000ffde0ff */
[----:B------:R-:W-:Y:S02]  /*192a0*/  IADD3.X R3, R5, UR5, RZ, P6, !PT ;  /* 0x0000000505037c10 */ /* 0x000fe4000b7fe4ff */
[----:B------:R-:W-:-:S13]  /*192b0*/  ISETP.LT.OR P6, PT, R0, 0x21, !P1 ;  /* 0x000000210000780c */ /* 0x000fda0004fc1670 */
[----:B------:R-:W-:-:S04]  /*192c0*/  @!P6 IADD3 R232, P5, R4, UR37, RZ ;  /* 0x0000002504e8ec10 */ /* 0x000fc8000ffbe0ff */
[----:B------:R-:W-:Y:S02]  /*192d0*/  @!P6 IADD3.X R233, R5, UR36, RZ, P5, !PT ;  /* 0x0000002405e9ec10 */ /* 0x000fe4000affe4ff */
[----:B------:R-:W-:-:S04]  /*192e0*/  ISETP.GE.AND P5, PT, R12, 0x101, PT ;  /* 0x000001010c00780c */ /* 0x000fc80003fa6270 */
[----:B------:R-:W-:Y:S02]  /*192f0*/  ISETP.LT.OR P2, PT, R0, 0x11, !P5 ;  /* 0x000000110000780c */ /* 0x000fe40006f41670 */
[----:B------:R-:W-:-:S11]  /*19300*/  ISETP.GE.AND P6, PT, R12, 0x109, PT ;  /* 0x000001090c00780c */ /* 0x000fd60003fc6270 */
[----:B--2---:R-:W-:-:S05]  /*19310*/  @!P2 IMAD R8, R14, R17, RZ ;  /* 0x000000110e08a224 */ /* 0x004fca00078e02ff */
[----:B------:R3:W-:Y:S01]  /*19320*/  @!P2 STG.E.U8 desc[UR38][R2.64+0x10], R8 ;  /* 0x000010080200a986 */ /* 0x0007e2000c101126 */
[----:B------:R-:W-:-:S13]  /*19330*/  ISETP.LT.OR P2, PT, R0, 0x12, !P5 ;  /* 0x000000120000780c */ /* 0x000fda0006f41670 */
[----:B---3--:R-:W-:-:S05]  /*19340*/  @!P2 IMAD R8, R15, R17, RZ ;  /* 0x000000110f08a224 */ /* 0x008fca00078e02ff */
[----:B------:R-:W-:Y:S01]  /*19350*/  @!P2 STG.E.U8 desc[UR38][R2.64+0x11], R8 ;  /* 0x000011080200a986 */ /* 0x000fe2000c101126 */
[----:B------:R-:W-:-:S13]  /*19360*/  ISETP.LT.OR P2, PT, R0, 0x11, !P6 ;  /* 0x000000110000780c */ /* 0x000fda0007741670 */
[----:B------:R-:W-:Y:S01]  /*19370*/  @!P2 IADD3 R14, P5, R2, UR37, RZ ;  /* 0x00000025020eac10 */ /* 0x000fe2000ffbe0ff */
[----:B----4-:R-:W-:-:S03]  /*19380*/  @!P2 IMAD R13, R13, R17, RZ ;  /* 0x000000110d0da224 */ /* 0x010fc600078e02ff */
[----:B------:R-:W-:-:S05]  /*19390*/  @!P2 IADD3.X R15, R3, UR36, RZ, P5, !PT ;  /* 0x00000024030fac10 */ /* 0x000fca000affe4ff */
[----:B------:R0:W-:Y:S04]  /*193a0*/  @!P2 STG.E.U8 desc[UR38][R14.64+0x10], R13 ;  /* 0x0000100d0e00a986 */ /* 0x0001e8000c101126 */
[----:B0-----:R-:W2:Y:S04]  /*193b0*/  LDL.LU R14, [R1+0x36c] ;  /* 0x00036c00010e7983 */ /* 0x001ea80000300800 */
[----:B------:R-:W3:Y:S01]  /*193c0*/  LDL.LU R15, [R1+0x370] ;  /* 0x00037000010f7983 */ /* 0x000ee20000300800 */
[----:B------:R-:W-:-:S13]  /*193d0*/  ISETP.LT.OR P5, PT, R0, 0x12, !P6 ;  /* 0x000000120000780c */ /* 0x000fda00077a1670 */
[----:B------:R-:W-:-:S04]  /*193e0*/  @!P5 IADD3 R8, P6, R2, UR37, RZ ;  /* 0x000000250208dc10 */ /* 0x000fc8000ffde0ff */
[----:B------:R-:W-:Y:S02]  /*193f0*/  @!P5 IADD3.X R9, R3, UR36, RZ, P6, !PT ;  /* 0x000000240309dc10 */ /* 0x000fe4000b7fe4ff */
[----:B------:R-:W-:Y:S01]  /*19400*/  ISETP.GE.AND P6, PT, R12, 0x109, PT ;  /* 0x000001090c00780c */ /* 0x000fe20003fc6270 */
[----:B--2---:R-:W-:-:S05]  /*19410*/  @!P5 IMAD R13, R14, R17, RZ ;  /* 0x000000110e0dd224 */ /* 0x004fca00078e02ff */
[----:B------:R3:W-:Y:S01]  /*19420*/  @!P5 STG.E.U8 desc[UR38][R8.64+0x11], R13 ;  /* 0x0000110d0800d986 */ /* 0x0007e2000c101126 */
[----:B------:R-:W-:-:S04]  /*19430*/  ISETP.GE.AND P5, PT, R12, 0x101, PT ;  /* 0x000001010c00780c */ /* 0x000fc80003fa6270 */
[----:B------:R-:W-:-:S13]  /*19440*/  ISETP.LT.OR P2, PT, R0, 0x19, !P5 ;  /* 0x000000190000780c */ /* 0x000fda0006f41670 */
[----:B---3--:R-:W-:-:S05]  /*19450*/  @!P2 IMAD R8, R15, R17, RZ ;  /* 0x000000110f08a224 */ /* 0x008fca00078e02ff */
[----:B------:R0:W-:Y:S01]  /*19460*/  @!P2 STG.E.U8 desc[UR38][R2.64+0x18], R8 ;  /* 0x000018080200a986 */ /* 0x0001e2000c101126 */
[----:B------:R-:W-:-:S13]  /*19470*/  ISETP.LT.OR P2, PT, R0, 0x1a, !P5 ;  /* 0x0000001a0000780c */ /* 0x000fda0006f41670 */
[----:B0-----:R-:W-:Y:S02]  /*19480*/  @!P2 IMAD R8, R235, R17, RZ ;  /* 0x00000011eb08a224 */ /* 0x001fe400078e02ff */
[----:B------:R-:W2:Y:S04]  /*19490*/  LDL.LU R235, [R1+0x338] ;  /* 0x0003380001eb7983 */ /* 0x000ea80000300800 */
[----:B------:R0:W-:Y:S01]  /*194a0*/  @!P2 STG.E.U8 desc[UR38][R2.64+0x19], R8 ;  /* 0x000019080200a986 */ /* 0x0001e2000c101126 */
[----:B------:R-:W-:-:S13]  /*194b0*/  ISETP.LT.OR P2, PT, R0, 0x19, !P6 ;  /* 0x000000190000780c */ /* 0x000fda0007741670 */
[----:B0-----:R-:W-:-:S04]  /*194c0*/  @!P2 IADD3 R8, P5, R2, UR37, RZ ;  /* 0x000000250208ac10 */ /* 0x001fc8000ffbe0ff */
[----:B------:R-:W-:Y:S02]  /*194d0*/  @!P2 IADD3.X R9, R3, UR36, RZ, P5, !PT ;  /* 0x000000240309ac10 */ /* 0x000fe4000affe4ff */
[----:B------:R-:W-:Y:S01]  /*194e0*/  ISETP.LT.OR P5, PT, R0, 0x1a, !P6 ;  /* 0x0000001a0000780c */ /* 0x000fe200077a1670 */
[----:B------:R-:W-:Y:S02]  /*194f0*/  @!P2 IMAD R13, R234, R17, RZ ;  /* 0x00000011ea0da224 */ /* 0x000fe400078e02ff */
[----:B------:R-:W3:Y:S04]  /*19500*/  LDL.LU R234, [R1+0x33c] ;  /* 0x00033c0001ea7983 */ /* 0x000ee80000300800 */
[----:B------:R0:W-:Y:S06]  /*19510*/  @!P2 STG.E.U8 desc[UR38][R8.64+0x18], R13 ;  /* 0x0000180d0800a986 */ /* 0x0001ec000c101126 */
[----:B------:R-:W-:-:S04]  /*19520*/  @!P5 IADD3 R14, P6, R2, UR37, RZ ;  /* 0x00000025020edc10 */ /* 0x000fc8000ffde0ff */
[C---:B------:R-:W-:Y:S02]  /*19530*/  @!P5 IADD3.X R15, R3.reuse, UR36, RZ, P6, !PT ;  /* 0x00000024030fdc10 */ /* 0x040fe4000b7fe4ff */
[----:B0-----:R-:W-:Y:S02]  /*19540*/  IADD3 R8, P2, R2, UR6, RZ ;  /* 0x0000000602087c10 */ /* 0x001fe4000ff5e0ff */
[----:B------:R-:W-:Y:S02]  /*19550*/  ISETP.GE.AND P6, PT, R12, 0x181, PT ;  /* 0x000001810c00780c */ /* 0x000fe40003fc6270 */
[----:B------:R-:W-:Y:S02]  /*19560*/  IADD3.X R9, R3, UR5, RZ, P2, !PT ;  /* 0x0000000503097c10 */ /* 0x000fe400097fe4ff */
[----:B------:R-:W-:Y:S01]  /*19570*/  ISETP.LT.OR P2, PT, R0, 0x11, !P6 ;  /* 0x000000110000780c */ /* 0x000fe20007741670 */
[----:B-----5:R-:W-:-:S05]  /*19580*/  @!P5 IMAD R13, R22, R17, RZ ;  /* 0x00000011160dd224 */ /* 0x020fca00078e02ff */
[----:B------:R0:W-:Y:S07]  /*19590*/  @!P5 STG.E.U8 desc[UR38][R14.64+0x19], R13 ;  /* 0x0000190d0e00d986 */ /* 0x0001ee000c101126 */
[----:B0-----:R-:W-:-:S05]  /*195a0*/  @!P2 IMAD R13, R21, R17, RZ ;  /* 0x00000011150da224 */ /* 0x001fca00078e02ff */
[----:B------:R0:W-:Y:S01]  /*195b0*/  @!P2 STG.E.U8 desc[UR38][R8.64+0x10], R13 ;  /* 0x0000100d0800a986 */ /* 0x0001e2000c101126 */
[----:B------:R-:W-:Y:S02]  /*195c0*/  ISETP.LT.OR P2, PT, R0, 0x12, !P6 ;  /* 0x000000120000780c */ /* 0x000fe40007741670 */
[----:B------:R-:W-:-:S11]  /*195d0*/  ISETP.GE.AND P6, PT, R12, 0x189, PT ;  /* 0x000001890c00780c */ /* 0x000fd60003fc6270 */
[----:B0-----:R-:W-:-:S05]  /*195e0*/  @!P2 IMAD R13, R20, R17, RZ ;  /* 0x00000011140da224 */ /* 0x001fca00078e02ff */
[----:B------:R0:W-:Y:S02]  /*195f0*/  @!P2 STG.E.U8 desc[UR38][R8.64+0x11], R13 ;  /* 0x0000110d0800a986 */ /* 0x0001e4000c101126 */
[----:B0-----:R-:W-:-:S04]  /*19600*/  IADD3 R13, P2, R2, UR6, RZ ;  /* 0x00000006020d7c10 */ /* 0x001fc8000ff5e0ff */
[----:B------:R-:W-:Y:S02]  /*19610*/  IADD3.X R22, R3, UR5, RZ, P2, !PT ;  /* 0x0000000503167c10 */ /* 0x000fe400097fe4ff */
[----:B------:R-:W-:-:S13]  /*19620*/  ISETP.LT.OR P2, PT, R0, 0x11, !P6 ;  /* 0x000000110000780c */ /* 0x000fda0007741670 */
[----:B------:R-:W-:Y:S01]  /*19630*/  @!P2 IADD3 R20, P5, R8, UR37, RZ ;  /* 0x000000250814ac10 */ /* 0x000fe2000ffbe0ff */
[----:B------:R-:W-:-:S03]  /*19640*/  @!P2 IMAD R23, R23, R17, RZ ;  /* 0x000000111717a224 */ /* 0x000fc600078e02ff */
[----:B------:R-:W-:-:S05]  /*19650*/  @!P2 IADD3.X R21, R9, UR36, RZ, P5, !PT ;  /* 0x000000240915ac10 */ /* 0x000fca000affe4ff */
[----:B------:R0:W-:Y:S04]  /*19660*/  @!P2 STG.E.U8 desc[UR38][R20.64+0x10], R23 ;  /* 0x000010171400a986 */ /* 0x0001e8000c101126 */
[----:B0-----:R-:W4:Y:S01]  /*19670*/  LDL.LU R20, [R1+0x34c] ;  /* 0x00034c0001147983 */ /* 0x001f220000300800 */
[----:B------:R-:W-:-:S03]  /*19680*/  ISETP.LT.OR P5, PT, R0, 0x12, !P6 ;  /* 0x000000120000780c */ /* 0x000fc600077a1670 */
[----:B------:R-:W5:Y:S04]  /*19690*/  LDL.LU R21, [R1+0x354] ;  /* 0x0003540001157983 */ /* 0x000f680000300800 */
[----:B------:R-:W2:Y:S06]  /*196a0*/  LDL.LU R23, [R1+0x334] ;  /* 0x0003340001177983 */ /* 0x000eac0000300800 */
[----:B------:R-:W-:-:S04]  /*196b0*/  @!P5 IADD3 R14, P6, R13, UR37, RZ ;  /* 0x000000250d0edc10 */ /* 0x000fc8000ffde0ff */
[----:B------:R-:W-:Y:S01]  /*196c0*/  @!P5 IADD3.X R15, R22, UR36, RZ, P6, !PT ;  /* 0x00000024160fdc10 */ /* 0x000fe2000b7fe4ff */
[----:B----4-:R-:W-:-:S05]  /*196d0*/  @!P5 IMAD R20, R20, R17, RZ ;  /* 0x000000111414d224 */ /* 0x010fca00078e02ff */
[----:B------:R0:W-:Y:S04]  /*196e0*/  @!P5 STG.E.U8 desc[UR38][R14.64+0x11], R20 ;  /* 0x000011140e00d986 */ /* 0x0001e8000c101126 */
[----:B0-----:R-:W4:Y:S01]  /*196f0*/  LDL.LU R15, [R1+0x350] ;  /* 0x00035000010f7983 */ /* 0x001f220000300800 */
[----:B------:R-:W-:-:S04]  /*19700*/  ISETP.GE.AND P5, PT, R12, 0x181, PT ;  /* 0x000001810c00780c */ /* 0x000fc80003fa6270 */
[----:B------:R-:W-:Y:S02]  /*19710*/  ISETP.LT.OR P2, PT, R0, 0x19, !P5 ;  /* 0x000000190000780c */ /* 0x000fe40006f41670 */
[----:B------:R-:W-:-:S11]  /*19720*/  ISETP.GE.AND P6, PT, R12, 0x189, PT ;  /* 0x000001890c00780c */ /* 0x000fd60003fc6270 */
[----:B----4-:R-:W-:-:S05]  /*19730*/  @!P2 IMAD R14, R15, R17, RZ ;  /* 0x000000110f0ea224 */ /* 0x010fca00078e02ff */
[----:B------:R5:W-:Y:S01]  /*19740*/  @!P2 STG.E.U8 desc[UR38][R8.64+0x18], R14 ;  /* 0x0000180e0800a986 */ /* 0x000be2000c101126 */
[----:B------:R-:W-:-:S13]  /*19750*/  ISETP.LT.OR P2, PT, R0, 0x1a, !P5 ;  /* 0x0000001a0000780c */ /* 0x000fda0006f41670 */
[----:B-----5:R-:W-:-:S05]  /*19760*/  @!P2 IMAD R14, R21, R17, RZ ;  /* 0x00000011150ea224 */ /* 0x020fca00078e02ff */
[----:B------:R0:W-:Y:S01]  /*19770*/  @!P2 STG.E.U8 desc[UR38][R8.64+0x19], R14 ;  /* 0x0000190e0800a986 */ /* 0x0001e2000c101126 */
[----:B------:R-:W-:-:S13]  /*19780*/  ISETP.LT.OR P2, PT, R0, 0x19, !P6 ;  /* 0x000000190000780c */ /* 0x000fda0007741670 */
[----:B------:R-:W-:-:S04]  /*19790*/  @!P2 IADD3 R20, P5, R8, UR37, RZ ;  /* 0x000000250814ac10 */ /* 0x000fc8000ffbe0ff */
[----:B------:R-:W-:Y:S02]  /*197a0*/  @!P2 IADD3.X R21, R9, UR36, RZ, P5, !PT ;  /* 0x000000240915ac10 */ /* 0x000fe4000affe4ff */
[----:B------:R-:W-:-:S13]  /*197b0*/  ISETP.LT.OR P5, PT, R0, 0x1a, !P6 ;  /* 0x0000001a0000780c */ /* 0x000fda00077a1670 */
[----:B0-----:R-:W-:Y:S02]  /*197c0*/  @!P5 IADD3 R14, P6, R13, UR37, RZ ;  /* 0x000000250d0edc10 */ /* 0x001fe4000ffde0ff */
[----:B------:R-:W4:Y:S02]  /*197d0*/  LDL.LU R13, [R1+0x358] ;  /* 0x00035800010d7983 */ /* 0x000f240000300800 */
[----:B------:R-:W-:Y:S02]  /*197e0*/  @!P5 IADD3.X R15, R22, UR36, RZ, P6, !PT ;  /* 0x00000024160fdc10 */ /* 0x000fe4000b7fe4ff */
[----:B------:R-:W5:Y:S01]  /*197f0*/  LDL.LU R22, [R1+0x330] ;  /* 0x0003300001167983 */ /* 0x000f620000300800 */
[----:B----4-:R-:W-:-:S05]  /*19800*/  @!P2 IMAD R13, R13, R17, RZ ;  /* 0x000000110d0da224 */ /* 0x010fca00078e02ff */
[----:B------:R0:W-:Y:S04]  /*19810*/  @!P2 STG.E.U8 desc[UR38][R20.64+0x18], R13 ;  /* 0x0000180d1400a986 */ /* 0x0001e8000c101126 */
[----:B0-----:R-:W4:Y:S04]  /*19820*/  LDL.LU R21, [R1+0x35c] ;  /* 0x00035c0001157983 */ /* 0x001f280000300800 */
[----:B------:R-:W3:Y:S01]  /*19830*/  LDL.LU R20, [R1+0x300] ;  /* 0x0003000001147983 */ /* 0x000ee20000300800 */
[----:B------:R-:W-:Y:S01]  /*19840*/  LOP3.LUT P4, RZ, R19, 0x2000, RZ, 0xc0, !PT ;  /* 0x0000200013ff7812 */ /* 0x000fe2000788c0ff */
[----:B----4-:R-:W-:-:S02]  /*19850*/  @!P5 IMAD R13, R21, R17, RZ ;  /* 0x00000011150dd224 */ /* 0x010fc400078e02ff */
[----:B------:R-:W4:Y:S04]  /*19860*/  LDL.LU R21, [R1+0x304] ;  /* 0x0003040001157983 */ /* 0x000f280000300800 */
[----:B------:R0:W-:Y:S04]  /*19870*/  @!P5 STG.E.U8 desc[UR38][R14.64+0x19], R13 ;  /* 0x0000190d0e00d986 */ /* 0x0001e8000c101126 */
[----:B0-----:R-:W2:Y:S01]  /*19880*/  LDL.LU R13, [R1+0x320] ;  /* 0x00032000010d7983 */ /* 0x001ea20000300800 */
[----:B------:R-:W-:-:S03]  /*19890*/  ISETP.LT.OR P2, PT, R0, 0x21, !P4 ;  /* 0x000000210000780c */ /* 0x000fc60006741670 */
[----:B------:R-:W5:Y:S04]  /*198a0*/  LDL.LU R14, [R1+0x32c] ;  /* 0x00032c00010e7983 */ /* 0x000f680000300800 */
[----:B------:R-:W4:Y:S06]  /*198b0*/  LDL.LU R15, [R1+0x308] ;  /* 0x00030800010f7983 */ /* 0x000f2c0000300800 */
[----:B--2---:R-:W-:-:S05]  /*198c0*/  @!P2 IMAD R13, R13, R17, RZ ;  /* 0x000000110d0da224 */ /* 0x004fca00078e02ff */
[----:B------:R0:W-:Y:S04]  /*198d0*/  @!P2 STG.E.U8 desc[UR38][R6.64+0x20], R13 ;  /* 0x0000200d0600a986 */ /* 0x0001e8000c101126 */
[----:B0-----:R-:W2:Y:S01]  /*198e0*/  LDL.LU R13, [R1+0x324] ;  /* 0x00032400010d7983 */ /* 0x001ea20000300800 */
[----:B------:R-:W-:-:S13]  /*198f0*/  ISETP.LT.OR P2, PT, R0, 0x22, !P4 ;  /* 0x000000220000780c */ /* 0x000fda0006741670 */
[----:B--2---:R-:W-:-:S05]  /*19900*/  @!P2 IMAD R13, R13, R17, RZ ;  /* 0x000000110d0da224 */ /* 0x004fca00078e02ff */
[----:B------:R0:W-:Y:S04]  /*19910*/  @!P2 STG.E.U8 desc[UR38][R6.64+0x21], R13 ;  /* 0x0000210d0600a986 */ /* 0x0001e8000c101126 */
[----:B0-----:R-:W2:Y:S01]  /*19920*/  LDL.LU R13, [R1+0x328] ;  /* 0x00032800010d7983 */ /* 0x001ea20000300800 */
[C---:B------:R-:W-:Y:S02]  /*19930*/  ISETP.LT.OR P2, PT, R0.reuse, 0x21, !P3 ;  /* 0x000000210000780c */ /* 0x040fe40005f41670 */
[----:B------:R-:W-:Y:S02]  /*19940*/  ISETP.LT.OR P6, PT, R0, 0x22, !P1 ;  /* 0x000000220000780c */ /* 0x000fe40004fc1670 */
[----:B------:R-:W-:-:S04]  /*19950*/  LOP3.LUT R19, R19, 0xffffefff, RZ, 0xc0, !PT ;  /* 0xffffefff13137812 */ /* 0x000fc800078ec0ff */
[----:B------:R-:W-:-:S05]  /*19960*/  @P4 LOP3.LUT R19, R19, 0x1000, RZ, 0xfc, !PT ;  /* 0x0000100013134812 */ /* 0x000fca00078efcff */
[----:B--2---:R-:W-:-:S05]  /*19970*/  @!P2 IMAD R13, R13, R17, RZ ;  /* 0x000000110d0da224 */ /* 0x004fca00078e02ff */
[----:B------:R5:W-:Y:S01]  /*19980*/  @!P2 STG.E.U8 desc[UR38][R10.64+0x20], R13 ;  /* 0x0000200d0a00a986 */ /* 0x000be2000c101126 */
[----:B------:R-:W-:-:S13]  /*19990*/  ISETP.LT.OR P2, PT, R0, 0x22, !P3 ;  /* 0x000000220000780c */ /* 0x000fda0005f41670 */
[----:B-----5:R-:W-:-:S05]  /*199a0*/  @!P2 IMAD R13, R14, R17, RZ ;  /* 0x000000110e0da224 */ /* 0x020fca00078e02ff */
[----:B------:R0:W-:Y:S01]  /*199b0*/  @!P2 STG.E.U8 desc[UR38][R10.64+0x21], R13 ;  /* 0x0000210d0a00a986 */ /* 0x0001e2000c101126 */
[----:B------:R-:W-:-:S13]  /*199c0*/  ISETP.LT.OR P2, PT, R0, 0x29, !P4 ;  /* 0x000000290000780c */ /* 0x000fda0006741670 */
[----:B0-----:R-:W-:-:S05]  /*199d0*/  @!P2 IMAD R13, R22, R17, RZ ;  /* 0x00000011160da224 */ /* 0x001fca00078e02ff */
[----:B------:R0:W-:Y:S01]  /*199e0*/  @!P2 STG.E.U8 desc[UR38][R6.64+0x28], R13 ;  /* 0x0000280d0600a986 */ /* 0x0001e2000c101126 */
[----:B------:R-:W-:-:S13]  /*199f0*/  ISETP.LT.OR P2, PT, R0, 0x2a, !P4 ;  /* 0x0000002a0000780c */ /* 0x000fda0006741670 */
[----:B0-----:R-:W-:-:S05]  /*19a00*/  @!P2 IMAD R13, R23, R17, RZ ;  /* 0x00000011170da224 */ /* 0x001fca00078e02ff */
[----:B------:R0:W-:Y:S01]  /*19a10*/  @!P2 STG.E.U8 desc[UR38][R6.64+0x29], R13 ;  /* 0x0000290d0600a986 */ /* 0x0001e2000c101126 */
[----:B------:R-:W-:-:S13]  /*19a20*/  ISETP.LT.OR P2, PT, R0, 0x29, !P3 ;  /* 0x000000290000780c */ /* 0x000fda0005f41670 */
[----:B0-----:R-:W-:Y:S01]  /*19a30*/  @!P2 IMAD R13, R235, R17, RZ ;  /* 0x00000011eb0da224 */ /* 0x001fe200078e02ff */
[C---:B------:R-:W-:Y:S01]  /*19a40*/  ISETP.LT.OR P4, PT, R0.reuse, 0x21, !P1 ;  /* 0x000000210000780c */ /* 0x040fe20004f81670 */
[----:B------:R-:W2:Y:S04]  /*19a50*/  LDL.LU R235, [R1+0x318] ;  /* 0x0003180001eb7983 */ /* 0x000ea80000300800 */
[----:B------:R3:W-:Y:S01]  /*19a60*/  @!P2 STG.E.U8 desc[UR38][R10.64+0x28], R13 ;  /* 0x0000280d0a00a986 */ /* 0x0007e2000c101126 */
[----:B------:R-:W-:-:S13]  /*19a70*/  ISETP.LT.OR P2, PT, R0, 0x2a, !P3 ;  /* 0x0000002a0000780c */ /* 0x000fda0005f41670 */
[----:B---3--:R-:W-:Y:S02]  /*19a80*/  @!P2 IMAD R13, R234, R17, RZ ;  /* 0x00000011ea0da224 */ /* 0x008fe400078e02ff */
[----:B------:R-:W3:Y:S04]  /*19a90*/  LDL.LU R234, [R1+0x31c] ;  /* 0x00031c0001ea7983 */ /* 0x000ee80000300800 */
[----:B------:R0:W-:Y:S01]  /*19aa0*/  @!P2 STG.E.U8 desc[UR38][R10.64+0x29], R13 ;  /* 0x0000290d0a00a986 */ /* 0x0001e2000c101126 */
[----:B------:R-:W-:-:S04]  /*19ab0*/  @!P6 IADD3 R22, P2, R4, UR37, RZ ;  /* 0x000000250416ec10 */ /* 0x000fc8000ff5e0ff */
[----:B------:R-:W-:Y:S02]  /*19ac0*/  @!P6 IADD3.X R23, R5, UR36, RZ, P2, !PT ;  /* 0x000000240517ec10 */ /* 0x000fe400097fe4ff */
[----:B------:R-:W-:-:S13]  /*19ad0*/  ISETP.LT.OR P2, PT, R0, 0x21, !P0 ;  /* 0x000000210000780c */ /* 0x000fda0004741670 */
[----:B0-----:R-:W-:-:S05]  /*19ae0*/  @!P2 IMAD R13, R20, R17, RZ ;  /* 0x00000011140da224 */ /* 0x001fca00078e02ff */
[----:B------:R4:W-:Y:S01]  /*19af0*/  @!P2 STG.E.U8 desc[UR38][R4.64+0x20], R13 ;  /* 0x0000200d0400a986 */ /* 0x0009e2000c101126 */
[----:B------:R-:W-:-:S13]  /*19b00*/  ISETP.LT.OR P2, PT, R0, 0x22, !P0 ;  /* 0x000000220000780c */ /* 0x000fda0004741670 */
[----:B----4-:R-:W-:-:S05]  /*19b10*/  @!P2 IMAD R13, R21, R17, RZ ;  /* 0x00000011150da224 */ /* 0x010fca00078e02ff */
[----:B------:R0:W-:Y:S02]  /*19b20*/  @!P2 STG.E.U8 desc[UR38][R4.64+0x21], R13 ;  /* 0x0000210d0400a986 */ /* 0x0001e4000c101126 */
[----:B0-----:R-:W-:-:S05]  /*19b30*/  @!P4 IMAD R13, R15, R17, RZ ;  /* 0x000000110f0dc224 */ /* 0x001fca00078e02ff */
[----:B------:R0:W-:Y:S04]  /*19b40*/  @!P4 STG.E.U8 desc[UR38][R232.64+0x20], R13 ;  /* 0x0000200de800c986 */ /* 0x0001e8000c101126 */
[----:B0-----:R-:W4:Y:S04]  /*19b50*/  LDL.LU R13, [R1+0x30c] ;  /* 0x00030c00010d7983 */ /* 0x001f280000300800 */
[----:B------:R-:W5:Y:S04]  /*19b60*/  LDL.LU R232, [R1+0x310] ;  /* 0x0003100001e87983 */ /* 0x000f680000300800 */
[----:B------:R-:W2:Y:S01]  /*19b70*/  LDL.LU R233, [R1+0x314] ;  /* 0x0003140001e97983 */ /* 0x000ea20000300800 */
[----:B------:R-:W-:-:S13]  /*19b80*/  ISETP.LT.OR P2, PT, R0, 0x29, !P1 ;  /* 0x000000290000780c */ /* 0x000fda0004f41670 */
[----:B------:R-:W-:-:S04]  /*19b90*/  @!P2 IADD3 R20, P5, R4, UR37, RZ ;  /* 0x000000250414ac10 */ /* 0x000fc8000ffbe0ff */
[----:B------:R-:W-:Y:S01]  /*19ba0*/  @!P2 IADD3.X R21, R5, UR36, RZ, P5, !PT ;  /* 0x000000240515ac10 */ /* 0x000fe2000affe4ff */
[----:B----4-:R-:W-:-:S05]  /*19bb0*/  @!P6 IMAD R13, R13, R17, RZ ;  /* 0x000000110d0de224 */ /* 0x010fca00078e02ff */
[----:B------:R5:W-:Y:S01]  /*19bc0*/  @!P6 STG.E.U8 desc[UR38][R22.64+0x21], R13 ;  /* 0x0000210d1600e986 */ /* 0x000be2000c101126 */
[----:B------:R-:W-:-:S13]  /*19bd0*/  ISETP.LT.OR P6, PT, R0, 0x29, !P0 ;  /* 0x000000290000780c */ /* 0x000fda00047c1670 */
[----:B-----5:R-:W-:-:S05]  /*19be0*/  @!P6 IMAD R13, R232, R17, RZ ;  /* 0x00000011e80de224 */ /* 0x020fca00078e02ff */
[----:B------:R2:W-:Y:S01]  /*19bf0*/  @!P6 STG.E.U8 desc[UR38][R4.64+0x28], R13 ;  /* 0x0000280d0400e986 */ /* 0x0005e2000c101126 */
[----:B------:R-:W-:-:S13]  /*19c00*/  ISETP.LT.OR P6, PT, R0, 0x2a, !P0 ;  /* 0x0000002a0000780c */ /* 0x000fda00047c1670 */
[----:B--2---:R-:W-:-:S05]  /*19c10*/  @!P6 IMAD R13, R233, R17, RZ ;  /* 0x00000011e90de224 */ /* 0x004fca00078e02ff */
[----:B------:R0:W-:Y:S02]  /*19c20*/  @!P6 STG.E.U8 desc[UR38][R4.64+0x29], R13 ;  /* 0x0000290d0400e986 */ /* 0x0001e4000c101126 */
[----:B0-----:R-:W-:-:S05]  /*19c30*/  @!P2 IMAD R13, R235, R17, RZ ;  /* 0x00000011eb0da224 */ /* 0x001fca00078e02ff */
[----:B------:R0:W-:Y:S04]  /*19c40*/  @!P2 STG.E.U8 desc[UR38][R20.64+0x28], R13 ;  /* 0x0000280d1400a986 */ /* 0x0001e8000c101126 */
[----:B0-----:R-:W2:Y:S04]  /*19c50*/  LDL.LU R20, [R1+0x2e0] ;  /* 0x0002e00001147983 */ /* 0x001ea80000300800 */
[----:B------:R-:W4:Y:S01]  /*19c60*/  LDL.LU R21, [R1+0x2e4] ;  /* 0x0002e40001157983 */ /* 0x000f220000300800 */
[----:B------:R-:W-:-:S03]  /*19c70*/  ISETP.LT.OR P5, PT, R0, 0x2a, !P1 ;  /* 0x0000002a0000780c */ /* 0x000fc60004fa1670 */
[----:B------:R-:W5:Y:S04]  /*19c80*/  LDL.LU R22, [R1+0x2fc] ;  /* 0x0002fc0001167983 */ /* 0x000f680000300800 */
[----:B------:R-:W5:Y:S06]  /*19c90*/  LDL.LU R23, [R1+0x2c0] ;  /* 0x0002c00001177983 */ /* 0x000f6c0000300800 */
[----:B------:R-:W-:Y:S01]  /*19ca0*/  @!P5 IADD3 R14, P4, R4, UR37, RZ ;  /* 0x00000025040edc10 */ /* 0x000fe2000ff9e0ff */
[----:B---3--:R-:W-:-:S02]  /*19cb0*/  @!P5 IMAD R13, R234, R17, RZ ;  /* 0x00000011ea0dd224 */ /* 0x008fc400078e02ff */
[----:B------:R-:W3:Y:S01]  /*19cc0*/  LDL.LU R234, [R1+0x2c4] ;  /* 0x0002c40001ea7983 */ /* 0x000ee20000300800 */
[----:B------:R-:W-:-:S03]  /*19cd0*/  @!P5 IADD3.X R15, R5, UR36, RZ, P4, !PT ;  /* 0x00000024050fdc10 */ /* 0x000fc6000a7fe4ff */
[----:B------:R-:W3:Y:S04]  /*19ce0*/  LDL.LU R235, [R1+0x2c8] ;  /* 0x0002c80001eb7983 */ /* 0x000ee80000300800 */
[----:B------:R2:W-:Y:S01]  /*19cf0*/  @!P5 STG.E.U8 desc[UR38][R14.64+0x29], R13 ;  /* 0x0000290d0e00d986 */ /* 0x0005e2000c101126 */
[----:B------:R-:W-:-:S04]  /*19d00*/  ISETP.GE.AND P5, PT, R12, 0x101, PT ;  /* 0x000001010c00780c */ /* 0x000fc80003fa6270 */
[----:B------:R-:W-:-:S13]  /*19d10*/  ISETP.LT.OR P2, PT, R0, 0x21, !P5 ;  /* 0x000000210000780c */ /* 0x000fda0006f41670 */
[----:B--2---:R-:W-:-:S05]  /*19d20*/  @!P2 IMAD R13, R20, R17, RZ ;  /* 0x00000011140da224 */ /* 0x004fca00078e02ff */
[----:B------:R4:W-:Y:S01]  /*19d30*/  @!P2 STG.E.U8 desc[UR38][R2.64+0x20], R13 ;  /* 0x0000200d0200a986 */ /* 0x0009e2000c101126 */
[----:B------:R-:W-:-:S13]  /*19d40*/  ISETP.LT.OR P2, PT, R0, 0x22, !P5 ;  /* 0x000000220000780c */ /* 0x000fda0006f41670 */
[----:B----4-:R-:W-:-:S05]  /*19d50*/  @!P2 IMAD R13, R21, R17, RZ ;  /* 0x00000011150da224 */ /* 0x010fca00078e02ff */
[----:B------:R0:W-:Y:S04]  /*19d60*/  @!P2 STG.E.U8 desc[UR38][R2.64+0x21], R13 ;  /* 0x0000210d0200a986 */ /* 0x0001e8000c101126 */
[----:B0-----:R-:W2:Y:S01]  /*19d70*/  LDL.LU R13, [R1+0x2e8] ;  /* 0x0002e800010d7983 */ /* 0x001ea20000300800 */
[----:B------:R-:W-:-:S13]  /*19d80*/  ISETP.LT.OR P4, PT, R0, 0x31, !P1 ;  /* 0x000000310000780c */ /* 0x000fda0004f81670 */
[----:B------:R-:W-:-:S04]  /*19d90*/  @!P4 IADD3 R232, P6, R4, UR37, RZ ;  /* 0x0000002504e8cc10 */ /* 0x000fc8000ffde0ff */
[----:B------:R-:W-:Y:S02]  /*19da0*/  @!P4 IADD3.X R233, R5, UR36, RZ, P6, !PT ;  /* 0x0000002405e9cc10 */ /* 0x000fe4000b7fe4ff */
[----:B------:R-:W-:-:S04]  /*19db0*/  ISETP.GE.AND P6, PT, R12, 0x109, PT ;  /* 0x000001090c00780c */ /* 0x000fc80003fc6270 */
[----:B------:R-:W-:-:S13]  /*19dc0*/  ISETP.LT.OR P2, PT, R0, 0x21, !P6 ;  /* 0x000000210000780c */ /* 0x000fda0007741670 */
[----:B------:R-:W-:-:S04]  /*19dd0*/  @!P2 IADD3 R20, P5, R2, UR37, RZ ;  /* 0x000000250214ac10 */ /* 0x000fc8000ffbe0ff */
[----:B------:R-:W-:Y:S01]  /*19de0*/  @!P2 IADD3.X R21, R3, UR36, RZ, P5, !PT ;  /* 0x000000240315ac10 */ /* 0x000fe2000affe4ff */
[----:B--2---:R-:W-:-:S05]  /*19df0*/  @!P2 IMAD R13, R13, R17, RZ ;  /* 0x000000110d0da224 */ /* 0x004fca00078e02ff */
[----:B------:R0:W-:Y:S04]  /*19e00*/  @!P2 STG.E.U8 desc[UR38][R20.64+0x20], R13 ;  /* 0x0000200d1400a986 */ /* 0x0001e8000c101126 */
[----:B0-----:R-:W2:Y:S04]  /*19e10*/  LDL.LU R13, [R1+0x2ec] ;  /* 0x0002ec00010d7983 */ /* 0x001ea80000300800 */
[----:B------:R-:W4:Y:S04]  /*19e20*/  LDL.LU R20, [R1+0x2f0] ;  /* 0x0002f00001147983 */ /* 0x000f280000300800 */
[----:B------:R-:W5:Y:S01]  /*19e30*/  LDL.LU R21, [R1+0x2f4] ;  /* 0x0002f40001157983 */ /* 0x000f620000300800 */
[----:B------:R-:W-:-:S13]  /*19e40*/  ISETP.LT.OR P5, PT, R0, 0x22, !P6 ;  /* 0x000000220000780c */ /* 0x000fda00077a1670 */
[----:B------:R-:W-:-:S04]  /*19e50*/  @!P5 IADD3 R14, P6, R2, UR37, RZ ;  /* 0x00000025020edc10 */ /* 0x000fc8000ffde0ff */
[----:B------:R-:W-:Y:S01]  /*19e60*/  @!P5 IADD3.X R15, R3, UR36, RZ, P6, !PT ;  /* 0x00000024030fdc10 */ /* 0x000fe2000b7fe4ff */
[----:B--2---:R-:W-:-:S05]  /*19e70*/  @!P5 IMAD R13, R13, R17, RZ ;  /* 0x000000110d0dd224 */ /* 0x004fca00078e02ff */
[----:B------:R4:W-:Y:S01]  /*19e80*/  @!P5 STG.E.U8 desc[UR38][R14.64+0x21], R13 ;  /* 0x0000210d0e00d986 */ /* 0x0009e2000c101126 */
[----:B------:R-:W-:-:S04]  /*19e90*/  ISETP.GE.AND P5, PT, R12, 0x101, PT ;  /* 0x000001010c00780c */ /* 0x000fc80003fa6270 */
[----:B------:R-:W-:-:S13]  /*19ea0*/  ISETP.LT.OR P2, PT, R0, 0x29, !P5 ;  /* 0x000000290000780c */ /* 0x000fda0006f41670 */
[----:B----4-:R-:W-:-:S05]  /*19eb0*/  @!P2 IMAD R13, R20, R17, RZ ;  /* 0x00000011140da224 */ /* 0x010fca00078e02ff */
[----:B------:R5:W-:Y:S01]  /*19ec0*/  @!P2 STG.E.U8 desc[UR38][R2.64+0x28], R13 ;  /* 0x0000280d0200a986 */ /* 0x000be2000c101126 */
[----:B------:R-:W-:-:S13]  /*19ed0*/  ISETP.LT.OR P2, PT, R0, 0x2a, !P5 ;  /* 0x0000002a0000780c */ /* 0x000fda0006f41670 */
[----:B-----5:R-:W-:-:S05]  /*19ee0*/  @!P2 IMAD R13, R21, R17, RZ ;  /* 0x00000011150da224 */ /* 0x020fca00078e02ff */
[----:B------:R0:W-:Y:S04]  /*19ef0*/  @!P2 STG.E.U8 desc[UR38][R2.64+0x29], R13 ;  /* 0x0000290d0200a986 */ /* 0x0001e8000c101126 */
[----:B0-----:R-:W2:Y:S01]  /*19f00*/  LDL.LU R13, [R1+0x2f8] ;  /* 0x0002f800010d7983 */ /* 0x001ea20000300800 */
[----:B------:R-:W-:-:S04]  /*19f10*/  ISETP.GE.AND P6, PT, R12, 0x109, PT ;  /* 0x000001090c00780c */ /* 0x000fc80003fc6270 */
[----:B------:R-:W-:-:S13]  /*19f20*/  ISETP.LT.OR P2, PT, R0, 0x29, !P6 ;  /* 0x000000290000780c */ /* 0x000fda0007741670 */
[----:B------:R-:W-:-:S04]  /*19f30*/  @!P2 IADD3 R20, P5, R2, UR37, RZ ;  /* 0x000000250214ac10 */ /* 0x000fc8000ffbe0ff */
[----:B------:R-:W-:Y:S02]  /*19f40*/  @!P2 IADD3.X R21, R3, UR36, RZ, P5, !PT ;  /* 0x000000240315ac10 */ /* 0x000fe4000affe4ff */
[----:B------:R-:W-:-:S13]  /*19f50*/  ISETP.LT.OR P5, PT, R0, 0x2a, !P6 ;  /* 0x0000002a0000780c */ /* 0x000fda00077a1670 */
[----:B------:R-:W-:-:S04]  /*19f60*/  @!P5 IADD3 R14, P6, R2, UR37, RZ ;  /* 0x00000025020edc10 */ /* 0x000fc8000ffde0ff */
[----:B------:R-:W-:Y:S02]  /*19f70*/  @!P5 IADD3.X R15, R3, UR36, RZ, P6, !PT ;  /* 0x00000024030fdc10 */ /* 0x000fe4000b7fe4ff */
[----:B------:R-:W-:Y:S01]  /*19f80*/  ISETP.GE.AND P6, PT, R12, 0x181, PT ;  /* 0x000001810c00780c */ /* 0x000fe20003fc6270 */
[----:B--2---:R-:W-:-:S05]  /*19f90*/  @!P2 IMAD R13, R13, R17, RZ ;  /* 0x000000110d0da224 */ /* 0x004fca00078e02ff */
[----:B------:R0:W-:Y:S01]  /*19fa0*/  @!P2 STG.E.U8 desc[UR38][R20.64+0x28], R13 ;  /* 0x0000280d1400a986 */ /* 0x0001e2000c101126 */
[----:B------:R-:W-:Y:S01]  /*19fb0*/  ISETP.LT.OR P2, PT, R0, 0x21, !P6 ;  /* 0x000000210000780c */ /* 0x000fe20007741670 */
[----:B0-----:R-:W-:-:S05]  /*19fc0*/  @!P5 IMAD R13, R22, R17, RZ ;  /* 0x00000011160dd224 */ /* 0x001fca00078e02ff */
[----:B------:R0:W-:Y:S07]  /*19fd0*/  @!P5 STG.E.U8 desc[UR38][R14.64+0x29], R13 ;  /* 0x0000290d0e00d986 */ /* 0x0001ee000c101126 */
[----:B0-----:R-:W-:-:S05]  /*19fe0*/  @!P2 IMAD R13, R23, R17, RZ ;  /* 0x00000011170da224 */ /* 0x001fca00078e02ff */
[----:B------:R3:W-:Y:S01]  /*19ff0*/  @!P2 STG.E.U8 desc[UR38][R8.64+0x20], R13 ;  /* 0x0000200d0800a986 */ /* 0x0007e2000c101126 */
[----:B------:R-:W-:-:S13]  /*1a000*/  ISETP.LT.OR P2, PT, R0, 0x22, !P6 ;  /* 0x000000220000780c */ /* 0x000fda0007741670 */
[----:B---3--:R-:W-:-:S05]  /*1a010*/  @!P2 IMAD R13, R234, R17, RZ ;  /* 0x00000011ea0da224 */ /* 0x008fca00078e02ff */
[----:B------:R0:W-:Y:S01]  /*1a020*/  @!P2 STG.E.U8 desc[UR38][R8.64+0x21], R13 ;  /* 0x0000210d0800a986 */ /* 0x0001e2000c101126 */
[----:B------:R-:W-:Y:S02]  /*1a030*/  ISETP.GE.AND P6, PT, R12, 0x189, PT ;  /* 0x000001890c00780c */ /* 0x000fe40003fc6270 */
[----:B0-----:R-:W-:-:S04]  /*1a040*/  IADD3 R13, P2, R2, UR6, RZ ;  /* 0x00000006020d7c10 */ /* 0x001fc8000ff5e0ff */
[----:B------:R-:W-:Y:S02]  /*1a050*/  IADD3.X R23, R3, UR5, RZ, P2, !PT ;  /* 0x0000000503177c10 */ /* 0x000fe400097fe4ff */
[----:B------:R-:W-:-:S04]  /*1a060*/  IADD3 R22, P2, R2, UR6, RZ ;  /* 0x0000000602167c10 */ /* 0x000fc8000ff5e0ff */
[----:B------:R-:W-:Y:S02]  /*1a070*/  IADD3.X R234, R3, UR5, RZ, P2, !PT ;  /* 0x0000000503ea7c10 */ /* 0x000fe400097fe4ff */
[----:B------:R-:W-:-:S13]  /*1a080*/  ISETP.LT.OR P2, PT, R0, 0x21, !P6 ;  /* 0x000000210000780c */ /* 0x000fda0007741670 */
[----:B------:R-:W-:Y:S01]  /*1a090*/  @!P2 IADD3 R20, P5, R13, UR37, RZ ;  /* 0x000000250d14ac10 */ /* 0x000fe2000ffbe0ff */
[----:B------:R-:W-:-:S03]  /*1a0a0*/  @!P2 IMAD R235, R235, R17, RZ ;  /* 0x00000011ebeba224 */ /* 0x000fc600078e02ff */
[----:B------:R-:W-:-:S05]  /*1a0b0*/  @!P2 IADD3.X R21, R23, UR36, RZ, P5, !PT ;  /* 0x000000241715ac10 */ /* 0x000fca000affe4ff */
[----:B------:R0:W-:Y:S04]  /*1a0c0*/  @!P2 STG.E.U8 desc[UR38][R20.64+0x20], R235 ;  /* 0x000020eb1400a986 */ /* 0x0001e8000c101126 */
[----:B0-----:R-:W2:Y:S01]  /*1a0d0*/  LDL.LU R20, [R1+0x2cc] ;  /* 0x0002cc0001147983 */ /* 0x001ea20000300800 */
[----:B------:R-:W-:-:S03]  /*1a0e0*/  ISETP.LT.OR P5, PT, R0, 0x22, !P6 ;  /* 0x000000220000780c */ /* 0x000fc600077a1670 */
[----:B------:R-:W3:Y:S04]  /*1a0f0*/  LDL.LU R21, [R1+0x2d4] ;  /* 0x0002d40001157983 */ /* 0x000ee80000300800 */
[----:B------:R-:W4:Y:S06]  /*1a100*/  LDL.LU R235, [R1+0x2bc] ;  /* 0x0002bc0001eb7983 */ /* 0x000f2c0000300800 */
[----:B------:R-:W-:-:S04]  /*1a110*/  @!P5 IADD3 R14, P6, R22, UR37, RZ ;  /* 0x00000025160edc10 */ /* 0x000fc8000ffde0ff */
[----:B------:R-:W-:Y:S01]  /*1a120*/  @!P5 IADD3.X R15, R234, UR36, RZ, P6, !PT ;  /* 0x00000024ea0fdc10 */ /* 0x000fe2000b7fe4ff */
[----:B--2---:R-:W-:-:S05]  /*1a130*/  @!P5 IMAD R20, R20, R17, RZ ;  /* 0x000000111414d224 */ /* 0x004fca00078e02ff */
[----:B------:R0:W-:Y:S04]  /*1a140*/  @!P5 STG.E.U8 desc[UR38][R14.64+0x21], R20 ;  /* 0x000021140e00d986 */ /* 0x0001e8000c101126 */
[----:B0-----:R-:W2:Y:S01]  /*1a150*/  LDL.LU R15, [R1+0x2d0] ;  /* 0x0002d000010f7983 */ /* 0x001ea20000300800 */
[----:B------:R-:W-:-:S04]  /*1a160*/  ISETP.GE.AND P5, PT, R12, 0x181, PT ;  /* 0x000001810c00780c */ /* 0x000fc80003fa6270 */
[----:B------:R-:W-:Y:S02]  /*1a170*/  ISETP.LT.OR P2, PT, R0, 0x29, !P5 ;  /* 0x000000290000780c */ /* 0x000fe40006f41670 */
[----:B------:R-:W-:-:S11]  /*1a180*/  ISETP.GE.AND P6, PT, R12, 0x189, PT ;  /* 0x000001890c00780c */ /* 0x000fd60003fc6270 */
[----:B--2---:R-:W-:-:S05]  /*1a190*/  @!P2 IMAD R14, R15, R17, RZ ;  /* 0x000000110f0ea224 */ /* 0x004fca00078e02ff */
[----:B------:R3:W-:Y:S01]  /*1a1a0*/  @!P2 STG.E.U8 desc[UR38][R8.64+0x28], R14 ;  /* 0x0000280e0800a986 */ /* 0x0007e2000c101126 */
[----:B------:R-:W-:-:S13]  /*1a1b0*/  ISETP.LT.OR P2, PT, R0, 0x2a, !P5 ;  /* 0x0000002a0000780c */ /* 0x000fda0006f41670 */
[----:B---3--:R-:W-:-:S05]  /*1a1c0*/  @!P2 IMAD R14, R21, R17, RZ ;  /* 0x00000011150ea224 */ /* 0x008fca00078e02ff */
[----:B------:R0:W-:Y:S01]  /*1a1d0*/  @!P2 STG.E.U8 desc[UR38][R8.64+0x29], R14 ;  /* 0x0000290e0800a986 */ /* 0x0001e2000c101126 */
[----:B------:R-:W-:-:S13]  /*1a1e0*/  ISETP.LT.OR P2, PT, R0, 0x29, !P6 ;  /* 0x000000290000780c */ /* 0x000fda0007741670 */
[----:B------:R-:W-:Y:S02]  /*1a1f0*/  @!P2 IADD3 R20, P5, R13, UR37, RZ ;  /* 0x000000250d14ac10 */ /* 0x000fe4000ffbe0ff */
[----:B------:R-:W2:Y:S02]  /*1a200*/  LDL.LU R13, [R1+0x2d8] ;  /* 0x0002d800010d7983 */ /* 0x000ea40000300800 */
[----:B------:R-:W-:Y:S02]  /*1a210*/  @!P2 IADD3.X R21, R23, UR36, RZ, P5, !PT ;  /* 0x000000241715ac10 */ /* 0x000fe4000affe4ff */
[----:B------:R-:W-:Y:S01]  /*1a220*/  ISETP.LT.OR P5, PT, R0, 0x2a, !P6 ;  /* 0x0000002a0000780c */ /* 0x000fe200077a1670 */
[----:B------:R-:W3:-:S12]  /*1a230*/  LDL.LU R23, [R1+0x2b8] ;  /* 0x0002b80001177983 */ /* 0x000ed80000300800 */
[----:B0-----:R-:W-:Y:S02]  /*1a240*/  @!P5 IADD3 R14, P6, R22, UR37, RZ ;  /* 0x00000025160edc10 */ /* 0x001fe4000ffde0ff */
[----:B------:R-:W5:Y:S02]  /*1a250*/  LDL.LU R22, [R1+0x2b4] ;  /* 0x0002b40001167983 */ /* 0x000f640000300800 */
[----:B------:R-:W-:Y:S02]  /*1a260*/  @!P5 IADD3.X R15, R234, UR36, RZ, P6, !PT ;  /* 0x00000024ea0fdc10 */ /* 0x000fe4000b7fe4ff */
[----:B------:R-:W4:Y:S01]  /*1a270*/  LDL.LU R234, [R1+0x2b0] ;  /* 0x0002b00001ea7983 */ /* 0x000f220000300800 */
[----:B--2---:R-:W-:-:S05]  /*1a280*/  @!P2 IMAD R13, R13, R17, RZ ;  /* 0x000000110d0da224 */ /* 0x004fca00078e02ff */
[----:B------:R0:W-:Y:S04]  /*1a290*/  @!P2 STG.E.U8 desc[UR38][R20.64+0x28], R13 ;  /* 0x0000280d1400a986 */ /* 0x0001e8000c101126 */
[----:B0-----:R-:W2:Y:S04]  /*1a2a0*/  LDL.LU R21, [R1+0x2dc] ;  /* 0x0002dc0001157983 */ /* 0x001ea80000300800 */
[----:B------:R-:W3:Y:S01]  /*1a2b0*/  LDL.LU R20, [R1+0x280] ;  /* 0x0002800001147983 */ /* 0x000ee20000300800 */
[----:B------:R-:W-:Y:S01]  /*1a2c0*/  LOP3.LUT P4, RZ, R19, 0x1000, RZ, 0xc0, !PT ;  /* 0x0000100013ff7812 */ /* 0x000fe2000788c0ff */
[----:B--2---:R-:W-:-:S02]  /*1a2d0*/  @!P5 IMAD R13, R21, R17, RZ ;  /* 0x00000011150dd224 */ /* 0x004fc400078e02ff */
[----:B------:R-:W2:Y:S04]  /*1a2e0*/  LDL.LU R21, [R1+0x284] ;  /* 0x0002840001157983 */ /* 0x000ea80000300800 */
[----:B------:R0:W-:Y:S04]  /*1a2f0*/  @!P5 STG.E.U8 desc[UR38][R14.64+0x29], R13 ;  /* 0x0000290d0e00d986 */ /* 0x0001e8000c101126 */
[----:B0-----:R-:W5:Y:S01]  /*1a300*/  LDL.LU R13, [R1+0x2a0] ;  /* 0x0002a000010d7983 */ /* 0x001f620000300800 */
[----:B------:R-:W-:-:S03]  /*1a310*/  ISETP.LT.OR P2, PT, R0, 0x31, !P4 ;  /* 0x000000310000780c */ /* 0x000fc60006741670 */
[----:B------:R-:W4:Y:S04]  /*1a320*/  LDL.LU R14, [R1+0x2ac] ;  /* 0x0002ac00010e7983 */ /* 0x000f280000300800 */
[----:B------:R-:W2:Y:S06]  /*1a330*/  LDL.LU R15, [R1+0x288] ;  /* 0x00028800010f7983 */ /* 0x000eac0000300800 */
[----:B-----5:R-:W-:-:S05]  /*1a340*/  @!P2 IMAD R13, R13, R17, RZ ;  /* 0x000000110d0da224 */ /* 0x020fca00078e02ff */
[----:B------:R0:W-:Y:S04]  /*1a350*/  @!P2 STG.E.U8 desc[UR38][R6.64+0x30], R13 ;  /* 0x0000300d0600a986 */ /* 0x0001e8000c101126 */
[----:B0-----:R-:W5:Y:S01]  /*1a360*/  LDL.LU R13, [R1+0x2a4] ;  /* 0x0002a400010d7983 */ /* 0x001f620000300800 */
[----:B------:R-:W-:-:S13]  /*1a370*/  ISETP.LT.OR P2, PT, R0, 0x32, !P4 ;  /* 0x000000320000780c */ /* 0x000fda0006741670 */
[----:B-----5:R-:W-:-:S05]  /*1a380*/  @!P2 IMAD R13, R13, R17, RZ ;  /* 0x000000110d0da224 */ /* 0x020fca00078e02ff */
[----:B------:R0:W-:Y:S04]  /*1a390*/  @!P2 STG.E.U8 desc[UR38][R6.64+0x31], R13 ;  /* 0x0000310d0600a986 */ /* 0x0001e8000c101126 */
[----:B0-----:R-:W5:Y:S01]  /*1a3a0*/  LDL.LU R13, [R1+0x2a8] ;  /* 0x0002a800010d7983 */ /* 0x001f620000300800 */
[C---:B------:R-:W-:Y:S02]  /*1a3b0*/  ISETP.LT.OR P2, PT, R0.reuse, 0x31, !P3 ;  /* 0x000000310000780c */ /* 0x040fe40005f41670 */
[----:B------:R-:W-:Y:S02]  /*1a3c0*/  ISETP.LT.OR P6, PT, R0, 0x32, !P1 ;  /* 0x000000320000780c */ /* 0x000fe40004fc1670 */
[----:B------:R-:W-:-:S04]  /*1a3d0*/  LOP3.LUT R19, R19, 0xfffff7ff, RZ, 0xc0, !PT ;  /* 0xfffff7ff13137812 */ /* 0x000fc800078ec0ff */
[----:B------:R-:W-:-:S05]  /*1a3e0*/  @P4 LOP3.LUT R19, R19, 0x800, RZ, 0xfc, !PT ;  /* 0x0000080013134812 */ /* 0x000fca00078efcff */
[----:B-----5:R-:W-:-:S05]  /*1a3f0*/  @!P2 IMAD R13, R13, R17, RZ ;  /* 0x000000110d0da224 */ /* 0x020fca00078e02ff */
[----:B------:R4:W-:Y:S01]  /*1a400*/  @!P2 STG.E.U8 desc[UR38][R10.64+0x30], R13 ;  /* 0x0000300d0a00a986 */ /* 0x0009e2000c101126 */
[----:B------:R-:W-:-:S13]  /*1a410*/  ISETP.LT.OR P2, PT, R0, 0x32, !P3 ;  /* 0x000000320000780c */ /* 0x000fda0005f41670 */
[----:B----4-:R-:W-:-:S05]  /*1a420*/  @!P2 IMAD R13, R14, R17, RZ ;  /* 0x000000110e0da224 */ /* 0x010fca00078e02ff */
[----:B------:R0:W-:Y:S01]  /*1a430*/  @!P2 STG.E.U8 desc[UR38][R10.64+0x31], R13 ;  /* 0x0000310d0a00a986 */ /* 0x0001e2000c101126 */
[----:B------:R-:W-:-:S13]  /*1a440*/  ISETP.LT.OR P2, PT, R0, 0x39, !P4 ;  /* 0x000000390000780c */ /* 0x000fda0006741670 */
[----:B0-----:R-:W-:Y:S02]  /*1a450*/  @!P2 IMAD R13, R234, R17, RZ ;  /* 0x00000011ea0da224 */ /* 0x001fe400078e02ff */
[----:B------:R-:W4:Y:S04]  /*1a460*/  LDL.LU R234, [R1+0x298] ;  /* 0x0002980001ea7983 */ /* 0x000f280000300800 */
[----:B------:R0:W-:Y:S01]  /*1a470*/  @!P2 STG.E.U8 desc[UR38][R6.64+0x38], R13 ;  /* 0x0000380d0600a986 */ /* 0x0001e2000c101126 */
[----:B------:R-:W-:-:S13]  /*1a480*/  ISETP.LT.OR P2, PT, R0, 0x3a, !P4 ;  /* 0x0000003a0000780c */ /* 0x000fda0006741670 */
[----:B0-----:R-:W-:-:S05]  /*1a490*/  @!P2 IMAD R13, R22, R17, RZ ;  /* 0x00000011160da224 */ /* 0x001fca00078e02ff */
[----:B------:R3:W-:Y:S01]  /*1a4a0*/  @!P2 STG.E.U8 desc[UR38][R6.64+0x39], R13 ;  /* 0x0000390d0600a986 */ /* 0x0007e2000c101126 */
[----:B------:R-:W-:-:S13]  /*1a4b0*/  ISETP.LT.OR P2, PT, R0, 0x39, !P3 ;  /* 0x000000390000780c */ /* 0x000fda0005f41670 */
[----:B---3--:R-:W-:-:S05]  /*1a4c0*/  @!P2 IMAD R13, R23, R17, RZ ;  /* 0x00000011170da224 */ /* 0x008fca00078e02ff */
[----:B------:R0:W-:Y:S01]  /*1a4d0*/  @!P2 STG.E.U8 desc[UR38][R10.64+0x38], R13 ;  /* 0x0000380d0a00a986 */ /* 0x0001e2000c101126 */
[----:B------:R-:W-:-:S13]  /*1a4e0*/  ISETP.LT.OR P2, PT, R0, 0x3a, !P3 ;  /* 0x0000003a0000780c */ /* 0x000fda0005f41670 */
[----:B0-----:R-:W-:Y:S01]  /*1a4f0*/  @!P2 IMAD R13, R235, R17, RZ ;  /* 0x00000011eb0da224 */ /* 0x001fe200078e02ff */
[----:B------:R-:W-:Y:S01]  /*1a500*/  ISETP.LT.OR P4, PT, R0, 0x31, !P1 ;  /* 0x000000310000780c */ /* 0x000fe20004f81670 */
        /* <DEDUP_REMOVED lines=8> */
[----:B--2---:R-:W-:-:S05]  /*1a590*/  @!P2 IMAD R13, R21, R17, RZ ;  /* 0x00000011150da224 */ /* 0x004fca00078e02ff */
[----:B------:R0:W-:Y:S02]  /*1a5a0*/  @!P2 STG.E.U8 desc[UR38][R4.64+0x31], R13 ;  /* 0x0000310d0400a986 */ /* 0x0001e4000c101126 */
[----:B0-----:R-:W-:-:S05]  /*1a5b0*/  @!P4 IMAD R13, R15, R17, RZ ;  /* 0x000000110f0dc224 */ /* 0x001fca00078e02ff */
[----:B------:R0:W-:Y:S04]  /*1a5c0*/  @!P4 STG.E.U8 desc[UR38][R232.64+0x30], R13 ;  /* 0x0000300de800c986 */ /* 0x0001e8000c101126 */
[----:B0-----:R-:W2:Y:S04]  /*1a5d0*/  LDL.LU R13, [R1+0x28c] ;  /* 0x00028c00010d7983 */ /* 0x001ea80000300800 */
[----:B------:R-:W5:Y:S04]  /*1a5e0*/  LDL.LU R232, [R1+0x290] ;  /* 0x0002900001e87983 */ /* 0x000f680000300800 */
[----:B------:R-:W4:Y:S01]  /*1a5f0*/  LDL.LU R233, [R1+0x294] ;  /* 0x0002940001e97983 */ /* 0x000f220000300800 */
[----:B------:R-:W-:-:S13]  /*1a600*/  ISETP.LT.OR P2, PT, R0, 0x39, !P1 ;  /* 0x000000390000780c */ /* 0x000fda0004f41670 */
[----:B------:R-:W-:-:S04]  /*1a610*/  @!P2 IADD3 R20, P5, R4, UR37, RZ ;  /* 0x000000250414ac10 */ /* 0x000fc8000ffbe0ff */
[----:B------:R-:W-:Y:S01]  /*1a620*/  @!P2 IADD3.X R21, R5, UR36, RZ, P5, !PT ;  /* 0x000000240515ac10 */ /* 0x000fe2000affe4ff */
[----:B--2---:R-:W-:-:S05]  /*1a630*/  @!P6 IMAD R13, R13, R17, RZ ;  /* 0x000000110d0de224 */ /* 0x004fca00078e02ff */
[----:B------:R5:W-:Y:S01]  /*1a640*/  @!P6 STG.E.U8 desc[UR38][R22.64+0x31], R13 ;  /* 0x0000310d1600e986 */ /* 0x000be2000c101126 */
[----:B------:R-:W-:-:S13]  /*1a650*/  ISETP.LT.OR P6, PT, R0, 0x39, !P0 ;  /* 0x000000390000780c */ /* 0x000fda00047c1670 */
[----:B-----5:R-:W-:-:S05]  /*1a660*/  @!P6 IMAD R13, R232, R17, RZ ;  /* 0x00000011e80de224 */ /* 0x020fca00078e02ff */
[----:B------:R4:W-:Y:S01]  /*1a670*/  @!P6 STG.E.U8 desc[UR38][R4.64+0x38], R13 ;  /* 0x0000380d0400e986 */ /* 0x0009e2000c101126 */
[----:B------:R-:W-:-:S13]  /*1a680*/  ISETP.LT.OR P6, PT, R0, 0x3a, !P0 ;  /* 0x0000003a0000780c */ /* 0x000fda00047c1670 */
[----:B----4-:R-:W-:-:S05]  /*1a690*/  @!P6 IMAD R13, R233, R17, RZ ;  /* 0x00000011e90de224 */ /* 0x010fca00078e02ff */
[----:B------:R0:W-:Y:S02]  /*1a6a0*/  @!P6 STG.E.U8 desc[UR38][R4.64+0x39], R13 ;  /* 0x0000390d0400e986 */ /* 0x0001e4000c101126 */
[----:B0-----:R-:W-:-:S05]  /*1a6b0*/  @!P2 IMAD R13, R234, R17, RZ ;  /* 0x00000011ea0da224 */ /* 0x001fca00078e02ff */
[----:B------:R0:W-:Y:S04]  /*1a6c0*/  @!P2 STG.E.U8 desc[UR38][R20.64+0x38], R13 ;  /* 0x0000380d1400a986 */ /* 0x0001e8000c101126 */
[----:B0-----:R-:W2:Y:S04]  /*1a6d0*/  LDL.LU R20, [R1+0x260] ;  /* 0x0002600001147983 */ /* 0x001ea80000300800 */
[----:B------:R-:W4:Y:S01]  /*1a6e0*/  LDL.LU R21, [R1+0x264] ;  /* 0x0002640001157983 */ /* 0x000f220000300800 */
[----:B------:R-:W-:-:S03]  /*1a6f0*/  ISETP.LT.OR P5, PT, R0, 0x3a, !P1 ;  /* 0x0000003a0000780c */ /* 0x000fc60004fa1670 */
[----:B------:R-:W5:Y:S04]  /*1a700*/  LDL.LU R22, [R1+0x27c] ;  /* 0x00027c0001167983 */ /* 0x000f680000300800 */
[----:B------:R-:W5:Y:S04]  /*1a710*/  LDL.LU R23, [R1+0x240] ;  /* 0x0002400001177983 */ /* 0x000f680000300800 */
[----:B------:R-:W5:Y:S02]  /*1a720*/  LDL.LU R234, [R1+0x244] ;  /* 0x0002440001ea7983 */ /* 0x000f640000300800 */
[----:B------:R-:W-:Y:S01]  /*1a730*/  @!P5 IADD3 R14, P4, R4, UR37, RZ ;  /* 0x00000025040edc10 */ /* 0x000fe2000ff9e0ff */
[----:B---3--:R-:W-:-:S02]  /*1a740*/  @!P5 IMAD R13, R235, R17, RZ ;  /* 0x00000011eb0dd224 */ /* 0x008fc400078e02ff */
[----:B------:R-:W3:Y:S01]  /*1a750*/  LDL.LU R235, [R1+0x248] ;  /* 0x0002480001eb7983 */ /* 0x000ee20000300800 */
[----:B------:R-:W-:-:S05]  /*1a760*/  @!P5 IADD3.X R15, R5, UR36, RZ, P4, !PT ;  /* 0x00000024050fdc10 */ /* 0x000fca000a7fe4ff */
        /* <DEDUP_REMOVED lines=50> */
[----:B0-----:R-:W-:-:S05]  /*1aa90*/  @!P2 IMAD R13, R234, R17, RZ ;  /* 0x00000011ea0da224 */ /* 0x001fca00078e02ff */
        /* <DEDUP_REMOVED lines=8> */
[----:B---3--:R-:W-:-:S03]  /*1ab20*/  @!P2 IMAD R235, R235, R17, RZ ;  /* 0x00000011ebeba224 */ /* 0x008fc600078e02ff */
        /* <DEDUP_REMOVED lines=704> */
[----:B------:R-:W3:Y:S01]  /*1d730*/  LDL.LU R20, [R1] ;  /* 0x0000000001147983 */ /* 0x000ee20000300800 */
        /* <DEDUP_REMOVED lines=54> */
[----:B------:R-:W-:Y:S02]  /*1daa0*/  @!P2 IADD3.X R21, R5, UR36, RZ, P5, !PT ;  /* 0x000000240515ac10 */ /* 0x000fe4000affe4ff */
[----:B------:R-:W-:-:S13]  /*1dab0*/  ISETP.LT.OR P5, PT, R0, 0x8a, !P1 ;  /* 0x0000008a0000780c */ /* 0x000fda0004fa1670 */
[----:B------:R-:W-:-:S04]  /*1dac0*/  @!P5 IADD3 R14, P4, R4, UR37, RZ ;  /* 0x00000025040edc10 */ /* 0x000fc8000ff9e0ff */
[----:B------:R-:W-:Y:S02]  /*1dad0*/  @!P5 IADD3.X R15, R5, UR36, RZ, P4, !PT ;  /* 0x00000024050fdc10 */ /* 0x000fe4000a7fe4ff */
[----:B------:R-:W-:Y:S01]  /*1dae0*/  ISETP.LT.OR P4, PT, R0, 0x91, !P1 ;  /* 0x000000910000780c */ /* 0x000fe20004f81670 */
        /* <DEDUP_REMOVED lines=9> */
[----:B------:R3:W-:Y:S02]  /*1db80*/  @!P2 STG.E.U8 desc[UR38][R20.64+0x88], R13 ;  /* 0x0000880d1400a986 */ /* 0x0007e4000c101126 */
[----:B---3--:R-:W-:-:S05]  /*1db90*/  @!P5 IMAD R13, R235, R17, RZ ;  /* 0x00000011eb0dd224 */ /* 0x008fca00078e02ff */
[----:B------:R0:W-:Y:S01]  /*1dba0*/  @!P5 STG.E.U8 desc[UR38][R14.64+0x89], R13 ;  /* 0x0000890d0e00d986 */ /* 0x0001e2000c101126 */
[----:B------:R-:W-:-:S04]  /*1dbb0*/  ISETP.GE.AND P5, PT, R12, 0x101, PT ;  /* 0x000001010c00780c */ /* 0x000fc80003fa6270 */
[----:B------:R-:W-:-:S13]  /*1dbc0*/  ISETP.LT.OR P2, PT, R0, 0x81, !P5 ;  /* 0x000000810000780c */ /* 0x000fda0006f41670 */
[----:B------:R-:W-:-:S05]  /*1dbd0*/  @!P2 IMAD R224, R224, R17, RZ ;  /* 0x00000011e0e0a224 */ /* 0x000fca00078e02ff */
[----:B------:R-:W-:Y:S01]  /*1dbe0*/  @!P2 STG.E.U8 desc[UR38][R2.64+0x80], R224 ;  /* 0x000080e00200a986 */ /* 0x000fe2000c101126 */
[----:B------:R-:W-:Y:S02]  /*1dbf0*/  ISETP.LT.OR P2, PT, R0, 0x82, !P5 ;  /* 0x000000820000780c */ /* 0x000fe40006f41670 */
[----:B------:R-:W-:-:S04]  /*1dc00*/  @!P4 IADD3 R22, P6, R4, UR37, RZ ;  /* 0x000000250416cc10 */ /* 0x000fc8000ffde0ff */
[----:B------:R-:W-:Y:S02]  /*1dc10*/  @!P4 IADD3.X R23, R5, UR36, RZ, P6, !PT ;  /* 0x000000240517cc10 */ /* 0x000fe4000b7fe4ff */
[----:B------:R-:W-:-:S05]  /*1dc20*/  ISETP.GE.AND P6, PT, R12, 0x109, PT ;  /* 0x000001090c00780c */ /* 0x000fca0003fc6270 */
[----:B------:R-:W-:-:S05]  /*1dc30*/  @!P2 IMAD R225, R225, R17, RZ ;  /* 0x00000011e1e1a224 */ /* 0x000fca00078e02ff */
[----:B------:R-:W-:Y:S01]  /*1dc40*/  @!P2 STG.E.U8 desc[UR38][R2.64+0x81], R225 ;  /* 0x000081e10200a986 */ /* 0x000fe2000c101126 */
[----:B------:R-:W-:-:S13]  /*1dc50*/  ISETP.LT.OR P2, PT, R0, 0x81, !P6 ;  /* 0x000000810000780c */ /* 0x000fda0007741670 */
[----:B------:R-:W-:-:S04]  /*1dc60*/  @!P2 IADD3 R20, P5, R2, UR37, RZ ;  /* 0x000000250214ac10 */ /* 0x000fc8000ffbe0ff */
[----:B------:R-:W-:Y:S02]  /*1dc70*/  @!P2 IADD3.X R21, R3, UR36, RZ, P5, !PT ;  /* 0x000000240315ac10 */ /* 0x000fe4000affe4ff */
[----:B------:R-:W-:Y:S01]  /*1dc80*/  ISETP.LT.OR P5, PT, R0, 0x82, !P6 ;  /* 0x000000820000780c */ /* 0x000fe200077a1670 */
[----:B------:R-:W-:-:S12]  /*1dc90*/  @!P2 IMAD R226, R226, R17, RZ ;  /* 0x00000011e2e2a224 */ /* 0x000fd800078e02ff */
[----:B0-----:R-:W-:Y:S01]  /*1dca0*/  @!P5 IADD3 R14, P6, R2, UR37, RZ ;  /* 0x00000025020edc10 */ /* 0x001fe2000ffde0ff */
[----:B------:R-:W-:-:S03]  /*1dcb0*/  @!P5 IMAD R227, R227, R17, RZ ;  /* 0x00000011e3e3d224 */ /* 0x000fc600078e02ff */
[----:B------:R-:W-:Y:S01]  /*1dcc0*/  @!P5 IADD3.X R15, R3, UR36, RZ, P6, !PT ;  /* 0x00000024030fdc10 */ /* 0x000fe2000b7fe4ff */
[----:B------:R-:W-:Y:S04]  /*1dcd0*/  @!P2 STG.E.U8 desc[UR38][R20.64+0x80], R226 ;  /* 0x000080e21400a986 */ /* 0x000fe8000c101126 */
[----:B------:R0:W-:Y:S01]  /*1dce0*/  @!P5 STG.E.U8 desc[UR38][R14.64+0x81], R227 ;  /* 0x000081e30e00d986 */ /* 0x0001e2000c101126 */
[----:B------:R-:W-:-:S04]  /*1dcf0*/  ISETP.GE.AND P5, PT, R12, 0x101, PT ;  /* 0x000001010c00780c */ /* 0x000fc80003fa6270 */
[----:B------:R-:W-:-:S13]  /*1dd00*/  ISETP.LT.OR P2, PT, R0, 0x89, !P5 ;  /* 0x000000890000780c */ /* 0x000fda0006f41670 */
[----:B------:R-:W-:-:S05]  /*1dd10*/  @!P2 IMAD R228, R228, R17, RZ ;  /* 0x00000011e4e4a224 */ /* 0x000fca00078e02ff */
[----:B------:R-:W-:Y:S01]  /*1dd20*/  @!P2 STG.E.U8 desc[UR38][R2.64+0x88], R228 ;  /* 0x000088e40200a986 */ /* 0x000fe2000c101126 */
[----:B------:R-:W-:Y:S02]  /*1dd30*/  ISETP.LT.OR P2, PT, R0, 0x8a, !P5 ;  /* 0x0000008a0000780c */ /* 0x000fe40006f41670 */
[----:B------:R-:W-:-:S11]  /*1dd40*/  ISETP.GE.AND P6, PT, R12, 0x109, PT ;  /* 0x000001090c00780c */ /* 0x000fd60003fc6270 */
[----:B------:R-:W-:-:S05]  /*1dd50*/  @!P2 IMAD R229, R229, R17, RZ ;  /* 0x00000011e5e5a224 */ /* 0x000fca00078e02ff */
[----:B------:R-:W-:Y:S01]  /*1dd60*/  @!P2 STG.E.U8 desc[UR38][R2.64+0x89], R229 ;  /* 0x000089e50200a986 */ /* 0x000fe2000c101126 */
[----:B------:R-:W-:-:S13]  /*1dd70*/  ISETP.LT.OR P2, PT, R0, 0x89, !P6 ;  /* 0x000000890000780c */ /* 0x000fda0007741670 */
[----:B0-----:R-:W-:-:S04]  /*1dd80*/  @!P2 IADD3 R14, P5, R2, UR37, RZ ;  /* 0x00000025020eac10 */ /* 0x001fc8000ffbe0ff */
[----:B------:R-:W-:Y:S02]  /*1dd90*/  @!P2 IADD3.X R15, R3, UR36, RZ, P5, !PT ;  /* 0x00000024030fac10 */ /* 0x000fe4000affe4ff */
[----:B------:R-:W-:Y:S01]  /*1dda0*/  ISETP.LT.OR P5, PT, R0, 0x8a, !P6 ;  /* 0x0000008a0000780c */ /* 0x000fe200077a1670 */
[----:B------:R-:W-:-:S12]  /*1ddb0*/  @!P2 IMAD R230, R230, R17, RZ ;  /* 0x00000011e6e6a224 */ /* 0x000fd800078e02ff */
[----:B------:R-:W-:-:S04]  /*1ddc0*/  @!P5 IADD3 R20, P6, R2, UR37, RZ ;  /* 0x000000250214dc10 */ /* 0x000fc8000ffde0ff */
[----:B------:R-:W-:Y:S02]  /*1ddd0*/  @!P5 IADD3.X R21, R3, UR36, RZ, P6, !PT ;  /* 0x000000240315dc10 */ /* 0x000fe4000b7fe4ff */
[----:B------:R-:W-:Y:S01]  /*1dde0*/  ISETP.GE.AND P6, PT, R12, 0x181, PT ;  /* 0x000001810c00780c */ /* 0x000fe20003fc6270 */
[----:B------:R0:W-:Y:S03]  /*1ddf0*/  @!P2 STG.E.U8 desc[UR38][R14.64+0x88], R230 ;  /* 0x000088e60e00a986 */ /* 0x0001e6000c101126 */
[----:B------:R-:W-:Y:S01]  /*1de00*/  ISETP.LT.OR P2, PT, R0, 0x81, !P6 ;  /* 0x000000810000780c */ /* 0x000fe20007741670 */
[----:B------:R-:W-:-:S05]  /*1de10*/  @!P5 IMAD R231, R231, R17, RZ ;  /* 0x00000011e7e7d224 */ /* 0x000fca00078e02ff */
[----:B------:R2:W-:Y:S07]  /*1de20*/  @!P5 STG.E.U8 desc[UR38][R20.64+0x89], R231 ;  /* 0x000089e71400d986 */ /* 0x0005ee000c101126 */
[----:B------:R-:W-:-:S05]  /*1de30*/  @!P2 IMAD R225, R216, R17, RZ ;  /* 0x00000011d8e1a224 */ /* 0x000fca00078e02ff */
[----:B------:R3:W-:Y:S01]  /*1de40*/  @!P2 STG.E.U8 desc[UR38][R8.64+0x80], R225 ;  /* 0x000080e10800a986 */ /* 0x0007e2000c101126 */
[----:B------:R-:W-:-:S13]  /*1de50*/  ISETP.LT.OR P2, PT, R0, 0x82, !P6 ;  /* 0x000000820000780c */ /* 0x000fda0007741670 */
[----:B------:R-:W-:-:S05]  /*1de60*/  @!P2 IMAD R227, R217, R17, RZ ;  /* 0x00000011d9e3a224 */ /* 0x000fca00078e02ff */
[----:B------:R-:W-:Y:S01]  /*1de70*/  @!P2 STG.E.U8 desc[UR38][R8.64+0x81], R227 ;  /* 0x000081e30800a986 */ /* 0x000fe2000c101126 */
[----:B------:R-:W-:Y:S02]  /*1de80*/  IADD3 R224, P2, R2, UR6, RZ ;  /* 0x0000000602e07c10 */ /* 0x000fe4000ff5e0ff */
[----:B------:R-:W-:Y:S02]  /*1de90*/  ISETP.GE.AND P6, PT, R12, 0x189, PT ;  /* 0x000001890c00780c */ /* 0x000fe40003fc6270 */
[----:B------:R-:W-:Y:S02]  /*1dea0*/  IADD3.X R216, R3, UR5, RZ, P2, !PT ;  /* 0x0000000503d87c10 */ /* 0x000fe400097fe4ff */
[----:B------:R-:W-:-:S04]  /*1deb0*/  IADD3 R217, P2, R2, UR6, RZ ;  /* 0x0000000602d97c10 */ /* 0x000fc8000ff5e0ff */
[----:B------:R-:W-:Y:S02]  /*1dec0*/  IADD3.X R13, R3, UR5, RZ, P2, !PT ;  /* 0x00000005030d7c10 */ /* 0x000fe400097fe4ff */
[----:B------:R-:W-:-:S13]  /*1ded0*/  ISETP.LT.OR P2, PT, R0, 0x81, !P6 ;  /* 0x000000810000780c */ /* 0x000fda0007741670 */
[----:B0-----:R-:W-:-:S04]  /*1dee0*/  @!P2 IADD3 R14, P5, R224, UR37, RZ ;  /* 0x00000025e00eac10 */ /* 0x001fc8000ffbe0ff */
[----:B------:R-:W-:Y:S02]  /*1def0*/  @!P2 IADD3.X R15, R216, UR36, RZ, P5, !PT ;  /* 0x00000024d80fac10 */ /* 0x000fe4000affe4ff */
[----:B------:R-:W-:Y:S01]  /*1df00*/  ISETP.LT.OR P5, PT, R0, 0x82, !P6 ;  /* 0x000000820000780c */ /* 0x000fe200077a1670 */
[----:B------:R-:W-:-:S12]  /*1df10*/  @!P2 IMAD R218, R218, R17, RZ ;  /* 0x00000011dadaa224 */ /* 0x000fd800078e02ff */
[----:B--2---:R-:W-:Y:S01]  /*1df20*/  @!P5 IADD3 R20, P6, R217, UR37, RZ ;  /* 0x00000025d914dc10 */ /* 0x004fe2000ffde0ff */
[----:B------:R-:W-:-:S03]  /*1df30*/  @!P5 IMAD R219, R219, R17, RZ ;  /* 0x00000011dbdbd224 */ /* 0x000fc600078e02ff */
[----:B------:R-:W-:Y:S01]  /*1df40*/  @!P5 IADD3.X R21, R13, UR36, RZ, P6, !PT ;  /* 0x000000240d15dc10 */ /* 0x000fe2000b7fe4ff */
[----:B------:R0:W-:Y:S04]  /*1df50*/  @!P2 STG.E.U8 desc[UR38][R14.64+0x80], R218 ;  /* 0x000080da0e00a986 */ /* 0x0001e8000c101126 */
[----:B------:R2:W-:Y:S01]  /*1df60*/  @!P5 STG.E.U8 desc[UR38][R20.64+0x81], R219 ;  /* 0x000081db1400d986 */ /* 0x0005e2000c101126 */
[----:B------:R-:W-:-:S04]  /*1df70*/  ISETP.GE.AND P5, PT, R12, 0x181, PT ;  /* 0x000001810c00780c */ /* 0x000fc80003fa6270 */
[----:B------:R-:W-:-:S13]  /*1df80*/  ISETP.LT.OR P2, PT, R0, 0x89, !P5 ;  /* 0x000000890000780c */ /* 0x000fda0006f41670 */
[----:B---3--:R-:W-:-:S05]  /*1df90*/  @!P2 IMAD R225, R220, R17, RZ ;  /* 0x00000011dce1a224 */ /* 0x008fca00078e02ff */
        /* <DEDUP_REMOVED lines=8> */
[----:B------:R-:W-:Y:S02]  /*1e020*/  ISETP.LT.OR P5, PT, R0, 0x8a, !P6 ;  /* 0x0000008a0000780c */ /* 0x000fe400077a1670 */
[----:B------:R-:W-:-:S11]  /*1e030*/  LOP3.LUT P4, RZ, R19, 0x40, RZ, 0xc0, !PT ;  /* 0x0000004013ff7812 */ /* 0x000fd6000788c0ff */
[----:B--2---:R-:W-:-:S04]  /*1e040*/  @!P5 IADD3 R20, P6, R217, UR37, RZ ;  /* 0x00000025d914dc10 */ /* 0x004fc8000ffde0ff */
[----:B------:R-:W-:Y:S01]  /*1e050*/  @!P5 IADD3.X R21, R13, UR36, RZ, P6, !PT ;  /* 0x000000240d15dc10 */ /* 0x000fe2000b7fe4ff */
[----:B------:R-:W-:-:S05]  /*1e060*/  @!P2 IMAD R13, R222, R17, RZ ;  /* 0x00000011de0da224 */ /* 0x000fca00078e02ff */
[----:B------:R0:W-:Y:S01]  /*1e070*/  @!P2 STG.E.U8 desc[UR38][R14.64+0x88], R13 ;  /* 0x0000880d0e00a986 */ /* 0x0001e2000c101126 */
[----:B------:R-:W-:Y:S01]  /*1e080*/  ISETP.LT.OR P2, PT, R0, 0x91, !P4 ;  /* 0x000000910000780c */ /* 0x000fe20006741670 */
[----:B------:R-:W-:-:S05]  /*1e090*/  @!P5 IMAD R223, R223, R17, RZ ;  /* 0x00000011dfdfd224 */ /* 0x000fca00078e02ff */
[----:B------:R2:W-:Y:S07]  /*1e0a0*/  @!P5 STG.E.U8 desc[UR38][R20.64+0x89], R223 ;  /* 0x000089df1400d986 */ /* 0x0005ee000c101126 */
[----:B------:R-:W-:-:S05]  /*1e0b0*/  @!P2 IMAD R217, R208, R17, RZ ;  /* 0x00000011d0d9a224 */ /* 0x000fca00078e02ff */
[----:B------:R-:W-:Y:S01]  /*1e0c0*/  @!P2 STG.E.U8 desc[UR38][R6.64+0x90], R217 ;  /* 0x000090d90600a986 */ /* 0x000fe2000c101126 */
[----:B------:R-:W-:-:S13]  /*1e0d0*/  ISETP.LT.OR P2, PT, R0, 0x92, !P4 ;  /* 0x000000920000780c */ /* 0x000fda0006741670 */
[----:B------:R-:W-:-:S05]  /*1e0e0*/  @!P2 IMAD R209, R209, R17, RZ ;  /* 0x00000011d1d1a224 */ /* 0x000fca00078e02ff */
[----:B------:R3:W-:Y:S01]  /*1e0f0*/  @!P2 STG.E.U8 desc[UR38][R6.64+0x91], R209 ;  /* 0x000091d10600a986 */ /* 0x0007e2000c101126 */
[----:B------:R-:W-:-:S13]  /*1e100*/  ISETP.LT.OR P2, PT, R0, 0x91, !P3 ;  /* 0x000000910000780c */ /* 0x000fda0005f41670 */
[----:B------:R-:W-:-:S05]  /*1e110*/  @!P2 IMAD R219, R210, R17, RZ ;  /* 0x00000011d2dba224 */ /* 0x000fca00078e02ff */
[----:B------:R-:W-:Y:S01]  /*1e120*/  @!P2 STG.E.U8 desc[UR38][R10.64+0x90], R219 ;  /* 0x000090db0a00a986 */ /* 0x000fe2000c101126 */
[----:B------:R-:W-:-:S13]  /*1e130*/  ISETP.LT.OR P2, PT, R0, 0x92, !P3 ;  /* 0x000000920000780c */ /* 0x000fda0005f41670 */
[----:B------:R-:W-:-:S05]  /*1e140*/  @!P2 IMAD R211, R211, R17, RZ ;  /* 0x00000011d3d3a224 */ /* 0x000fca00078e02ff */
[----:B------:R-:W-:Y:S01]  /*1e150*/  @!P2 STG.E.U8 desc[UR38][R10.64+0x91], R211 ;  /* 0x000091d30a00a986 */ /* 0x000fe2000c101126 */
[----:B------:R-:W-:-:S13]  /*1e160*/  ISETP.LT.OR P2, PT, R0, 0x99, !P4 ;  /* 0x000000990000780c */ /* 0x000fda0006741670 */
[----:B0-----:R-:W-:-:S05]  /*1e170*/  @!P2 IMAD R13, R212, R17, RZ ;  /* 0x00000011d40da224 */ /* 0x001fca00078e02ff */
[----:B------:R0:W-:Y:S01]  /*1e180*/  @!P2 STG.E.U8 desc[UR38][R6.64+0x98], R13 ;  /* 0x0000980d0600a986 */ /* 0x0001e2000c101126 */
[----:B------:R-:W-:-:S13]  /*1e190*/  ISETP.LT.OR P2, PT, R0, 0x9a, !P4 ;  /* 0x0000009a0000780c */ /* 0x000fda0006741670 */
[----:B------:R-:W-:-:S05]  /*1e1a0*/  @!P2 IMAD R213, R213, R17, RZ ;  /* 0x00000011d5d5a224 */ /* 0x000fca00078e02ff */
[----:B------:R-:W-:Y:S01]  /*1e1b0*/  @!P2 STG.E.U8 desc[UR38][R6.64+0x99], R213 ;  /* 0x000099d50600a986 */ /* 0x000fe2000c101126 */
[----:B------:R-:W-:-:S13]  /*1e1c0*/  ISETP.LT.OR P2, PT, R0, 0x99, !P3 ;  /* 0x000000990000780c */ /* 0x000fda0005f41670 */
[----:B--2---:R-:W-:-:S05]  /*1e1d0*/  @!P2 IMAD R21, R214, R17, RZ ;  /* 0x00000011d615a224 */ /* 0x004fca00078e02ff */
[----:B------:R2:W-:Y:S01]  /*1e1e0*/  @!P2 STG.E.U8 desc[UR38][R10.64+0x98], R21 ;  /* 0x000098150a00a986 */ /* 0x0005e2000c101126 */
[C---:B------:R-:W-:Y:S02]  /*1e1f0*/  ISETP.LT.OR P2, PT, R0.reuse, 0x9a, !P3 ;  /* 0x0000009a0000780c */ /* 0x040fe40005f41670 */
[----:B------:R-:W-:-:S11]  /*1e200*/  ISETP.LT.OR P6, PT, R0, 0x92, !P1 ;  /* 0x000000920000780c */ /* 0x000fd60004fc1670 */
[----:B------:R-:W-:-:S05]  /*1e210*/  @!P2 IMAD R215, R215, R17, RZ ;  /* 0x00000011d7d7a224 */ /* 0x000fca00078e02ff */
[----:B------:R-:W-:Y:S01]  /*1e220*/  @!P2 STG.E.U8 desc[UR38][R10.64+0x99], R215 ;  /* 0x000099d70a00a986 */ /* 0x000fe2000c101126 */
[----:B------:R-:W-:-:S04]  /*1e230*/  @!P6 IADD3 R14, P2, R4, UR37, RZ ;  /* 0x00000025040eec10 */ /* 0x000fc8000ff5e0ff */
[----:B------:R-:W-:Y:S02]  /*1e240*/  @!P6 IADD3.X R15, R5, UR36, RZ, P2, !PT ;  /* 0x00000024050fec10 */ /* 0x000fe400097fe4ff */
[----:B------:R-:W-:-:S13]  /*1e250*/  ISETP.LT.OR P2, PT, R0, 0x91, !P0 ;  /* 0x000000910000780c */ /* 0x000fda0004741670 */
[----:B---3--:R-:W-:-:S05]  /*1e260*/  @!P2 IMAD R209, R200, R17, RZ ;  /* 0x00000011c8d1a224 */ /* 0x008fca00078e02ff */
[----:B------:R-:W-:Y:S01]  /*1e270*/  @!P2 STG.E.U8 desc[UR38][R4.64+0x90], R209 ;  /* 0x000090d10400a986 */ /* 0x000fe2000c101126 */
[C---:B------:R-:W-:Y:S02]  /*1e280*/  ISETP.LT.OR P2, PT, R0.reuse, 0x92, !P0 ;  /* 0x000000920000780c */ /* 0x040fe40004741670 */
[----:B0-----:R-:W-:Y:S02]  /*1e290*/  P2R R13, PR, RZ, 0x10 ;  /* 0x00000010ff0d7803 */ /* 0x001fe40000000000 */
[----:B------:R-:W-:-:S09]  /*1e2a0*/  ISETP.LT.OR P4, PT, R0, 0x91, !P1 ;  /* 0x000000910000780c */ /* 0x000fd20004f81670 */
[----:B------:R-:W-:-:S05]  /*1e2b0*/  @!P2 IMAD R201, R201, R17, RZ ;  /* 0x00000011c9c9a224 */ /* 0x000fca00078e02ff */
[----:B------:R0:W-:Y:S01]  /*1e2c0*/  @!P2 STG.E.U8 desc[UR38][R4.64+0x91], R201 ;  /* 0x000091c90400a986 */ /* 0x0001e2000c101126 */
[----:B------:R-:W-:Y:S01]  /*1e2d0*/  ISETP.LT.OR P2, PT, R0, 0x99, !P1 ;  /* 0x000000990000780c */ /* 0x000fe20004f41670 */
[-C--:B------:R-:W-:Y:S02]  /*1e2e0*/  @!P4 IMAD R211, R202, R17.reuse, RZ ;  /* 0x00000011cad3c224 */ /* 0x080fe400078e02ff */
[----:B------:R-:W-:-:S03]  /*1e2f0*/  @!P6 IMAD R203, R203, R17, RZ ;  /* 0x00000011cbcbe224 */ /* 0x000fc600078e02ff */
[----:B------:R3:W-:Y:S04]  /*1e300*/  @!P4 STG.E.U8 desc[UR38][R22.64+0x90], R211 ;  /* 0x000090d31600c986 */ /* 0x0007e8000c101126 */
[----:B------:R4:W-:Y:S01]  /*1e310*/  @!P6 STG.E.U8 desc[UR38][R14.64+0x91], R203 ;  /* 0x000091cb0e00e986 */ /* 0x0009e2000c101126 */
[----:B------:R-:W-:Y:S02]  /*1e320*/  ISETP.LT.OR P6, PT, R0, 0x99, !P0 ;  /* 0x000000990000780c */ /* 0x000fe400047c1670 */
[----:B------:R-:W-:-:S04]  /*1e330*/  @!P2 IADD3 R20, P5, R4, UR37, RZ ;  /* 0x000000250414ac10 */ /* 0x000fc8000ffbe0ff */
[----:B--2---:R-:W-:Y:S02]  /*1e340*/  @!P2 IADD3.X R21, R5, UR36, RZ, P5, !PT ;  /* 0x000000240515ac10 */ /* 0x004fe4000affe4ff */
[----:B------:R-:W-:-:S05]  /*1e350*/  ISETP.LT.OR P5, PT, R0, 0x9a, !P1 ;  /* 0x0000009a0000780c */ /* 0x000fca0004fa1670 */
[----:B0-----:R-:W-:-:S05]  /*1e360*/  @!P6 IMAD R201, R204, R17, RZ ;  /* 0x00000011ccc9e224 */ /* 0x001fca00078e02ff */
[----:B------:R0:W-:Y:S01]  /*1e370*/  @!P6 STG.E.U8 desc[UR38][R4.64+0x98], R201 ;  /* 0x000098c90400e986 */ /* 0x0001e2000c101126 */
[----:B------:R-:W-:Y:S02]  /*1e380*/  ISETP.LT.OR P6, PT, R0, 0x9a, !P0 ;  /* 0x0000009a0000780c */ /* 0x000fe400047c1670 */
[----:B---3--:R-:W-:-:S04]  /*1e390*/  @!P5 IADD3 R22, P4, R4, UR37, RZ ;  /* 0x000000250416dc10 */ /* 0x008fc8000ff9e0ff */
[----:B------:R-:W-:Y:S02]  /*1e3a0*/  @!P5 IADD3.X R23, R5, UR36, RZ, P4, !PT ;  /* 0x000000240517dc10 */ /* 0x000fe4000a7fe4ff */
[----:B------:R-:W-:-:S05]  /*1e3b0*/  ISETP.LT.OR P4, PT, R0, 0xa1, !P1 ;  /* 0x000000a10000780c */ /* 0x000fca0004f81670 */
[----:B------:R-:W-:-:S05]  /*1e3c0*/  @!P6 IMAD R205, R205, R17, RZ ;  /* 0x00000011cdcde224 */ /* 0x000fca00078e02ff */
[----:B------:R-:W-:Y:S03]  /*1e3d0*/  @!P6 STG.E.U8 desc[UR38][R4.64+0x99], R205 ;  /* 0x000099cd0400e986 */ /* 0x000fe6000c101126 */
[----:B----4-:R-:W-:Y:S01]  /*1e3e0*/  @!P4 IADD3 R14, P6, R4, UR37, RZ ;  /* 0x00000025040ecc10 */ /* 0x010fe2000ffde0ff */
[----:B------:R-:W-:-:S03]  /*1e3f0*/  @!P5 IMAD R207, R207, R17, RZ ;  /* 0x00000011cfcfd224 */ /* 0x000fc600078e02ff */
[----:B------:R-:W-:Y:S02]  /*1e400*/  @!P4 IADD3.X R15, R5, UR36, RZ, P6, !PT ;  /* 0x00000024050fcc10 */ /* 0x000fe4000b7fe4ff */
[----:B------:R-:W-:Y:S01]  /*1e410*/  ISETP.NE.AND P4, PT, R13, RZ, PT ;  /* 0x000000ff0d00720c */ /* 0x000fe20003f85270 */
[----:B------:R-:W-:-:S05]  /*1e420*/  @!P2 IMAD R13, R206, R17, RZ ;  /* 0x00000011ce0da224 */ /* 0x000fca00078e02ff */
[----:B------:R2:W-:Y:S04]  /*1e430*/  @!P2 STG.E.U8 desc[UR38][R20.64+0x98], R13 ;  /* 0x0000980d1400a986 */ /* 0x0005e8000c101126 */
[----:B------:R-:W-:Y:S01]  /*1e440*/  @!P5 STG.E.U8 desc[UR38][R22.64+0x99], R207 ;  /* 0x000099cf1600d986 */ /* 0x000fe2000c101126 */
[----:B------:R-:W-:-:S04]  /*1e450*/  ISETP.GE.AND P5, PT, R12, 0x101, PT ;  /* 0x000001010c00780c */ /* 0x000fc80003fa6270 */
[----:B------:R-:W-:-:S13]  /*1e460*/  ISETP.LT.OR P2, PT, R0, 0x91, !P5 ;  /* 0x000000910000780c */ /* 0x000fda0006f41670 */
[----:B0-----:R-:W-:-:S05]  /*1e470*/  @!P2 IMAD R201, R192, R17, RZ ;  /* 0x00000011c0c9a224 */ /* 0x001fca00078e02ff */
[----:B------:R0:W-:Y:S01]  /*1e480*/  @!P2 STG.E.U8 desc[UR38][R2.64+0x90], R201 ;  /* 0x000090c90200a986 */ /* 0x0001e2000c101126 */
[----:B------:R-:W-:Y:S02]  /*1e490*/  ISETP.LT.OR P2, PT, R0, 0x92, !P5 ;  /* 0x000000920000780c */ /* 0x000fe40006f41670 */
[----:B------:R-:W-:-:S11]  /*1e4a0*/  ISETP.GE.AND P6, PT, R12, 0x109, PT ;  /* 0x000001090c00780c */ /* 0x000fd60003fc6270 */
[----:B------:R-:W-:-:S05]  /*1e4b0*/  @!P2 IMAD R203, R193, R17, RZ ;  /* 0x00000011c1cba224 */ /* 0x000fca00078e02ff */
[----:B------:R-:W-:Y:S01]  /*1e4c0*/  @!P2 STG.E.U8 desc[UR38][R2.64+0x91], R203 ;  /* 0x000091cb0200a986 */ /* 0x000fe2000c101126 */
[----:B------:R-:W-:-:S13]  /*1e4d0*/  ISETP.LT.OR P2, PT, R0, 0x91, !P6 ;  /* 0x000000910000780c */ /* 0x000fda0007741670 */
[----:B------:R-:W-:-:S04]  /*1e4e0*/  @!P2 IADD3 R192, P5, R2, UR37, RZ ;  /* 0x0000002502c0ac10 */ /* 0x000fc8000ffbe0ff */
[----:B------:R-:W-:Y:S02]  /*1e4f0*/  @!P2 IADD3.X R193, R3, UR36, RZ, P5, !PT ;  /* 0x0000002403c1ac10 */ /* 0x000fe4000affe4ff */
[----:B------:R-:W-:Y:S01]  /*1e500*/  ISETP.LT.OR P5, PT, R0, 0x92, !P6 ;  /* 0x000000920000780c */ /* 0x000fe200077a1670 */
[----:B--2---:R-:W-:-:S12]  /*1e510*/  @!P2 IMAD R13, R194, R17, RZ ;  /* 0x00000011c20da224 */ /* 0x004fd800078e02ff */
[----:B------:R-:W-:Y:S01]  /*1e520*/  @!P5 IADD3 R20, P6, R2, UR37, RZ ;  /* 0x000000250214dc10 */ /* 0x000fe2000ffde0ff */
[----:B------:R-:W-:-:S03]  /*1e530*/  @!P5 IMAD R195, R195, R17, RZ ;  /* 0x00000011c3c3d224 */ /* 0x000fc600078e02ff */
[----:B------:R-:W-:Y:S01]  /*1e540*/  @!P5 IADD3.X R21, R3, UR36, RZ, P6, !PT ;  /* 0x000000240315dc10 */ /* 0x000fe2000b7fe4ff */
[----:B------:R2:W-:Y:S04]  /*1e550*/  @!P2 STG.E.U8 desc[UR38][R192.64+0x90], R13 ;  /* 0x0000900dc000a986 */ /* 0x0005e8000c101126 */
[----:B------:R3:W-:Y:S01]  /*1e560*/  @!P5 STG.E.U8 desc[UR38][R20.64+0x91], R195 ;  /* 0x000091c31400d986 */ /* 0x0007e2000c101126 */
[----:B------:R-:W-:-:S04]  /*1e570*/  ISETP.GE.AND P5, PT, R12, 0x101, PT ;  /* 0x000001010c00780c */ /* 0x000fc80003fa6270 */
[----:B------:R-:W-:-:S13]  /*1e580*/  ISETP.LT.OR P2, PT, R0, 0x99, !P5 ;  /* 0x000000990000780c */ /* 0x000fda0006f41670 */
[----:B0-----:R-:W-:-:S05]  /*1e590*/  @!P2 IMAD R201, R196, R17, RZ ;  /* 0x00000011c4c9a224 */ /* 0x001fca00078e02ff */
[----:B------:R-:W-:Y:S01]  /*1e5a0*/  @!P2 STG.E.U8 desc[UR38][R2.64+0x98], R201 ;  /* 0x000098c90200a986 */ /* 0x000fe2000c101126 */
        /* <DEDUP_REMOVED lines=9> */
[----:B---3--:R-:W-:-:S04]  /*1e640*/  @!P5 IADD3 R20, P6, R2, UR37, RZ ;  /* 0x000000250214dc10 */ /* 0x008fc8000ffde0ff */
        /* <DEDUP_REMOVED lines=35> */
[----:B------:R-:W-:Y:S01]  /*1e880*/  @!P2 IADD3 R184, P5, R184, UR37, RZ ;  /* 0x00000025b8b8ac10 */ /* 0x000fe2000ffbe0ff */
[----:B0-----:R-:W-:-:S03]  /*1e890*/  @!P2 IMAD R13, R190, R17, RZ ;  /* 0x00000011be0da224 */ /* 0x001fc600078e02ff */
[----:B------:R-:W-:Y:S02]  /*1e8a0*/  @!P2 IADD3.X R185, R192, UR36, RZ, P5, !PT ;  /* 0x00000024c0b9ac10 */ /* 0x000fe4000affe4ff */
[----:B------:R-:W-:-:S03]  /*1e8b0*/  ISETP.LT.OR P5, PT, R0, 0x9a, !P6 ;  /* 0x0000009a0000780c */ /* 0x000fc600077a1670 */
[----:B------:R0:W-:Y:S01]  /*1e8c0*/  @!P2 STG.E.U8 desc[UR38][R184.64+0x98], R13 ;  /* 0x0000980db800a986 */ /* 0x0001e2000c101126 */
[----:B------:R-:W-:-:S09]  /*1e8d0*/  ISETP.LT.OR P2, PT, R0, 0xa1, !P4 ;  /* 0x000000a10000780c */ /* 0x000fd20006741670 */
[----:B--2---:R-:W-:Y:S01]  /*1e8e0*/  @!P5 IADD3 R20, P6, R194, UR37, RZ ;  /* 0x00000025c214dc10 */ /* 0x004fe2000ffde0ff */
[----:B------:R-:W-:-:S03]  /*1e8f0*/  @!P5 IMAD R191, R191, R17, RZ ;  /* 0x00000011bfbfd224 */ /* 0x000fc600078e02ff */
[----:B------:R-:W-:Y:S01]  /*1e900*/  @!P5 IADD3.X R21, R195, UR36, RZ, P6, !PT ;  /* 0x00000024c315dc10 */ /* 0x000fe2000b7fe4ff */
[----:B------:R-:W-:-:S04]  /*1e910*/  @!P2 IMAD R23, R176, R17, RZ ;  /* 0x00000011b017a224 */ /* 0x000fc800078e02ff */
[----:B------:R-:W-:Y:S04]  /*1e920*/  @!P5 STG.E.U8 desc[UR38][R20.64+0x99], R191 ;  /* 0x000099bf1400d986 */ /* 0x000fe8000c101126 */
        /* <DEDUP_REMOVED lines=25> */
[C---:B------:R-:W-:Y:S02]  /*1eac0*/  ISETP.LT.OR P2, PT, R0.reuse, 0xa1, !P0 ;  /* 0x000000a10000780c */ /* 0x040fe40004741670 */
[----:B------:R-:W-:Y:S02]  /*1ead0*/  P2R R176, PR, RZ, 0x10 ;  /* 0x00000010ffb07803 */ /* 0x000fe40000000000 */
[----:B------:R-:W-:-:S09]  /*1eae0*/  ISETP.LT.OR P4, PT, R0, 0xa1, !P1 ;  /* 0x000000a10000780c */ /* 0x000fd20004f81670 */
[----:B0-----:R-:W-:-:S05]  /*1eaf0*/  @!P2 IMAD R13, R168, R17, RZ ;  /* 0x00000011a80da224 */ /* 0x001fca00078e02ff */
[----:B------:R0:W-:Y:S01]  /*1eb00*/  @!P2 STG.E.U8 desc[UR38][R4.64+0xa0], R13 ;  /* 0x0000a00d0400a986 */ /* 0x0001e2000c101126 */
[----:B------:R-:W-:Y:S01]  /*1eb10*/  ISETP.LT.OR P2, PT, R0, 0xa2, !P0 ;  /* 0x000000a20000780c */ /* 0x000fe20004741670 */
[-C--:B------:R-:W-:Y:S02]  /*1eb20*/  @!P4 IMAD R179, R170, R17.reuse, RZ ;  /* 0x00000011aab3c224 */ /* 0x080fe400078e02ff */
[----:B------:R-:W-:-:S10]  /*1eb30*/  @!P6 IMAD R171, R171, R17, RZ ;  /* 0x00000011ababe224 */ /* 0x000fd400078e02ff */
[----:B------:R-:W-:-:S05]  /*1eb40*/  @!P2 IMAD R177, R169, R17, RZ ;  /* 0x00000011a9b1a224 */ /* 0x000fca00078e02ff */
[----:B------:R-:W-:Y:S01]  /*1eb50*/  @!P2 STG.E.U8 desc[UR38][R4.64+0xa1], R177 ;  /* 0x0000a1b10400a986 */ /* 0x000fe2000c101126 */
[----:B------:R-:W-:-:S03]  /*1eb60*/  ISETP.LT.OR P2, PT, R0, 0xa9, !P1 ;  /* 0x000000a90000780c */ /* 0x000fc60004f41670 */
[----:B------:R-:W-:Y:S04]  /*1eb70*/  @!P4 STG.E.U8 desc[UR38][R14.64+0xa0], R179 ;  /* 0x0000a0b30e00c986 */ /* 0x000fe8000c101126 */
[----:B------:R3:W-:Y:S01]  /*1eb80*/  @!P6 STG.E.U8 desc[UR38][R20.64+0xa1], R171 ;  /* 0x0000a1ab1400e986 */ /* 0x0007e2000c101126 */
[----:B------:R-:W-:-:S05]  /*1eb90*/  ISETP.LT.OR P6, PT, R0, 0xa9, !P0 ;  /* 0x000000a90000780c */ /* 0x000fca00047c1670 */
[----:B------:R-:W-:-:S04]  /*1eba0*/  @!P2 IADD3 R22, P5, R4, UR37, RZ ;  /* 0x000000250416ac10 */ /* 0x000fc8000ffbe0ff */
[----:B--2---:R-:W-:-:S04]  /*1ebb0*/  @!P2 IADD3.X R23, R5, UR36, RZ, P5, !PT ;  /* 0x000000240517ac10 */ /* 0x004fc8000affe4ff */
[----:B0-----:R-:W-:Y:S01]  /*1ebc0*/  @!P6 IMAD R13, R172, R17, RZ ;  /* 0x00000011ac0de224 */ /* 0x001fe200078e02ff */
[----:B------:R-:W-:-:S04]  /*1ebd0*/  ISETP.LT.OR P5, PT, R0, 0xaa, !P1 ;  /* 0x000000aa0000780c */ /* 0x000fc80004fa1670 */
[----:B------:R0:W-:Y:S01]  /*1ebe0*/  @!P6 STG.E.U8 desc[UR38][R4.64+0xa8], R13 ;  /* 0x0000a80d0400e986 */ /* 0x0001e2000c101126 */
[----:B------:R-:W-:Y:S01]  /*1ebf0*/  ISETP.LT.OR P6, PT, R0, 0xaa, !P0 ;  /* 0x000000aa0000780c */ /* 0x000fe200047c1670 */
[----:B---3--:R-:W-:-:S07]  /*1ec00*/  @!P2 IMAD R171, R174, R17, RZ ;  /* 0x00000011aeaba224 */ /* 0x008fce00078e02ff */
[----:B------:R-:W-:Y:S01]  /*1ec10*/  @!P5 IADD3 R168, P4, R4, UR37, RZ ;  /* 0x0000002504a8dc10 */ /* 0x000fe2000ff9e0ff */
[----:B------:R-:W-:-:S04]  /*1ec20*/  @!P5 IMAD R175, R175, R17, RZ ;  /* 0x00000011afafd224 */ /* 0x000fc800078e02ff */
[----:B------:R-:W-:Y:S01]  /*1ec30*/  @!P6 IMAD R173, R173, R17, RZ ;  /* 0x00000011adade224 */ /* 0x000fe200078e02ff */
[----:B------:R-:W-:-:S04]  /*1ec40*/  @!P5 IADD3.X R169, R5, UR36, RZ, P4, !PT ;  /* 0x0000002405a9dc10 */ /* 0x000fc8000a7fe4ff */
[----:B------:R-:W-:Y:S04]  /*1ec50*/  @!P6 STG.E.U8 desc[UR38][R4.64+0xa9], R173 ;  /* 0x0000a9ad0400e986 */ /* 0x000fe8000c101126 */
[----:B------:R-:W-:Y:S04]  /*1ec60*/  @!P2 STG.E.U8 desc[UR38][R22.64+0xa8], R171 ;  /* 0x0000a8ab1600a986 */ /* 0x000fe8000c101126 */
[----:B------:R2:W-:Y:S01]  /*1ec70*/  @!P5 STG.E.U8 desc[UR38][R168.64+0xa9], R175 ;  /* 0x0000a9afa800d986 */ /* 0x0005e2000c101126 */
[----:B------:R-:W-:-:S04]  /*1ec80*/  ISETP.GE.AND P5, PT, R12, 0x101, PT ;  /* 0x000001010c00780c */ /* 0x000fc80003fa6270 */
[C---:B------:R-:W-:Y:S02]  /*1ec90*/  ISETP.LT.OR P2, PT, R0.reuse, 0xa1, !P5 ;  /* 0x000000a10000780c */ /* 0x040fe40006f41670 */
[----:B------:R-:W-:-:S11]  /*1eca0*/  ISETP.LT.OR P4, PT, R0, 0xb1, !P1 ;  /* 0x000000b10000780c */ /* 0x000fd60004f81670 */
[----:B0-----:R-:W-:-:S05]  /*1ecb0*/  @!P2 IMAD R13, R160, R17, RZ ;  /* 0x00000011a00da224 */ /* 0x001fca00078e02ff */
[----:B------:R0:W-:Y:S01]  /*1ecc0*/  @!P2 STG.E.U8 desc[UR38][R2.64+0xa0], R13 ;  /* 0x0000a00d0200a986 */ /* 0x0001e2000c101126 */
[----:B------:R-:W-:Y:S02]  /*1ecd0*/  ISETP.LT.OR P2, PT, R0, 0xa2, !P5 ;  /* 0x000000a20000780c */ /* 0x000fe40006f41670 */
[----:B------:R-:W-:-:S04]  /*1ece0*/  @!P4 IADD3 R14, P6, R4, UR37, RZ ;  /* 0x00000025040ecc10 */ /* 0x000fc8000ffde0ff */
[----:B------:R-:W-:Y:S02]  /*1ecf0*/  @!P4 IADD3.X R15, R5, UR36, RZ, P6, !PT ;  /* 0x00000024050fcc10 */ /* 0x000fe4000b7fe4ff */
[----:B------:R-:W-:-:S05]  /*1ed00*/  ISETP.GE.AND P6, PT, R12, 0x109, PT ;  /* 0x000001090c00780c */ /* 0x000fca0003fc6270 */
[----:B------:R-:W-:-:S05]  /*1ed10*/  @!P2 IMAD R161, R161, R17, RZ ;  /* 0x00000011a1a1a224 */ /* 0x000fca00078e02ff */
[----:B------:R3:W-:Y:S01]  /*1ed20*/  @!P2 STG.E.U8 desc[UR38][R2.64+0xa1], R161 ;  /* 0x0000a1a10200a986 */ /* 0x0007e2000c101126 */
        /* <DEDUP_REMOVED lines=8> */
[----:B------:R-:W-:Y:S04]  /*1edb0*/  @!P2 STG.E.U8 desc[UR38][R20.64+0xa0], R169 ;  /* 0x0000a0a91400a986 */ /* 0x000fe8000c101126 */
[----:B------:R2:W-:Y:S01]  /*1edc0*/  @!P5 STG.E.U8 desc[UR38][R22.64+0xa1], R163 ;  /* 0x0000a1a31600d986 */ /* 0x0005e2000c101126 */
        /* <DEDUP_REMOVED lines=10> */
[----:B---3--:R-:W-:Y:S02]  /*1ee70*/  @!P2 IADD3.X R161, R3, UR36, RZ, P5, !PT ;  /* 0x0000002403a1ac10 */ /* 0x008fe4000affe4ff */
[----:B------:R-:W-:Y:S01]  /*1ee80*/  ISETP.LT.OR P5, PT, R0, 0xaa, !P6 ;  /* 0x000000aa0000780c */ /* 0x000fe200077a1670 */
[----:B--2---:R-:W-:-:S12]  /*1ee90*/  @!P2 IMAD R23, R166, R17, RZ ;  /* 0x00000011a617a224 */ /* 0x004fd800078e02ff */
[----:B------:R-:W-:-:S04]  /*1eea0*/  @!P5 IADD3 R20, P6, R2, UR37, RZ ;  /* 0x000000250214dc10 */ /* 0x000fc8000ffde0ff */
[----:B------:R-:W-:Y:S02]  /*1eeb0*/  @!P5 IADD3.X R21, R3, UR36, RZ, P6, !PT ;  /* 0x000000240315dc10 */ /* 0x000fe4000b7fe4ff */
[----:B------:R-:W-:Y:S01]  /*1eec0*/  ISETP.GE.AND P6, PT, R12, 0x181, PT ;  /* 0x000001810c00780c */ /* 0x000fe20003fc6270 */
[----:B------:R2:W-:Y:S03]  /*1eed0*/  @!P2 STG.E.U8 desc[UR38][R160.64+0xa8], R23 ;  /* 0x0000a817a000a986 */ /* 0x0005e6000c101126 */
[----:B------:R-:W-:Y:S01]  /*1eee0*/  ISETP.LT.OR P2, PT, R0, 0xa1, !P6 ;  /* 0x000000a10000780c */ /* 0x000fe20007741670 */
[----:B------:R-:W-:-:S05]  /*1eef0*/  @!P5 IMAD R167, R167, R17, RZ ;  /* 0x00000011a7a7d224 */ /* 0x000fca00078e02ff */
[----:B------:R3:W-:Y:S07]  /*1ef00*/  @!P5 STG.E.U8 desc[UR38][R20.64+0xa9], R167 ;  /* 0x0000a9a71400d986 */ /* 0x0007ee000c101126 */
[----:B0-----:R-:W-:-:S05]  /*1ef10*/  @!P2 IMAD R13, R152, R17, RZ ;  /* 0x00000011980da224 */ /* 0x001fca00078e02ff */
[----:B------:R0:W-:Y:S01]  /*1ef20*/  @!P2 STG.E.U8 desc[UR38][R8.64+0xa0], R13 ;  /* 0x0000a00d0800a986 */ /* 0x0001e2000c101126 */
[----:B------:R-:W-:-:S13]  /*1ef30*/  ISETP.LT.OR P2, PT, R0, 0xa2, !P6 ;  /* 0x000000a20000780c */ /* 0x000fda0007741670 */
[----:B------:R-:W-:-:S05]  /*1ef40*/  @!P2 IMAD R153, R153, R17, RZ ;  /* 0x000000119999a224 */ /* 0x000fca00078e02ff */
[----:B------:R-:W-:Y:S01]  /*1ef50*/  @!P2 STG.E.U8 desc[UR38][R8.64+0xa1], R153 ;  /* 0x0000a1990800a986 */ /* 0x000fe2000c101126 */
[----:B------:R-:W-:Y:S02]  /*1ef60*/  IADD3 R152, P2, R2, UR6, RZ ;  /* 0x0000000602987c10 */ /* 0x000fe4000ff5e0ff */
[----:B------:R-:W-:Y:S02]  /*1ef70*/  ISETP.GE.AND P6, PT, R12, 0x189, PT ;  /* 0x000001890c00780c */ /* 0x000fe40003fc6270 */
[----:B------:R-:W-:Y:S02]  /*1ef80*/  IADD3.X R162, R3, UR5, RZ, P2, !PT ;  /* 0x0000000503a27c10 */ /* 0x000fe400097fe4ff */
[----:B--2---:R-:W-:-:S04]  /*1ef90*/  IADD3 R160, P2, R2, UR6, RZ ;  /* 0x0000000602a07c10 */ /* 0x004fc8000ff5e0ff */
[----:B------:R-:W-:Y:S02]  /*1efa0*/  IADD3.X R163, R3, UR5, RZ, P2, !PT ;  /* 0x0000000503a37c10 */ /* 0x000fe400097fe4ff */
[----:B------:R-:W-:-:S13]  /*1efb0*/  ISETP.LT.OR P2, PT, R0, 0xa1, !P6 ;  /* 0x000000a10000780c */ /* 0x000fda0007741670 */
[----:B---3--:R-:W-:-:S04]  /*1efc0*/  @!P2 IADD3 R20, P5, R152, UR37, RZ ;  /* 0x000000259814ac10 */ /* 0x008fc8000ffbe0ff */
[----:B------:R-:W-:Y:S02]  /*1efd0*/  @!P2 IADD3.X R21, R162, UR36, RZ, P5, !PT ;  /* 0x00000024a215ac10 */ /* 0x000fe4000affe4ff */
[----:B------:R-:W-:Y:S01]  /*1efe0*/  ISETP.LT.OR P5, PT, R0, 0xa2, !P6 ;  /* 0x000000a20000780c */ /* 0x000fe200077a1670 */
[----:B0-----:R-:W-:-:S12]  /*1eff0*/  @!P2 IMAD R13, R154, R17, RZ ;  /* 0x000000119a0da224 */ /* 0x001fd800078e02ff */
[----:B------:R-:W-:Y:S01]  /*1f000*/  @!P5 IADD3 R22, P6, R160, UR37, RZ ;  /* 0x00000025a016dc10 */ /* 0x000fe2000ffde0ff */
[----:B------:R-:W-:-:S03]  /*1f010*/  @!P5 IMAD R155, R155, R17, RZ ;  /* 0x000000119b9bd224 */ /* 0x000fc600078e02ff */
[----:B------:R-:W-:Y:S01]  /*1f020*/  @!P5 IADD3.X R23, R163, UR36, RZ, P6, !PT ;  /* 0x00000024a317dc10 */ /* 0x000fe2000b7fe4ff */
[----:B------:R0:W-:Y:S04]  /*1f030*/  @!P2 STG.E.U8 desc[UR38][R20.64+0xa0], R13 ;  /* 0x0000a00d1400a986 */ /* 0x0001e8000c101126 */
        /* <DEDUP_REMOVED lines=9> */
[----:B------:R-:W-:Y:S02]  /*1f0d0*/  ISETP.LT.OR P2, PT, R0, 0xa9, !P6 ;  /* 0x000000a90000780c */ /* 0x000fe40007741670 */
[----:B------:R-:W-:-:S11]  /*1f0e0*/  ISETP.NE.AND P4, PT, R176, RZ, PT ;  /* 0x000000ffb000720c */ /* 0x000fd60003f85270 */
[----:B------:R-:W-:Y:S01]  /*1f0f0*/  @!P2 IADD3 R152, P5, R152, UR37, RZ ;  /* 0x000000259898ac10 */ /* 0x000fe2000ffbe0ff */
[----:B0-----:R-:W-:-:S03]  /*1f100*/  @!P2 IMAD R13, R158, R17, RZ ;  /* 0x000000119e0da224 */ /* 0x001fc600078e02ff */
[----:B------:R-:W-:Y:S02]  /*1f110*/  @!P2 IADD3.X R153, R162, UR36, RZ, P5, !PT ;  /* 0x00000024a299ac10 */ /* 0x000fe4000affe4ff */
[----:B------:R-:W-:-:S03]  /*1f120*/  ISETP.LT.OR P5, PT, R0, 0xaa, !P6 ;  /* 0x000000aa0000780c */ /* 0x000fc600077a1670 */
[----:B------:R0:W-:Y:S01]  /*1f130*/  @!P2 STG.E.U8 desc[UR38][R152.64+0xa8], R13 ;  /* 0x0000a80d9800a986 */ /* 0x0001e2000c101126 */
[----:B------:R-:W-:-:S09]  /*1f140*/  ISETP.LT.OR P2, PT, R0, 0xb1, !P4 ;  /* 0x000000b10000780c */ /* 0x000fd20006741670 */
[----:B------:R-:W-:Y:S01]  /*1f150*/  @!P5 IADD3 R20, P6, R160, UR37, RZ ;  /* 0x00000025a014dc10 */ /* 0x000fe2000ffde0ff */
[----:B------:R-:W-:-:S03]  /*1f160*/  @!P5 IMAD R159, R159, R17, RZ ;  /* 0x000000119f9fd224 */ /* 0x000fc600078e02ff */
[----:B------:R-:W-:Y:S01]  /*1f170*/  @!P5 IADD3.X R21, R163, UR36, RZ, P6, !PT ;  /* 0x00000024a315dc10 */ /* 0x000fe2000b7fe4ff */
[----:B--2---:R-:W-:-:S04]  /*1f180*/  @!P2 IMAD R23, R144, R17, RZ ;  /* 0x000000119017a224 */ /* 0x004fc800078e02ff */
        /* <DEDUP_REMOVED lines=154> */
[----:B------:R-:W-:Y:S01]  /*1fb30*/  @!P2 STG.E.U8 desc[UR38][R10.64+0xc8], R23 ;  /* 0x0000c8170a00a986 */ /* 0x000fe2000c101126 */
        /* <DEDUP_REMOVED lines=13> */
[----:B0-----:R-:W-:-:S10]  /*1fc10*/  @!P6 IMAD R13, R107, R17, RZ ;  /* 0x000000116b0de224 */ /* 0x001fd400078e02ff */
[----:B------:R-:W-:-:S05]  /*1fc20*/  @!P2 IMAD R113, R105, R17, RZ ;  /* 0x000000116971a224 */ /* 0x000fca00078e02ff */
[----:B------:R0:W-:Y:S01]  /*1fc30*/  @!P2 STG.E.U8 desc[UR38][R4.64+0xc1], R113 ;  /* 0x0000c1710400a986 */ /* 0x0001e2000c101126 */
[----:B------:R-:W-:-:S03]  /*1fc40*/  ISETP.LT.OR P2, PT, R0, 0xc9, !P1 ;  /* 0x000000c90000780c */ /* 0x000fc60004f41670 */
[----:B------:R-:W-:Y:S04]  /*1fc50*/  @!P4 STG.E.U8 desc[UR38][R14.64+0xc0], R115 ;  /* 0x0000c0730e00c986 */ /* 0x000fe8000c101126 */
[----:B------:R2:W-:Y:S01]  /*1fc60*/  @!P6 STG.E.U8 desc[UR38][R20.64+0xc1], R13 ;  /* 0x0000c10d1400e986 */ /* 0x0005e2000c101126 */
[----:B------:R-:W-:-:S05]  /*1fc70*/  ISETP.LT.OR P6, PT, R0, 0xc9, !P0 ;  /* 0x000000c90000780c */ /* 0x000fca00047c1670 */
[----:B------:R-:W-:-:S04]  /*1fc80*/  @!P2 IADD3 R22, P5, R4, UR37, RZ ;  /* 0x000000250416ac10 */ /* 0x000fc8000ffbe0ff */
[----:B------:R-:W-:-:S04]  /*1fc90*/  @!P2 IADD3.X R23, R5, UR36, RZ, P5, !PT ;  /* 0x000000240517ac10 */ /* 0x000fc8000affe4ff */
[----:B0-----:R-:W-:Y:S01]  /*1fca0*/  @!P6 IMAD R113, R108, R17, RZ ;  /* 0x000000116c71e224 */ /* 0x001fe200078e02ff */
[----:B------:R-:W-:-:S04]  /*1fcb0*/  ISETP.LT.OR P5, PT, R0, 0xca, !P1 ;  /* 0x000000ca0000780c */ /* 0x000fc80004fa1670 */
[----:B------:R0:W-:Y:S01]  /*1fcc0*/  @!P6 STG.E.U8 desc[UR38][R4.64+0xc8], R113 ;  /* 0x0000c8710400e986 */ /* 0x0001e2000c101126 */
[----:B------:R-:W-:Y:S01]  /*1fcd0*/  ISETP.LT.OR P6, PT, R0, 0xca, !P0 ;  /* 0x000000ca0000780c */ /* 0x000fe200047c1670 */
[----:B--2---:R-:W-:-:S07]  /*1fce0*/  @!P2 IMAD R13, R110, R17, RZ ;  /* 0x000000116e0da224 */ /* 0x004fce00078e02ff */
[----:B------:R-:W-:Y:S01]  /*1fcf0*/  @!P5 IADD3 R104, P4, R4, UR37, RZ ;  /* 0x000000250468dc10 */ /* 0x000fe2000ff9e0ff */
[----:B------:R-:W-:-:S04]  /*1fd00*/  @!P5 IMAD R111, R111, R17, RZ ;  /* 0x000000116f6fd224 */ /* 0x000fc800078e02ff */
[----:B------:R-:W-:Y:S01]  /*1fd10*/  @!P6 IMAD R109, R109, R17, RZ ;  /* 0x000000116d6de224 */ /* 0x000fe200078e02ff */
[----:B------:R-:W-:-:S04]  /*1fd20*/  @!P5 IADD3.X R105, R5, UR36, RZ, P4, !PT ;  /* 0x000000240569dc10 */ /* 0x000fc8000a7fe4ff */
[----:B------:R-:W-:Y:S04]  /*1fd30*/  @!P6 STG.E.U8 desc[UR38][R4.64+0xc9], R109 ;  /* 0x0000c96d0400e986 */ /* 0x000fe8000c101126 */
[----:B------:R2:W-:Y:S04]  /*1fd40*/  @!P2 STG.E.U8 desc[UR38][R22.64+0xc8], R13 ;  /* 0x0000c80d1600a986 */ /* 0x0005e8000c101126 */
[----:B------:R-:W-:Y:S01]  /*1fd50*/  @!P5 STG.E.U8 desc[UR38][R104.64+0xc9], R111 ;  /* 0x0000c96f6800d986 */ /* 0x000fe2000c101126 */
[----:B------:R-:W-:-:S04]  /*1fd60*/  ISETP.GE.AND P5, PT, R12, 0x101, PT ;  /* 0x000001010c00780c */ /* 0x000fc80003fa6270 */
[C---:B------:R-:W-:Y:S02]  /*1fd70*/  ISETP.LT.OR P2, PT, R0.reuse, 0xc1, !P5 ;  /* 0x000000c10000780c */ /* 0x040fe40006f41670 */
[----:B------:R-:W-:-:S11]  /*1fd80*/  ISETP.LT.OR P4, PT, R0, 0xd1, !P1 ;  /* 0x000000d10000780c */ /* 0x000fd60004f81670 */
[----:B0-----:R-:W-:-:S05]  /*1fd90*/  @!P2 IMAD R113, R96, R17, RZ ;  /* 0x000000116071a224 */ /* 0x001fca00078e02ff */
[----:B------:R-:W-:Y:S01]  /*1fda0*/  @!P2 STG.E.U8 desc[UR38][R2.64+0xc0], R113 ;  /* 0x0000c0710200a986 */ /* 0x000fe2000c101126 */
        /* <DEDUP_REMOVED lines=29> */
[----:B------:R-:W-:-:S04]  /*1ff80*/  @!P5 IADD3 R14, P6, R2, UR37, RZ ;  /* 0x00000025020edc10 */ /* 0x000fc8000ffde0ff */
[----:B------:R-:W-:Y:S02]  /*1ff90*/  @!P5 IADD3.X R15, R3, UR36, RZ, P6, !PT ;  /* 0x00000024030fdc10 */ /* 0x000fe4000b7fe4ff */
[----:B------:R-:W-:Y:S01]  /*1ffa0*/  ISETP.GE.AND P6, PT, R12, 0x181, PT ;  /* 0x000001810c00780c */ /* 0x000fe20003fc6270 */
[----:B------:R-:W-:Y:S03]  /*1ffb0*/  @!P2 STG.E.U8 desc[UR38][R22.64+0xc8], R13 ;  /* 0x0000c80d1600a986 */ /* 0x000fe6000c101126 */
[----:B------:R-:W-:Y:S01]  /*1ffc0*/  ISETP.LT.OR P2, PT, R0, 0xc1, !P6 ;  /* 0x000000c10000780c */ /* 0x000fe20007741670 */
[----:B------:R-:W-:-:S05]  /*1ffd0*/  @!P5 IMAD R103, R103, R17, RZ ;  /* 0x000000116767d224 */ /* 0x000fca00078e02ff */
[----:B------:R2:W-:Y:S07]  /*1ffe0*/  @!P5 STG.E.U8 desc[UR38][R14.64+0xc9], R103 ;  /* 0x0000c9670e00d986 */ /* 0x0005ee000c101126 */
[----:B---3--:R-:W-:-:S05]  /*1fff0*/  @!P2 IMAD R21, R88, R17, RZ ;  /* 0x000000115815a224 */ /* 0x008fca00078e02ff */
[----:B------:R3:W-:Y:S01]  /*20000*/  @!P2 STG.E.U8 desc[UR38][R8.64+0xc0], R21 ;  /* 0x0000c0150800a986 */ /* 0x0007e2000c101126 */
[----:B------:R-:W-:-:S13]  /*20010*/  ISETP.LT.OR P2, PT, R0, 0xc2, !P6 ;  /* 0x000000c20000780c */ /* 0x000fda0007741670 */
[----:B------:R-:W-:-:S05]  /*20020*/  @!P2 IMAD R89, R89, R17, RZ ;  /* 0x000000115959a224 */ /* 0x000fca00078e02ff */
[----:B------:R4:W-:Y:S01]  /*20030*/  @!P2 STG.E.U8 desc[UR38][R8.64+0xc1], R89 ;  /* 0x0000c1590800a986 */ /* 0x0009e2000c101126 */
[----:B------:R-:W-:Y:S02]  /*20040*/  IADD3 R88, P2, R2, UR6, RZ ;  /* 0x0000000602587c10 */ /* 0x000fe4000ff5e0ff */
[----:B------:R-:W-:Y:S02]  /*20050*/  ISETP.GE.AND P6, PT, R12, 0x189, PT ;  /* 0x000001890c00780c */ /* 0x000fe40003fc6270 */
[----:B------:R-:W-:Y:S02]  /*20060*/  IADD3.X R96, R3, UR5, RZ, P2, !PT ;  /* 0x0000000503607c10 */ /* 0x000fe400097fe4ff */
[----:B0-----:R-:W-:-:S04]  /*20070*/  IADD3 R97, P2, R2, UR6, RZ ;  /* 0x0000000602617c10 */ /* 0x001fc8000ff5e0ff */
[----:B------:R-:W-:Y:S02]  /*20080*/  IADD3.X R98, R3, UR5, RZ, P2, !PT ;  /* 0x0000000503627c10 */ /* 0x000fe400097fe4ff */
[----:B------:R-:W-:-:S13]  /*20090*/  ISETP.LT.OR P2, PT, R0, 0xc1, !P6 ;  /* 0x000000c10000780c */ /* 0x000fda0007741670 */
[----:B--2---:R-:W-:-:S04]  /*200a0*/  @!P2 IADD3 R14, P5, R88, UR37, RZ ;  /* 0x00000025580eac10 */ /* 0x004fc8000ffbe0ff */
[----:B------:R-:W-:Y:S02]  /*200b0*/  @!P2 IADD3.X R15, R96, UR36, RZ, P5, !PT ;  /* 0x00000024600fac10 */ /* 0x000fe4000affe4ff */
[----:B------:R-:W-:Y:S01]  /*200c0*/  ISETP.LT.OR P5, PT, R0, 0xc2, !P6 ;  /* 0x000000c20000780c */ /* 0x000fe200077a1670 */
[----:B------:R-:W-:-:S12]  /*200d0*/  @!P2 IMAD R13, R90, R17, RZ ;  /* 0x000000115a0da224 */ /* 0x000fd800078e02ff */
[----:B------:R-:W-:Y:S01]  /*200e0*/  @!P5 IADD3 R20, P6, R97, UR37, RZ ;  /* 0x000000256114dc10 */ /* 0x000fe2000ffde0ff */
[----:B------:R-:W-:-:S03]  /*200f0*/  @!P5 IMAD R91, R91, R17, RZ ;  /* 0x000000115b5bd224 */ /* 0x000fc600078e02ff */
[----:B---3--:R-:W-:Y:S01]  /*20100*/  @!P5 IADD3.X R21, R98, UR36, RZ, P6, !PT ;  /* 0x000000246215dc10 */ /* 0x008fe2000b7fe4ff */
[----:B------:R0:W-:Y:S04]  /*20110*/  @!P2 STG.E.U8 desc[UR38][R14.64+0xc0], R13 ;  /* 0x0000c00d0e00a986 */ /* 0x0001e8000c101126 */
[----:B------:R2:W-:Y:S01]  /*20120*/  @!P5 STG.E.U8 desc[UR38][R20.64+0xc1], R91 ;  /* 0x0000c15b1400d986 */ /* 0x0005e2000c101126 */
[----:B------:R-:W-:-:S04]  /*20130*/  ISETP.GE.AND P5, PT, R12, 0x181, PT ;  /* 0x000001810c00780c */ /* 0x000fc80003fa6270 */
[----:B------:R-:W-:-:S13]  /*20140*/  ISETP.LT.OR P2, PT, R0, 0xc9, !P5 ;  /* 0x000000c90000780c */ /* 0x000fda0006f41670 */
[----:B----4-:R-:W-:-:S05]  /*20150*/  @!P2 IMAD R89, R92, R17, RZ ;  /* 0x000000115c59a224 */ /* 0x010fca00078e02ff */
[----:B------:R3:W-:Y:S01]  /*20160*/  @!P2 STG.E.U8 desc[UR38][R8.64+0xc8], R89 ;  /* 0x0000c8590800a986 */ /* 0x0007e2000c101126 */
        /* <DEDUP_REMOVED lines=22> */
[----:B---3--:R-:W-:-:S05]  /*202d0*/  @!P2 IMAD R89, R82, R17, RZ ;  /* 0x000000115259a224 */ /* 0x008fca00078e02ff */
        /* <DEDUP_REMOVED lines=88> */
[----:B0-----:R-:W-:-:S05]  /*20860*/  @!P2 IMAD R13, R56, R17, RZ ;  /* 0x00000011380da224 */ /* 0x001fca00078e02ff */
[----:B------:R0:W-:Y:S01]  /*20870*/  @!P2 STG.E.U8 desc[UR38][R8.64+0xd0], R13 ;  /* 0x0000d00d0800a986 */ /* 0x0001e2000c101126 */
[----:B------:R-:W-:-:S13]  /*20880*/  ISETP.LT.OR P2, PT, R0, 0xd2, !P6 ;  /* 0x000000d20000780c */ /* 0x000fda0007741670 */
[----:B------:R-:W-:-:S05]  /*20890*/  @!P2 IMAD R57, R57, R17, RZ ;  /* 0x000000113939a224 */ /* 0x000fca00078e02ff */
[----:B------:R3:W-:Y:S01]  /*208a0*/  @!P2 STG.E.U8 desc[UR38][R8.64+0xd1], R57 ;  /* 0x0000d1390800a986 */ /* 0x0007e2000c101126 */
[----:B------:R-:W-:Y:S02]  /*208b0*/  IADD3 R56, P2, R2, UR6, RZ ;  /* 0x0000000602387c10 */ /* 0x000fe4000ff5e0ff */
[----:B------:R-:W-:Y:S02]  /*208c0*/  ISETP.GE.AND P6, PT, R12, 0x189, PT ;  /* 0x000001890c00780c */ /* 0x000fe40003fc6270 */
[----:B------:R-:W-:Y:S02]  /*208d0*/  IADD3.X R64, R3, UR5, RZ, P2, !PT ;  /* 0x0000000503407c10 */ /* 0x000fe400097fe4ff */
[----:B------:R-:W-:-:S04]  /*208e0*/  IADD3 R65, P2, R2, UR6, RZ ;  /* 0x0000000602417c10 */ /* 0x000fc8000ff5e0ff */
[----:B------:R-:W-:Y:S02]  /*208f0*/  IADD3.X R66, R3, UR5, RZ, P2, !PT ;  /* 0x0000000503427c10 */ /* 0x000fe400097fe4ff */
[----:B------:R-:W-:-:S13]  /*20900*/  ISETP.LT.OR P2, PT, R0, 0xd1, !P6 ;  /* 0x000000d10000780c */ /* 0x000fda0007741670 */
[----:B--2---:R-:W-:-:S04]  /*20910*/  @!P2 IADD3 R14, P5, R56, UR37, RZ ;  /* 0x00000025380eac10 */ /* 0x004fc8000ffbe0ff */
        /* <DEDUP_REMOVED lines=10> */
[----:B---3--:R-:W-:-:S05]  /*209c0*/  @!P2 IMAD R57, R60, R17, RZ ;  /* 0x000000113c39a224 */ /* 0x008fca00078e02ff */
        /* <DEDUP_REMOVED lines=28> */
[C---:B------:R-:W-:Y:S02]  /*20b90*/  ISETP.LT.OR P2, PT, R0.reuse, 0xe9, !P4 ;  /* 0x000000e90000780c */ /* 0x040fe40006741670 */
[----:B------:R-:W-:-:S11]  /*20ba0*/  ISETP.LT.OR P4, PT, R0, 0xea, !P4 ;  /* 0x000000ea0000780c */ /* 0x000fd60006781670 */
[----:B0-----:R-:W-:-:S05]  /*20bb0*/  @!P2 IMAD R13, R52, R17, RZ ;  /* 0x00000011340da224 */ /* 0x001fca00078e02ff */
[----:B------:R-:W-:Y:S01]  /*20bc0*/  @!P2 STG.E.U8 desc[UR38][R6.64+0xe8], R13 ;  /* 0x0000e80d0600a986 */ /* 0x000fe2000c101126 */
[C---:B------:R-:W-:Y:S01]  /*20bd0*/  ISETP.LT.OR P2, PT, R0.reuse, 0xe9, !P3 ;  /* 0x000000e90000780c */ /* 0x040fe20005f41670 */
[----:B------:R-:W-:Y:S01]  /*20be0*/  @!P4 IMAD R53, R53, R17, RZ ;  /* 0x000000113535c224 */ /* 0x000fe200078e02ff */
[----:B------:R-:W-:-:S04]  /*20bf0*/  ISETP.LT.OR P3, PT, R0, 0xea, !P3 ;  /* 0x000000ea0000780c */ /* 0x000fc80005f61670 */
[----:B------:R0:W-:Y:S07]  /*20c00*/  @!P4 STG.E.U8 desc[UR38][R6.64+0xe9], R53 ;  /* 0x0000e9350600c986 */ /* 0x0001ee000c101126 */
[----:B--2---:R-:W-:-:S05]  /*20c10*/  @!P2 IMAD R21, R54, R17, RZ ;  /* 0x000000113615a224 */ /* 0x004fca00078e02ff */
[----:B------:R-:W-:Y:S01]  /*20c20*/  @!P2 STG.E.U8 desc[UR38][R10.64+0xe8], R21 ;  /* 0x0000e8150a00a986 */ /* 0x000fe2000c101126 */
[----:B------:R-:W-:Y:S01]  /*20c30*/  ISETP.LT.OR P2, PT, R0, 0xe2, !P1 ;  /* 0x000000e20000780c */ /* 0x000fe20004f41670 */
[----:B------:R-:W-:-:S05]  /*20c40*/  @!P3 IMAD R55, R55, R17, RZ ;  /* 0x000000113737b224 */ /* 0x000fca00078e02ff */
[----:B------:R2:W-:Y:S07]  /*20c50*/  @!P3 STG.E.U8 desc[UR38][R10.64+0xe9], R55 ;  /* 0x0000e9370a00b986 */ /* 0x0005ee000c101126 */
[----:B------:R-:W-:-:S04]  /*20c60*/  @!P2 IADD3 R14, P3, R4, UR37, RZ ;  /* 0x00000025040eac10 */ /* 0x000fc8000ff7e0ff */
[----:B------:R-:W-:Y:S02]  /*20c70*/  @!P2 IADD3.X R15, R5, UR36, RZ, P3, !PT ;  /* 0x00000024050fac10 */ /* 0x000fe40009ffe4ff */
[C---:B------:R-:W-:Y:S02]  /*20c80*/  ISETP.LT.OR P3, PT, R0.reuse, 0xe1, !P0 ;  /* 0x000000e10000780c */ /* 0x040fe40004761670 */
[----:B------:R-:W-:-:S11]  /*20c90*/  ISETP.LT.OR P6, PT, R0, 0xe1, !P1 ;  /* 0x000000e10000780c */ /* 0x000fd60004fc1670 */
[----:B0-----:R-:W-:-:S05]  /*20ca0*/  @!P3 IMAD R7, R40, R17, RZ ;  /* 0x000000112807b224 */ /* 0x001fca00078e02ff */
[----:B------:R-:W-:Y:S01]  /*20cb0*/  @!P3 STG.E.U8 desc[UR38][R4.64+0xe0], R7 ;  /* 0x0000e0070400b986 */ /* 0x000fe2000c101126 */
[----:B------:R-:W-:Y:S01]  /*20cc0*/  ISETP.LT.OR P3, PT, R0, 0xe2, !P0 ;  /* 0x000000e20000780c */ /* 0x000fe20004761670 */
[-C--:B--2---:R-:W-:Y:S02]  /*20cd0*/  @!P6 IMAD R11, R42, R17.reuse, RZ ;  /* 0x000000112a0be224 */ /* 0x084fe400078e02ff */
[----:B------:R-:W-:-:S10]  /*20ce0*/  @!P2 IMAD R43, R43, R17, RZ ;  /* 0x000000112b2ba224 */ /* 0x000fd400078e02ff */
[----:B------:R-:W-:-:S05]  /*20cf0*/  @!P3 IMAD R41, R41, R17, RZ ;  /* 0x000000112929b224 */ /* 0x000fca00078e02ff */
[----:B------:R-:W-:Y:S04]  /*20d00*/  @!P3 STG.E.U8 desc[UR38][R4.64+0xe1], R41 ;  /* 0x0000e1290400b986 */ /* 0x000fe8000c101126 */
[----:B------:R-:W-:Y:S04]  /*20d10*/  @!P6 STG.E.U8 desc[UR38][R72.64+0xe0], R11 ;  /* 0x0000e00b4800e986 */ /* 0x000fe8000c101126 */
[----:B------:R0:W-:Y:S01]  /*20d20*/  @!P2 STG.E.U8 desc[UR38][R14.64+0xe1], R43 ;  /* 0x0000e12b0e00a986 */ /* 0x0001e2000c101126 */
[C---:B------:R-:W-:Y:S02]  /*20d30*/  ISETP.LT.OR P2, PT, R0.reuse, 0xe9, !P0 ;  /* 0x000000e90000780c */ /* 0x040fe40004741670 */
[----:B------:R-:W-:-:S11]  /*20d40*/  ISETP.LT.OR P0, PT, R0, 0xea, !P0 ;  /* 0x000000ea0000780c */ /* 0x000fd60004701670 */
[----:B------:R-:W-:-:S05]  /*20d50*/  @!P2 IMAD R13, R44, R17, RZ ;  /* 0x000000112c0da224 */ /* 0x000fca00078e02ff */
[----:B------:R2:W-:Y:S01]  /*20d60*/  @!P2 STG.E.U8 desc[UR38][R4.64+0xe8], R13 ;  /* 0x0000e80d0400a986 */ /* 0x0005e2000c101126 */
[C---:B------:R-:W-:Y:S01]  /*20d70*/  ISETP.LT.OR P2, PT, R0.reuse, 0xe9, !P1 ;  /* 0x000000e90000780c */ /* 0x040fe20004f41670 */
[----:B------:R-:W-:Y:S01]  /*20d80*/  @!P0 IMAD R45, R45, R17, RZ ;  /* 0x000000112d2d8224 */ /* 0x000fe200078e02ff */
[----:B------:R-:W-:-:S04]  /*20d90*/  ISETP.LT.OR P1, PT, R0, 0xea, !P1 ;  /* 0x000000ea0000780c */ /* 0x000fc80004f21670 */
[----:B------:R3:W-:Y:S01]  /*20da0*/  @!P0 STG.E.U8 desc[UR38][R4.64+0xe9], R45 ;  /* 0x0000e92d04008986 */ /* 0x0007e2000c101126 */
[----:B------:R-:W-:-:S06]  /*20db0*/  ISETP.GE.AND P5, PT, R12, 0x101, PT ;  /* 0x000001010c00780c */ /* 0x000fcc0003fa6270 */
[----:B------:R-:W-:Y:S01]  /*20dc0*/  @!P2 IADD3 R6, P0, R4, UR37, RZ ;  /* 0x000000250406ac10 */ /* 0x000fe2000ff1e0ff */
[----:B0-----:R-:W-:-:S03]  /*20dd0*/  @!P2 IMAD R15, R46, R17, RZ ;  /* 0x000000112e0fa224 */ /* 0x001fc600078e02ff */
[----:B------:R-:W-:Y:S02]  /*20de0*/  @!P2 IADD3.X R7, R5, UR36, RZ, P0, !PT ;  /* 0x000000240507ac10 */ /* 0x000fe400087fe4ff */
[----:B------:R-:W-:-:S03]  /*20df0*/  @!P1 IADD3 R10, P0, R4, UR37, RZ ;  /* 0x00000025040a9c10 */ /* 0x000fc6000ff1e0ff */
[----:B------:R0:W-:Y:S01]  /*20e00*/  @!P2 STG.E.U8 desc[UR38][R6.64+0xe8], R15 ;  /* 0x0000e80f0600a986 */ /* 0x0001e2000c101126 */
[C---:B------:R-:W-:Y:S01]  /*20e10*/  ISETP.LT.OR P2, PT, R0.reuse, 0xe1, !P5 ;  /* 0x000000e10000780c */ /* 0x040fe20006f41670 */
[----:B------:R-:W-:Y:S01]  /*20e20*/  @!P1 IMAD R47, R47, R17, RZ ;  /* 0x000000112f2f9224 */ /* 0x000fe200078e02ff */
[----:B------:R-:W-:Y:S02]  /*20e30*/  @!P1 IADD3.X R11, R5, UR36, RZ, P0, !PT ;  /* 0x00000024050b9c10 */ /* 0x000fe400087fe4ff */
[----:B------:R-:W-:Y:S02]  /*20e40*/  ISETP.LT.OR P0, PT, R0, 0xe2, !P5 ;  /* 0x000000e20000780c */ /* 0x000fe40006f01670 */
[----:B------:R-:W-:Y:S01]  /*20e50*/  ISETP.GE.AND P6, PT, R12, 0x109, PT ;  /* 0x000001090c00780c */ /* 0x000fe20003fc6270 */
[----:B------:R-:W-:Y:S03]  /*20e60*/  @!P1 STG.E.U8 desc[UR38][R10.64+0xe9], R47 ;  /* 0x0000e92f0a009986 */ /* 0x000fe6000c101126 */
[----:B------:R-:W-:-:S03]  /*20e70*/  ISETP.LT.OR P1, PT, R0, 0xe1, !P6 ;  /* 0x000000e10000780c */ /* 0x000fc60007721670 */
[----:B--2---:R-:W-:-:S04]  /*20e80*/  @!P2 IMAD R13, R32, R17, RZ ;  /* 0x00000011200da224 */ /* 0x004fc800078e02ff */
[----:B------:R-:W-:Y:S01]  /*20e90*/  @!P0 IMAD R33, R33, R17, RZ ;  /* 0x0000001121218224 */ /* 0x000fe200078e02ff */
[----:B------:R2:W-:Y:S01]  /*20ea0*/  @!P2 STG.E.U8 desc[UR38][R2.64+0xe0], R13 ;  /* 0x0000e00d0200a986 */ /* 0x0005e2000c101126 */
[----:B------:R-:W-:-:S03]  /*20eb0*/  ISETP.LT.OR P2, PT, R0, 0xe2, !P6 ;  /* 0x000000e20000780c */ /* 0x000fc60007741670 */
[----:B------:R-:W-:Y:S01]  /*20ec0*/  @!P0 STG.E.U8 desc[UR38][R2.64+0xe1], R33 ;  /* 0x0000e12102008986 */ /* 0x000fe2000c101126 */
[----:B---3--:R-:W-:Y:S01]  /*20ed0*/  @!P1 IADD3 R4, P0, R2, UR37, RZ ;  /* 0x0000002502049c10 */ /* 0x008fe2000ff1e0ff */
[----:B0-----:R-:W-:-:S03]  /*20ee0*/  @!P1 IMAD R15, R34, R17, RZ ;  /* 0x00000011220f9224 */ /* 0x001fc600078e02ff */
[----:B------:R-:W-:Y:S02]  /*20ef0*/  @!P1 IADD3.X R5, R3, UR36, RZ, P0, !PT ;  /* 0x0000002403059c10 */ /* 0x000fe400087fe4ff */
[----:B------:R-:W-:-:S03]  /*20f00*/  ISETP.LT.OR P0, PT, R0, 0xe9, !P5 ;  /* 0x000000e90000780c */ /* 0x000fc60006f01670 */
[----:B------:R0:W-:Y:S01]  /*20f10*/  @!P1 STG.E.U8 desc[UR38][R4.64+0xe0], R15 ;  /* 0x0000e00f04009986 */ /* 0x0001e2000c101126 */
[----:B------:R-:W-:Y:S02]  /*20f20*/  @!P2 IADD3 R6, P1, R2, UR37, RZ ;  /* 0x000000250206ac10 */ /* 0x000fe4000ff3e0ff */
[C---:B------:R-:W-:Y:S02]  /*20f30*/  ISETP.LT.OR P3, PT, R0.reuse, 0xea, !P5 ;  /* 0x000000ea0000780c */ /* 0x040fe40006f61670 */
[----:B------:R-:W-:Y:S02]  /*20f40*/  @!P2 IADD3.X R7, R3, UR36, RZ, P1, !PT ;  /* 0x000000240307ac10 */ /* 0x000fe40008ffe4ff */
[C---:B------:R-:W-:Y:S01]  /*20f50*/  ISETP.LT.OR P1, PT, R0.reuse, 0xe9, !P6 ;  /* 0x000000e90000780c */ /* 0x040fe20007721670 */
[-C--:B------:R-:W-:Y:S01]  /*20f60*/  @!P2 IMAD R35, R35, R17.reuse, RZ ;  /* 0x000000112323a224 */ /* 0x080fe200078e02ff */
[----:B------:R-:W-:Y:S01]  /*20f70*/  ISETP.LT.OR P4, PT, R0, 0xea, !P6 ;  /* 0x000000ea0000780c */ /* 0x000fe20007781670 */
[----:B--2---:R-:W-:Y:S01]  /*20f80*/  @!P0 IMAD R13, R36, R17, RZ ;  /* 0x00000011240d8224 */ /* 0x004fe200078e02ff */
[----:B------:R-:W-:-:S02]  /*20f90*/  ISETP.GE.AND P5, PT, R12, 0x181, PT ;  /* 0x000001810c00780c */ /* 0x000fc40003fa6270 */
[----:B------:R2:W-:Y:S03]  /*20fa0*/  @!P2 STG.E.U8 desc[UR38][R6.64+0xe1], R35 ;  /* 0x0000e1230600a986 */ /* 0x0005e6000c101126 */
[-C--:B------:R-:W-:Y:S01]  /*20fb0*/  @!P3 IMAD R37, R37, R17.reuse, RZ ;  /* 0x000000112525b224 */ /* 0x080fe200078e02ff */
[----:B------:R-:W-:Y:S01]  /*20fc0*/  @!P0 STG.E.U8 desc[UR38][R2.64+0xe8], R13 ;  /* 0x0000e80d02008986 */ /* 0x000fe2000c101126 */
[----:B------:R-:W-:Y:S02]  /*20fd0*/  ISETP.LT.OR P0, PT, R0, 0xe1, !P5 ;  /* 0x000000e10000780c */ /* 0x000fe40006f01670 */
[----:B0-----:R-:W-:Y:S01]  /*20fe0*/  @!P1 IADD3 R4, P2, R2, UR37, RZ ;  /* 0x0000002502049c10 */ /* 0x001fe2000ff5e0ff */
[----:B------:R-:W-:Y:S01]  /*20ff0*/  @!P3 STG.E.U8 desc[UR38][R2.64+0xe9], R37 ;  /* 0x0000e9250200b986 */ /* 0x000fe2000c101126 */
[----:B------:R-:W-:Y:S01]  /*21000*/  ISETP.LT.OR P3, PT, R0, 0xe2, !P5 ;  /* 0x000000e20000780c */ /* 0x000fe20006f61670 */
[----:B------:R-:W-:Y:S01]  /*21010*/  @!P1 IMAD R15, R38, R17, RZ ;  /* 0x00000011260f9224 */ /* 0x000fe200078e02ff */
[----:B------:R-:W-:-:S02]  /*21020*/  @!P1 IADD3.X R5, R3, UR36, RZ, P2, !PT ;  /* 0x0000002403059c10 */ /* 0x000fc400097fe4ff */
[----:B------:R-:W-:Y:S02]  /*21030*/  ISETP.GE.AND P6, PT, R12, 0x189, PT ;  /* 0x000001890c00780c */ /* 0x000fe40003fc6270 */
[----:B------:R-:W-:Y:S01]  /*21040*/  @!P4 IADD3 R10, P2, R2, UR37, RZ ;  /* 0x00000025020acc10 */ /* 0x000fe2000ff5e0ff */
[----:B------:R0:W-:Y:S01]  /*21050*/  @!P1 STG.E.U8 desc[UR38][R4.64+0xe8], R15 ;  /* 0x0000e80f04009986 */ /* 0x0001e2000c101126 */
[----:B------:R-:W-:Y:S01]  /*21060*/  ISETP.LT.OR P1, PT, R0, 0xe1, !P6 ;  /* 0x000000e10000780c */ /* 0x000fe20007721670 */
[-C--:B------:R-:W-:Y:S01]  /*21070*/  @!P4 IMAD R39, R39, R17.reuse, RZ ;  /* 0x000000112727c224 */ /* 0x080fe200078e02ff */
[----:B------:R-:W-:Y:S01]  /*21080*/  @!P4 IADD3.X R11, R3, UR36, RZ, P2, !PT ;  /* 0x00000024030bcc10 */ /* 0x000fe200097fe4ff */
[-C--:B--2---:R-:W-:Y:S02]  /*21090*/  @!P0 IMAD R7, R24, R17.reuse, RZ ;  /* 0x0000001118078224 */ /* 0x084fe400078e02ff */
[----:B------:R-:W-:Y:S02]  /*210a0*/  @!P3 IMAD R25, R25, R17, RZ ;  /* 0x000000111919b224 */ /* 0x000fe400078e02ff */
[----:B------:R2:W-:Y:S01]  /*210b0*/  @!P4 STG.E.U8 desc[UR38][R10.64+0xe9], R39 ;  /* 0x0000e9270a00c986 */ /* 0x0005e2000c101126 */
[----:B------:R-:W-:-:S03]  /*210c0*/  ISETP.LT.OR P4, PT, R0, 0xe2, !P6 ;  /* 0x000000e20000780c */ /* 0x000fc60007781670 */
[----:B------:R3:W-:Y:S01]  /*210d0*/  @!P0 STG.E.U8 desc[UR38][R8.64+0xe0], R7 ;  /* 0x0000e00708008986 */ /* 0x0007e2000c101126 */
[----:B------:R-:W-:-:S03]  /*210e0*/  IADD3 R6, P0, R2, UR6, RZ ;  /* 0x0000000602067c10 */ /* 0x000fc6000ff1e0ff */
[----:B------:R4:W-:Y:S01]  /*210f0*/  @!P3 STG.E.U8 desc[UR38][R8.64+0xe1], R25 ;  /* 0x0000e1190800b986 */ /* 0x0009e2000c101126 */
[----:B------:R-:W-:Y:S02]  /*21100*/  IADD3.X R12, R3, UR5, RZ, P0, !PT ;  /* 0x00000005030c7c10 */ /* 0x000fe400087fe4ff */
[----:B------:R-:W-:Y:S02]  /*21110*/  ISETP.LT.OR P3, PT, R0, 0xe9, !P5 ;  /* 0x000000e90000780c */ /* 0x000fe40006f61670 */
[----:B0-----:R-:W-:Y:S02]  /*21120*/  @!P1 IADD3 R4, P2, R6, UR37, RZ ;  /* 0x0000002506049c10 */ /* 0x001fe4000ff5e0ff */
[C---:B------:R-:W-:Y:S02]  /*21130*/  ISETP.LT.OR P0, PT, R0.reuse, 0xea, !P5 ;  /* 0x000000ea0000780c */ /* 0x040fe40006f01670 */
[C---:B------:R-:W-:Y:S02]  /*21140*/  ISETP.LT.OR P5, PT, R0.reuse, 0xe9, !P6 ;  /* 0x000000e90000780c */ /* 0x040fe400077a1670 */
[----:B------:R-:W-:Y:S01]  /*21150*/  ISETP.LT.OR P6, PT, R0, 0xea, !P6 ;  /* 0x000000ea0000780c */ /* 0x000fe200077c1670 */
[----:B------:R-:W-:Y:S01]  /*21160*/  @!P1 IMAD R13, R26, R17, RZ ;  /* 0x000000111a0d9224 */ /* 0x000fe200078e02ff */
[----:B------:R-:W-:-:S02]  /*21170*/  @!P1 IADD3.X R5, R12, UR36, RZ, P2, !PT ;  /* 0x000000240c059c10 */ /* 0x000fc400097fe4ff */
[----:B--2---:R-:W-:-:S03]  /*21180*/  IADD3 R10, P2, R2, UR6, RZ ;  /* 0x00000006020a7c10 */ /* 0x004fc6000ff5e0ff */
[----:B------:R4:W-:Y:S01]  /*21190*/  @!P1 STG.E.U8 desc[UR38][R4.64+0xe0], R13 ;  /* 0x0000e00d04009986 */ /* 0x0009e2000c101126 */
[----:B------:R-:W-:Y:S02]  /*211a0*/  @!P4 IADD3 R2, P1, R10, UR37, RZ ;  /* 0x000000250a02cc10 */ /* 0x000fe4000ff3e0ff */
[----:B------:R-:W-:Y:S02]  /*211b0*/  IADD3.X R0, R3, UR5, RZ, P2, !PT ;  /* 0x0000000503007c10 */ /* 0x000fe400097fe4ff */
[----:B------:R-:W-:Y:S02]  /*211c0*/  @!P5 IADD3 R6, P2, R6, UR37, RZ ;  /* 0x000000250606dc10 */ /* 0x000fe4000ff5e0ff */
[----:B------:R-:W-:Y:S01]  /*211d0*/  @!P4 IADD3.X R3, R0, UR36, RZ, P1, !PT ;  /* 0x000000240003cc10 */ /* 0x000fe20008ffe4ff */
[-C--:B------:R-:W-:Y:S01]  /*211e0*/  @!P4 IMAD R27, R27, R17.reuse, RZ ;  /* 0x000000111b1bc224 */ /* 0x080fe200078e02ff */
[----:B------:R-:W-:Y:S01]  /*211f0*/  @!P6 IADD3 R10, P1, R10, UR37, RZ ;  /* 0x000000250a0aec10 */ /* 0x000fe2000ff3e0ff */
[-C--:B------:R-:W-:Y:S01]  /*21200*/  @!P3 IMAD R15, R28, R17.reuse, RZ ;  /* 0x000000111c0fb224 */ /* 0x080fe200078e02ff */
[----:B---3--:R-:W-:Y:S01]  /*21210*/  @!P5 IADD3.X R7, R12, UR36, RZ, P2, !PT ;  /* 0x000000240c07dc10 */ /* 0x008fe200097fe4ff */
[-C--:B------:R-:W-:Y:S01]  /*21220*/  @!P0 IMAD R29, R29, R17.reuse, RZ ;  /* 0x000000111d1d8224 */ /* 0x080fe200078e02ff */
[----:B------:R-:W-:Y:S01]  /*21230*/  @!P6 IADD3.X R11, R0, UR36, RZ, P1, !PT ;  /* 0x00000024000bec10 */ /* 0x000fe20008ffe4ff */
[----:B------:R-:W-:-:S02]  /*21240*/  @!P5 IMAD R21, R30, R17, RZ ;  /* 0x000000111e15d224 */ /* 0x000fc400078e02ff */
[----:B------:R-:W-:Y:S01]  /*21250*/  @!P6 IMAD R31, R31, R17, RZ ;  /* 0x000000111f1fe224 */ /* 0x000fe200078e02ff */
[----:B------:R4:W-:Y:S04]  /*21260*/  @!P4 STG.E.U8 desc[UR38][R2.64+0xe1], R27 ;  /* 0x0000e11b0200c986 */ /* 0x0009e8000c101126 */
[----:B------:R4:W-:Y:S04]  /*21270*/  @!P3 STG.E.U8 desc[UR38][R8.64+0xe8], R15 ;  /* 0x0000e80f0800b986 */ /* 0x0009e8000c101126 */
[----:B------:R4:W-:Y:S04]  /*21280*/  @!P0 STG.E.U8 desc[UR38][R8.64+0xe9], R29 ;  /* 0x0000e91d08008986 */ /* 0x0009e8000c101126 */
[----:B------:R4:W-:Y:S04]  /*21290*/  @!P5 STG.E.U8 desc[UR38][R6.64+0xe8], R21 ;  /* 0x0000e8150600d986 */ /* 0x0009e8000c101126 */
[----:B------:R4:W-:Y:S02]  /*212a0*/  @!P6 STG.E.U8 desc[UR38][R10.64+0xe9], R31 ;  /* 0x0000e91f0a00e986 */ /* 0x0009e4000c101126 */
.L_x_85:
[----:B------:R-:W-:Y:S05]  /*212b0*/  BSYNC B0 ;  /* 0x0000000000007941 */ /* 0x000fea0003800000 */
.L_x_35:
[----:B0---4-:R-:W2:Y:S04]  /*212c0*/  LDL.LU R3, [R1+0x45c] ;  /* 0x00045c0001037983 */ /* 0x011ea80000300800 */
[----:B------:R-:W2:Y:S01]  /*212d0*/  LDL.LU R2, [R1+0x460] ;  /* 0x0004600001027983 */ /* 0x000ea20000300800 */
[----:B------:R-:W-:Y:S01]  /*212e0*/  ULDC UR4, c[0x0][0xc] ;  /* 0x0000030000047ab9 */ /* 0x000fe20000000800 */
[----:B------:R-:W-:Y:S01]  /*212f0*/  ULDC UR5, c[0x0][0x10] ;  /* 0x0000040000057ab9 */ /* 0x000fe20000000800 */
[----:B------:R-:W2:Y:S01]  /*21300*/  LDC R5, c[0x0][0x14] ;  /* 0x00000500ff057b82 */ /* 0x000ea20000000800 */
[----:B------:R-:W-:Y:S01]  /*21310*/  UIMAD.WIDE.U32 UR4, UR4, UR5, URZ ;  /* 0x00000005040472a5 */ /* 0x000fe2000f8e003f */
[----:B------:R-:W-:-:S05]  /*21320*/  PRMT R0, RZ, 0x7610, R0 ;  /* 0x00007610ff007816 */ /* 0x000fca0000000000 */
[----:B--2---:R-:W-:-:S04]  /*21330*/  IMAD.WIDE.U32 R2, R5, UR4, R2 ;  /* 0x0000000405027c25 */ /* 0x004fc8000f8e0002 */
[----:B------:R-:W-:Y:S01]  /*21340*/  IMAD R5, R5, UR5, RZ ;  /* 0x0000000505057c24 */ /* 0x000fe2000f8e02ff */
[----:B------:R-:W-:Y:S01]  /*21350*/  ULDC.64 UR4, c[0x0][0x650] ;  /* 0x0001940000047ab9 */ /* 0x000fe20000000a00 */
[----:B------:R-:W-:Y:S01]  /*21360*/  IMAD.MOV.U32 R6, RZ, RZ, R2 ;  /* 0x000000ffff067224 */ /* 0x000fe200078e0002 */
[----:B------:R-:W-:Y:S01]  /*21370*/  ISETP.GE.U32.AND P0, PT, R2, UR4, PT ;  /* 0x0000000402007c0c */ /* 0x000fe2000bf06070 */
[----:B------:R-:W-:Y:S01]  /*21380*/  IMAD.IADD R4, R3, 0x1, R5 ;  /* 0x0000000103047824 */ /* 0x000fe200078e0205 */
[----:B------:R-:W-:Y:S02]  /*21390*/  UMOV UR4, 0xffffffff ;  /* 0xffffffff00047882 */ /* 0x000fe40000000000 */
[----:B------:R-:W-:Y:S02]  /*213a0*/  IMAD.U32 R2, RZ, RZ, UR4 ;  /* 0x00000004ff027e24 */ /* 0x000fe4000f8e00ff */
[----:B------:R0:W-:Y:S01]  /*213b0*/  STL [R1+0x45c], R4 ;  /* 0x00045c0401007387 */ /* 0x0001e20000100800 */
[----:B------:R-:W-:Y:S01]  /*213c0*/  ISETP.GE.U32.AND.EX P0, PT, R4, UR5, PT, P0 ;  /* 0x0000000504007c0c */ /* 0x000fe2000bf06100 */
[----:B------:R-:W-:-:S02]  /*213d0*/  UMOV UR5, 0xffffffff ;  /* 0xffffffff00057882 */ /* 0x000fc40000000000 */
[----:B------:R0:W-:Y:S01]  /*213e0*/  STL [R1+0x460], R6 ;  /* 0x0004600601007387 */ /* 0x0001e20000100800 */
[----:B------:R-:W-:-:S03]  /*213f0*/  IMAD.U32 R22, RZ, RZ, UR5 ;  /* 0x00000005ff167e24 */ /* 0x000fc6000f8e00ff */
[----:B------:R0:W-:Y:S06]  /*21400*/  STL [R1+0x470], R2 ;  /* 0x0004700201007387 */ /* 0x0001ec0000100800 */
[----:B------:R-:W-:Y:S05]  /*21410*/  @P0 BRA `(.L_x_102) ;  /* 0x0000000400940947 */ /* 0x000fea0003800000 */
[----:B------:R-:W2:Y:S01]  /*21420*/  S2UR UR7, SR_CTAID.X ;  /* 0x00000000000779c3 */ /* 0x000ea20000002500 */
[----:B------:R-:W-:Y:S01]  /*21430*/  ULDC.64 UR4, c[0x0][0x628] ;  /* 0x00018a0000047ab9 */ /* 0x000fe20000000a00 */
[----:B------:R-:W-:Y:S01]  /*21440*/  ULDC UR6, c[0x0][0x150] ;  /* 0x0000540000067ab9 */ /* 0x000fe20000000800 */
[----:B------:R-:W-:Y:S01]  /*21450*/  ISETP.NE.U32.AND P0, PT, RZ, UR4, PT ;  /* 0x00000004ff007c0c */ /* 0x000fe2000bf05070 */
[----:B------:R-:W-:Y:S01]  /*21460*/  ULDC UR15, c[0x0][0x630] ;  /* 0x00018c00000f7ab9 */ /* 0x000fe20000000800 */
[----:B------:R-:W-:Y:S01]  /*21470*/  R2UR UR16, R6 ;  /* 0x00000000061072ca */ /* 0x000fe200000e0000 */
[----:B------:R-:W-:Y:S01]  /*21480*/  ULDC UR18, c[0x0][0x154] ;  /* 0x0000550000127ab9 */ /* 0x000fe20000000800 */
[----:B------:R-:W-:Y:S01]  /*21490*/  ISETP.NE.AND.EX P0, PT, RZ, UR5, PT, P0 ;  /* 0x00000005ff007c0c */ /* 0x000fe2000bf05300 */
[----:B------:R-:W4:Y:S01]  /*214a0*/  S2UR UR19, SR_CTAID.Y ;  /* 0x00000000001379c3 */ /* 0x000f220000002600 */
[----:B------:R-:W-:Y:S02]  /*214b0*/  R2UR UR17, R4 ;  /* 0x00000000041172ca */ /* 0x000fe400000e0000 */
[----:B------:R-:W-:-:S02]  /*214c0*/  R2UR UR12, R6 ;  /* 0x00000000060c72ca */ /* 0x000fc400000e0000 */
[----:B------:R-:W-:Y:S02]  /*214d0*/  R2UR UR13, R4 ;  /* 0x00000000040d72ca */ /* 0x000fe400000e0000 */
[----:B--2---:R-:W-:-:S05]  /*214e0*/  I2FP.F32.U32 R0, UR7 ;  /* 0x0000000700007c45 */ /* 0x004fca0008201000 */
[----:B------:R-:W-:-:S04]  /*214f0*/  FMUL R0, R0, UR6 ;  /* 0x0000000600007c20 */ /* 0x000fc80008400000 */
[----:B0-----:R0:W2:Y:S01]  /*21500*/  F2I.U32.TRUNC.NTZ R2, R0 ;  /* 0x0000000000027305 */ /* 0x0010a2000020f000 */
[----:B----4-:R-:W-:Y:S05]  /*21510*/  @!P0 BRA `(.L_x_103) ;  /* 0x0000000000308947 */ /* 0x010fea0003800000 */
        /* <DEDUP_REMOVED lines=12> */
.L_x_103:
[----:B------:R-:W-:Y:S01]  /*215e0*/  USHF.R.U64 UR6, UR12, UR15, UR13 ;  /* 0x0000000f0c067299 */ /* 0x000fe2000800120d */
[----:B0-----:R-:W-:Y:S01]  /*215f0*/  I2FP.F32.U32 R0, UR19 ;  /* 0x0000001300007c45 */ /* 0x001fe20008201000 */
[----:B------:R-:W-:Y:S01]  /*21600*/  USHF.R.U32.HI UR4, URZ, UR15, UR13 ;  /* 0x0000000f3f047299 */ /* 0x000fe2000801160d */
[----:B--2---:R-:W-:Y:S01]  /*21610*/  R2UR UR14, R2 ;  /* 0x00000000020e72ca */ /* 0x004fe200000e0000 */
[----:B------:R-:W-:Y:S02]  /*21620*/  UIADD3 UR9, UP0, URZ, -UR6, URZ ;  /* 0x800000063f097290 */ /* 0x000fe4000ff1e03f */
[----:B------:R-:W-:Y:S01]  /*21630*/  FMUL R0, R0, UR18 ;  /* 0x0000001200007c20 */ /* 0x000fe20008400000 */
[----:B------:R-:W-:Y:S01]  /*21640*/  ULDC.64 UR12, c[0x0][0x620] ;  /* 0x00018800000c7ab9 */ /* 0x000fe20000000a00 */
[----:B------:R-:W-:Y:S01]  /*21650*/  UIADD3.X UR4, URZ, ~UR4, URZ, UP0, !UPT ;  /* 0x800000043f047290 */ /* 0x000fe200087fe43f */
[----:B------:R-:W-:Y:S01]  /*21660*/  UMOV UR10, UR16 ;  /* 0x00000010000a7c82 */ /* 0x000fe20008000000 */
[----:B------:R-:W-:-:S02]  /*21670*/  UMOV UR11, UR17 ;  /* 0x00000011000b7c82 */ /* 0x000fc40008000000 */
[----:B------:R-:W0:Y:S01]  /*21680*/  F2I.U32.TRUNC.NTZ R0, R0 ;  /* 0x0000000000007305 */ /* 0x000e22000020f000 */
[----:B------:R-:W-:Y:S02]  /*21690*/  UIMAD UR4, UR4, UR12, URZ ;  /* 0x0000000c040472a4 */ /* 0x000fe4000f8e023f */
[----:B------:R-:W-:Y:S02]  /*216a0*/  UIMAD.WIDE.U32 UR10, UR9, UR12, UR10 ;  /* 0x0000000c090a72a5 */ /* 0x000fe4000f8e000a */
[----:B------:R-:W-:Y:S01]  /*216b0*/  UIMAD UR9, UR9, UR13, UR4 ;  /* 0x0000000d090972a4 */ /* 0x000fe2000f8e0204 */
[----:B------:R-:W-:Y:S01]  /*216c0*/  ULDC UR22, c[0x0][0x658] ;  /* 0x0001960000167ab9 */ /* 0x000fe20000000800 */
[----:B------:R-:W-:Y:S02]  /*216d0*/  UMOV UR12, 0xffffffff ;  /* 0xffffffff000c7882 */ /* 0x000fe40000000000 */
[----:B------:R-:W-:Y:S01]  /*216e0*/  UIADD3 UR11, UR11, UR9, URZ ;  /* 0x000000090b0b7290 */ /* 0x000fe2000fffe03f */
[----:B------:R-:W-:Y:S01]  /*216f0*/  ULDC UR13, c[0x0][0x618] ;  /* 0x00018600000d7ab9 */ /* 0x000fe20000000800 */
[----:B------:R-:W-:Y:S01]  /*21700*/  ULDC.64 UR4, c[0x0][0x640] ;  /* 0x0001900000047ab9 */ /* 0x000fe20000000a00 */
[----:B------:R-:W-:Y:S01]  /*21710*/  USHF.L.U32 UR18, UR12, UR22, URZ ;  /* 0x000000160c127299 */ /* 0x000fe2000800063f */
[----:B------:R-:W-:Y:S01]  /*21720*/  ISETP.NE.U32.AND P0, PT, RZ, UR4, PT ;  /* 0x00000004ff007c0c */ /* 0x000fe2000bf05070 */
[----:B------:R-:W-:Y:S01]  /*21730*/  USHF.R.U64 UR12, UR10, UR13, UR11 ;  /* 0x0000000d0a0c7299 */ /* 0x000fe2000800120b */
[----:B0-----:R-:W-:Y:S01]  /*21740*/  R2UR UR16, R0 ;  /* 0x00000000001072ca */ /* 0x001fe200000e0000 */
[----:B------:R-:W-:Y:S01]  /*21750*/  USHF.R.U32.HI UR10, URZ, UR13, UR11 ;  /* 0x0000000d3f0a7299 */ /* 0x000fe2000801160b */
[----:B------:R-:W-:Y:S01]  /*21760*/  ISETP.NE.AND.EX P0, PT, RZ, UR5, PT, P0 ;  /* 0x00000005ff007c0c */ /* 0x000fe2000bf05300 */
[----:B------:R-:W-:Y:S01]  /*21770*/  ULDC UR17, c[0x0][0x608] ;  /* 0x0001820000117ab9 */ /* 0x000fe20000000800 */
[----:B------:R-:W-:-:S02]  /*21780*/  ULOP3.LUT UR23, URZ, UR18, URZ, 0x33, !UPT ;  /* 0x000000123f177292 */ /* 0x000fc4000f8e333f */
[----:B------:R-:W-:Y:S02]  /*21790*/  USHF.R.U64 UR18, UR12, UR17, UR10 ;  /* 0x000000110c127299 */ /* 0x000fe4000800120a */
[----:B------:R-:W-:Y:S01]  /*217a0*/  USHF.R.U32.HI UR10, URZ, UR17, UR10 ;  /* 0x000000113f0a7299 */ /* 0x000fe2000801160a */
[----:B------:R-:W-:Y:S01]  /*217b0*/  UMOV UR20, 0x1 ;  /* 0x0000000100147882 */ /* 0x000fe20000000000 */
[----:B------:R-:W-:Y:S02]  /*217c0*/  UIADD3 UR14, -UR14, URZ, URZ ;  /* 0x0000003f0e0e7290 */ /* 0x000fe4000fffe13f */
[----:B------:R-:W-:Y:S02]  /*217d0*/  USHF.L.U32 UR13, UR20, UR22, URZ ;  /* 0x00000016140d7299 */ /* 0x000fe4000800063f */
[----:B------:R-:W-:Y:S01]  /*217e0*/  USHF.R.U64 UR20, UR18, UR22, UR10 ;  /* 0x0000001612147299 */ /* 0x000fe2000800120a */
[----:B------:R-:W-:Y:S01]  /*217f0*/  ULDC UR15, c[0x0][0x144] ;  /* 0x00005100000f7ab9 */ /* 0x000fe20000000800 */
[----:B------:R-:W-:Y:S01]  /*21800*/  ULDC UR8, c[0x0][0x600] ;  /* 0x0001800000087ab9 */ /* 0x000fe20000000800 */
[----:B------:R-:W-:-:S02]  /*21810*/  UIADD3 UR21, -UR16, URZ, URZ ;  /* 0x0000003f10157290 */ /* 0x000fc4000fffe13f */
[----:B------:R-:W-:Y:S02]  /*21820*/  USHF.R.U32.HI UR17, URZ, UR22, UR10 ;  /* 0x000000163f117299 */ /* 0x000fe4000801160a */
[----:B------:R-:W-:Y:S02]  /*21830*/  UIADD3 UR9, UR8, -0x1, URZ ;  /* 0xffffffff08097890 */ /* 0x000fe4000fffe03f */
[----:B------:R-:W-:Y:S01]  /*21840*/  UIMAD UR22, UR15, UR14, UR7 ;  /* 0x0000000e0f1672a4 */ /* 0x000fe2000f8e0207 */
[----:B------:R-:W-:Y:S01]  /*21850*/  ULDC UR26, c[0x0][0x148] ;  /* 0x00005200001a7ab9 */ /* 0x000fe20000000800 */
[----:B------:R-:W-:Y:S01]  /*21860*/  ULDC UR24, c[0x0][0x648] ;  /* 0x0001920000187ab9 */ /* 0x000fe20000000800 */
[----:B------:R-:W-:Y:S01]  /*21870*/  ULDC UR25, c[0x0][0x638] ;  /* 0x00018e0000197ab9 */ /* 0x000fe20000000800 */
[----:B------:R-:W-:Y:S01]  /*21880*/  UMOV UR16, UR20 ;  /* 0x0000001400107c82 */ /* 0x000fe20008000000 */
[----:B------:R-:W-:Y:S07]  /*21890*/  @!P0 BRA `(.L_x_104) ;  /* 0x0000000000288947 */ /* 0x000fee0003800000 */
        /* <DEDUP_REMOVED lines=10> */
.L_x_104:
[----:B------:R-:W2:Y:S01]  /*21940*/  LDL R0, [R1+0x484] ;  /* 0x0004840001007983 */ /* 0x000ea20000100800 */
[----:B------:R-:W-:Y:S01]  /*21950*/  IMAD.U32 R2, RZ, RZ, UR6 ;  /* 0x00000006ff027e24 */ /* 0x000fe2000f8e00ff */
[----:B------:R-:W-:Y:S02]  /*21960*/  ULOP3.LUT UR7, UR18, UR23, URZ, 0xc0, !UPT ;  /* 0x0000001712077292 */ /* 0x000fe4000f8ec03f */
[----:B------:R-:W-:Y:S02]  /*21970*/  ULOP3.LUT UR9, UR12, UR9, URZ, 0xc0, !UPT ;  /* 0x000000090c097292 */ /* 0x000fe4000f8ec03f */
[----:B------:R4:W-:Y:S01]  /*21980*/  STL [R1+0x470], R2 ;  /* 0x0004700201007387 */ /* 0x0009e20000100800 */
[----:B--2---:R-:W-:Y:S01]  /*21990*/  R2UR UR4, R0 ;  /* 0x00000000000472ca */ /* 0x004fe200000e0000 */
[----:B------:R-:W-:-:S12]  /*219a0*/  IMAD.MOV.U32 R0, RZ, RZ, 0x1 ;  /* 0x00000001ff007424 */ /* 0x000fd800078e00ff */
[----:B------:R-:W-:Y:S02]  /*219b0*/  UISETP.NE.AND UP0, UPT, UR4, URZ, UPT ;  /* 0x0000003f0400728c */ /* 0x000fe4000bf05270 */
[----:B------:R-:W-:-:S04]  /*219c0*/  USHF.R.U64 UR4, UR16, UR24, UR17 ;  /* 0x0000001810047299 */ /* 0x000fc80008001211 */
[----:B------:R-:W-:Y:S02]  /*219d0*/  UIADD3 UR5, -UR4, URZ, URZ ;  /* 0x0000003f04057290 */ /* 0x000fe4000fffe13f */
[----:B------:R-:W-:Y:S02]  /*219e0*/  UIMAD UR7, UR13, UR4, UR7 ;  /* 0x000000040d0772a4 */ /* 0x000fe4000f8e0207 */
[----:B------:R-:W-:Y:S02]  /*219f0*/  UIMAD UR4, UR5, UR25, UR20 ;  /* 0x00000019050472a4 */ /* 0x000fe4000f8e0214 */
[----:B------:R-:W-:Y:S01]  /*21a00*/  @UP0 UIMAD UR22, UR26, UR21, UR19 ;  /* 0x000000151a1602a4 */ /* 0x000fe2000f8e0213 */
[----:B------:R-:W-:Y:S01]  /*21a10*/  ULDC UR5, c[0x0][0x610] ;  /* 0x0001840000057ab9 */ /* 0x000fe20000000800 */
[----:B------:R-:W-:Y:S02]  /*21a20*/  UIMAD UR4, UR4, UR8, UR9 ;  /* 0x00000008040472a4 */ /* 0x000fe4000f8e0209 */
[----:B------:R-:W-:-:S04]  /*21a30*/  UIMAD UR7, UR7, UR5, UR22 ;  /* 0x00000005070772a4 */ /* 0x000fc8000f8e0216 */
[----:B------:R-:W-:Y:S02]  /*21a40*/  USEL UR5, UR4, UR7, !UP0 ;  /* 0x0000000704057287 */ /* 0x000fe4000c000000 */
[----:B------:R-:W-:-:S04]  /*21a50*/  USEL UR7, UR7, UR4, !UP0 ;  /* 0x0000000407077287 */ /* 0x000fc8000c000000 */
[----:B----4-:R-:W-:-:S08]  /*21a60*/  IMAD.U32 R22, RZ, RZ, UR5 ;  /* 0x00000005ff167e24 */ /* 0x010fd0000f8e00ff */
.L_x_102:
[----:B------:R-:W-:Y:S01]  /*21a70*/  LOP3.LUT P0, RZ, R0, 0xff, RZ, 0xc0, !PT ;  /* 0x000000ff00ff7812 */ /* 0x000fe2000780c0ff */
[----:B------:R-:W-:-:S12]  /*21a80*/  IMAD.U32 R23, RZ, RZ, UR7 ;  /* 0x00000007ff177e24 */ /* 0x000fd8000f8e00ff */
[----:B------:R-:W-:Y:S05]  /*21a90*/  @P0 BRA `(.L_x_105) ;  /* 0xfffffdfc00080947 */ /* 0x000fea000383ffff */
[----:B------:R-:W-:Y:S05]  /*21aa0*/  EXIT ;  /* 0x000000000000794d */ /* 0x000fea0003800000 */
.L_x_8:
[----:B------:R-:W2:Y:S01]  /*21ab0*/  LDL R5, [R1+0x460] ;  /* 0x0004600001057983 */ /* 0x000ea20000100800 */
[----:B------:R-:W-:-:S03]  /*21ac0*/  ULDC.64 UR4, c[0x0][0x650] ;  /* 0x0001940000047ab9 */ /* 0x000fc60000000a00 */
[----:B------:R-:W3:Y:S01]  /*21ad0*/  LDL R4, [R1+0x45c] ;  /* 0x00045c0001047983 */ /* 0x000ee20000100800 */
[----:B0-----:R-:W-:Y:S01]  /*21ae0*/  PRMT R0, RZ, 0x7610, R0 ;  /* 0x00007610ff007816 */ /* 0x001fe20000000000 */
[----:B------:R-:W-:Y:S02]  /*21af0*/  IMAD.MOV.U32 R2, RZ, RZ, -0x1 ;  /* 0xffffffffff027424 */ /* 0x000fe400078e00ff */
[----:B------:R-:W-:Y:S02]  /*21b00*/  IMAD.MOV.U32 R3, RZ, RZ, -0x1 ;  /* 0xffffffffff037424 */ /* 0x000fe400078e00ff */
[----:B------:R-:W-:Y:S01]  /*21b10*/  IMAD.MOV.U32 R11, RZ, RZ, -0x1 ;  /* 0xffffffffff0b7424 */ /* 0x000fe200078e00ff */
[----:B--2---:R-:W-:-:S04]  /*21b20*/  ISETP.GE.U32.AND P0, PT, R5, UR4, PT ;  /* 0x0000000405007c0c */ /* 0x004fc8000bf06070 */
[----:B---3--:R-:W-:-:S13]  /*21b30*/  ISETP.GE.U32.AND.EX P0, PT, R4, UR5, PT, P0 ;  /* 0x0000000504007c0c */ /* 0x008fda000bf06100 */
        /* <DEDUP_REMOVED lines=21> */
.L_x_107:
[----:B------:R-:W2:Y:S01]  /*21c90*/  LDL R0, [R1+0x484] ;  /* 0x0004840001007983 */ /* 0x000ea20000100800 */
[----:B------:R-:W-:Y:S01]  /*21ca0*/  R2UR UR7, R4 ;  /* 0x00000000040772ca */ /* 0x000fe200000e0000 */
[----:B------:R-:W-:Y:S01]  /*21cb0*/  USHF.R.U32.HI UR5, URZ, UR19, UR15 ;  /* 0x000000133f057299 */ /* 0x000fe2000801160f */
[----:B------:R-:W-:Y:S01]  /*21cc0*/  UMOV UR6, UR20 ;  /* 0x0000001400067c82 */ /* 0x000fe20008000000 */
[----:B------:R-:W-:Y:S01]  /*21cd0*/  ULDC UR22, c[0x0][0x658] ;  /* 0x0001960000167ab9 */ /* 0x000fe20000000800 */
[----:B------:R-:W-:Y:S01]  /*21ce0*/  ULDC UR20, c[0x0][0x600] ;  /* 0x0001800000147ab9 */ /* 0x000fe20000000800 */
[----:B------:R-:W-:Y:S01]  /*21cf0*/  ULDC UR23, c[0x0][0x648] ;  /* 0x0001920000177ab9 */ /* 0x000fe20000000800 */
[----:B------:R-:W-:Y:S01]  /*21d00*/  UIADD3 UR21, UR20, -0x1, URZ ;  /* 0xffffffff14157890 */ /* 0x000fe2000fffe03f */
[----:B------:R-:W-:Y:S01]  /*21d10*/  ULDC UR24, c[0x0][0x638] ;  /* 0x00018e0000187ab9 */ /* 0x000fe20000000800 */
[----:B------:R-:W-:Y:S01]  /*21d20*/  UMOV UR25, 0x1 ;  /* 0x0000000100197882 */ /* 0x000fe20000000000 */
[----:B--2---:R-:W-:-:S13]  /*21d30*/  R2UR UR4, R0 ;  /* 0x00000000000472ca */ /* 0x004fda00000e0000 */
[----:B------:R-:W-:Y:S02]  /*21d40*/  UISETP.NE.AND UP1, UPT, UR4, URZ, UPT ;  /* 0x0000003f0400728c */ /* 0x000fe4000bf25270 */
[----:B------:R-:W-:-:S03]  /*21d50*/  USHF.R.U64 UR4, UR14, UR19, UR15 ;  /* 0x000000130e047299 */ /* 0x000fc6000800120f */
[----:B------:R-:W-:Y:S01]  /*21d60*/  ULDC.64 UR14, c[0x0][0x620] ;  /* 0x00018800000e7ab9 */ /* 0x000fe20000000a00 */
[----:B------:R-:W-:-:S04]  /*21d70*/  UIADD3 UR13, UP0, URZ, -UR4, URZ ;  /* 0x800000043f0d7290 */ /* 0x000fc8000ff1e03f */
[----:B------:R-:W-:Y:S02]  /*21d80*/  UIADD3.X UR5, URZ, ~UR5, URZ, UP0, !UPT ;  /* 0x800000053f057290 */ /* 0x000fe400087fe43f */
[----:B------:R-:W-:Y:S02]  /*21d90*/  UIMAD.WIDE.U32 UR6, UR13, UR14, UR6 ;  /* 0x0000000e0d0672a5 */ /* 0x000fe4000f8e0006 */
[----:B------:R-:W-:Y:S02]  /*21da0*/  UIMAD UR5, UR5, UR14, URZ ;  /* 0x0000000e050572a4 */ /* 0x000fe4000f8e023f */
[----:B------:R-:W-:Y:S02]  /*21db0*/  @UP1 UIMAD UR8, UR11, UR12, UR10 ;  /* 0x0000000c0b0812a4 */ /* 0x000fe4000f8e020a */
[----:B------:R-:W-:Y:S01]  /*21dc0*/  UIMAD UR5, UR13, UR15, UR5 ;  /* 0x0000000f0d0572a4 */ /* 0x000fe2000f8e0205 */
[----:B------:R-:W-:Y:S02]  /*21dd0*/  ULDC UR14, c[0x0][0x608] ;  /* 0x00018200000e7ab9 */ /* 0x000fe40000000800 */
[----:B------:R-:W-:Y:S01]  /*21de0*/  ULDC UR13, c[0x0][0x618] ;  /* 0x00018600000d7ab9 */ /* 0x000fe20000000800 */
[----:B------:R-:W-:Y:S01]  /*21df0*/  UIADD3 UR5, UR7, UR5, URZ ;  /* 0x0000000507057290 */ /* 0x000fe2000fffe03f */
[----:B------:R-:W-:-:S03]  /*21e00*/  UMOV UR10, 0xffffffff ;  /* 0xffffffff000a7882 */ /* 0x000fc60000000000 */
[----:B------:R-:W-:Y:S02]  /*21e10*/  USHF.R.U64 UR17, UR6, UR13, UR5 ;  /* 0x0000000d06117299 */ /* 0x000fe40008001205 */
[----:B------:R-:W-:Y:S01]  /*21e20*/  USHF.R.U32.HI UR5, URZ, UR13, UR5 ;  /* 0x0000000d3f057299 */ /* 0x000fe20008011605 */
[----:B------:R-:W-:Y:S01]  /*21e30*/  ULDC.64 UR6, c[0x0][0x640] ;  /* 0x0001900000067ab9 */ /* 0x000fe20000000a00 */
[----:B------:R-:W-:Y:S01]  /*21e40*/  USHF.L.U32 UR11, UR10, UR22, URZ ;  /* 0x000000160a0b7299 */ /* 0x000fe2000800063f */
[----:B------:R-:W-:Y:S01]  /*21e50*/  ISETP.NE.U32.AND P0, PT, RZ, UR6, PT ;  /* 0x00000006ff007c0c */ /* 0x000fe2000bf05070 */
[----:B------:R-:W-:Y:S02]  /*21e60*/  USHF.R.U64 UR18, UR17, UR14, UR5 ;  /* 0x0000000e11127299 */ /* 0x000fe40008001205 */
[----:B------:R-:W-:Y:S01]  /*21e70*/  USHF.R.U32.HI UR5, URZ, UR14, UR5 ;  /* 0x0000000e3f057299 */ /* 0x000fe20008011605 */
[----:B------:R-:W-:Y:S01]  /*21e80*/  ISETP.NE.AND.EX P0, PT, RZ, UR7, PT, P0 ;  /* 0x00000007ff007c0c */ /* 0x000fe2000bf05300 */
[----:B------:R-:W-:-:S02]  /*21e90*/  ULOP3.LUT UR26, URZ, UR11, URZ, 0x33, !UPT ;  /* 0x0000000b3f1a7292 */ /* 0x000fc4000f8e333f */
[----:B------:R-:W-:Y:S02]  /*21ea0*/  USHF.R.U64 UR19, UR18, UR22, UR5 ;  /* 0x0000001612137299 */ /* 0x000fe40008001205 */
[----:B------:R-:W-:-:S05]  /*21eb0*/  USHF.R.U32.HI UR10, URZ, UR22, UR5 ;  /* 0x000000163f0a7299 */ /* 0x000fca0008011605 */
[----:B------:R-:W-:-:S03]  /*21ec0*/  UMOV UR5, UR19 ;  /* 0x0000001300057c82 */ /* 0x000fc60008000000 */
[----:B------:R-:W-:Y:S05]  /*21ed0*/  @!P0 BRA `(.L_x_108) ;  /* 0x0000000000308947 */ /* 0x000fea0003800000 */
        /* <DEDUP_REMOVED lines=12> */
.L_x_108:
[----:B------:R-:W-:Y:S01]  /*21fa0*/  R2UR UR6, R0 ;  /* 0x00000000000672ca */ /* 0x000fe200000e0000 */
[----:B------:R-:W-:Y:S01]  /*21fb0*/  USHF.L.U32 UR25, UR25, UR22, URZ ;  /* 0x0000001619197299 */ /* 0x000fe2000800063f */
[----:B------:R-:W-:Y:S01]  /*21fc0*/  IMAD.MOV.U32 R0, RZ, RZ, 0x1 ;  /* 0x00000001ff007424 */ /* 0x000fe200078e00ff */
[----:B------:R-:W-:Y:S01]  /*21fd0*/  ULOP3.LUT UR17, UR17, UR21, URZ, 0xc0, !UPT ;  /* 0x0000001511117292 */ /* 0x000fe2000f8ec03f */
[----:B------:R-:W-:-:S09]  /*21fe0*/  IMAD.U32 R11, RZ, RZ, UR4 ;  /* 0x00000004ff0b7e24 */ /* 0x000fd2000f8e00ff */
[----:B------:R-:W-:Y:S02]  /*21ff0*/  UISETP.NE.AND UP0, UPT, UR6, URZ, UPT ;  /* 0x0000003f0600728c */ /* 0x000fe4000bf05270 */
[----:B------:R-:W-:Y:S02]  /*22000*/  USHF.R.U64 UR6, UR5, UR23, UR10 ;  /* 0x0000001705067299 */ /* 0x000fe4000800120a */
[----:B------:R-:W-:Y:S02]  /*22010*/  ULOP3.LUT UR5, UR18, UR26, URZ, 0xc0, !UPT ;  /* 0x0000001a12057292 */ /* 0x000fe4000f8ec03f */
[----:B------:R-:W-:Y:S02]  /*22020*/  UIADD3 UR7, -UR6, URZ, URZ ;  /* 0x0000003f06077290 */ /* 0x000fe4000fffe13f */
[----:B------:R-:W-:Y:S02]  /*22030*/  UIMAD UR6, UR25, UR6, UR5 ;  /* 0x00000006190672a4 */ /* 0x000fe4000f8e0205 */
[----:B------:R-:W-:-:S03]  /*22040*/  UIMAD UR5, UR7, UR24, UR19 ;  /* 0x00000018070572a4 */ /* 0x000fc6000f8e0213 */
[----:B------:R-:W-:Y:S01]  /*22050*/  ULDC UR7, c[0x0][0x610] ;  /* 0x0001840000077ab9 */ /* 0x000fe20000000800 */
[----:B------:R-:W-:Y:S02]  /*22060*/  UIMAD UR5, UR5, UR20, UR17 ;  /* 0x00000014050572a4 */ /* 0x000fe4000f8e0211 */
[----:B------:R-:W-:-:S04]  /*22070*/  UIMAD UR8, UR6, UR7, UR8 ;  /* 0x00000007060872a4 */ /* 0x000fc8000f8e0208 */
[----:B------:R-:W-:Y:S02]  /*22080*/  USEL UR6, UR5, UR8, !UP0 ;  /* 0x0000000805067287 */ /* 0x000fe4000c000000 */
[----:B------:R-:W-:-:S04]  /*22090*/  USEL UR8, UR8, UR5, !UP0 ;  /* 0x0000000508087287 */ /* 0x000fc8000c000000 */
[----:B------:R-:W-:Y:S02]  /*220a0*/  IMAD.U32 R3, RZ, RZ, UR6 ;  /* 0x00000006ff037e24 */ /* 0x000fe4000f8e00ff */
[----:B------:R-:W-:-:S07]  /*220b0*/  IMAD.U32 R2, RZ, RZ, UR8 ;  /* 0x00000008ff027e24 */ /* 0x000fce000f8e00ff */
.L_x_106:
[----:B------:R-:W-:-:S08]  /*220c0*/  NOP ;  /* 0x0000000000007918 */ /* 0x000fd00000000000 */
[----:B-1----:R-:W0:-:S00]  /*220d0*/  USETMAXREG.DEALLOC.CTAPOOL 0x18 ;  /* 0x00000018000079c8 */ /* 0x002e0000080e0500 */
[----:B------:R-:W-:-:S13]  /*220e0*/  ISETP.NE.AND P0, PT, RZ, UR9, PT ;  /* 0x00000009ff007c0c */ /* 0x000fda000bf05270 */
[----:B------:R-:W-:Y:S05]  /*220f0*/  @P0 EXIT ;  /* 0x000000000000094d */ /* 0x000fea0003800000 */
[----:B0-----:R-:W-:Y:S01]  /*22100*/  LOP3.LUT P0, RZ, R0, 0xff, RZ, 0xc0, !PT ;  /* 0x000000ff00ff7812 */ /* 0x001fe2000780c0ff */
[----:B------:R-:W-:Y:S02]  /*22110*/  IMAD.MOV.U32 R0, RZ, RZ, 0x1 ;  /* 0x00000001ff007424 */ /* 0x000fe400078e00ff */
[----:B------:R-:W-:-:S10]  /*22120*/  IMAD.MOV.U32 R7, RZ, RZ, RZ ;  /* 0x000000ffff077224 */ /* 0x000fd400078e00ff */
[----:B------:R-:W-:Y:S05]  /*22130*/  @!P0 BRA `(.L_x_109) ;  /* 0x0000000c007c8947 */ /* 0x000fea0003800000 */
[----:B------:R-:W2:Y:S01]  /*22140*/  LDL R4, [R1+0x458] ;  /* 0x0004580001047983 */ /* 0x000ea20000100800 */
[----:B------:R-:W0:Y:S01]  /*22150*/  LDC R0, c[0x0][0x28c] ;  /* 0x0000a300ff007b82 */ /* 0x000e220000000800 */
[----:B------:R-:W-:Y:S01]  /*22160*/  ULDC UR8, c[0x0][0xc] ;  /* 0x0000030000087ab9 */ /* 0x000fe20000000800 */
[----:B------:R-:W-:Y:S01]  /*22170*/  ULDC UR5, c[0x0][0x658] ;  /* 0x0001960000057ab9 */ /* 0x000fe20000000800 */
[----:B------:R-:W1:Y:S01]  /*22180*/  S2R R8, SR_CgaCtaId ;  /* 0x0000000000087919 */ /* 0x000e620000008800 */
[----:B------:R-:W-:Y:S01]  /*22190*/  UMOV UR6, 0xffffffff ;  /* 0xffffffff00067882 */ /* 0x000fe20000000000 */
[----:B------:R-:W-:Y:S01]  /*221a0*/  UMOV UR7, 0x1 ;  /* 0x0000000100077882 */ /* 0x000fe20000000000 */
[----:B------:R-:W-:Y:S01]  /*221b0*/  USHF.L.U32 UR6, UR6, UR5, URZ ;  /* 0x0000000506067299 */ /* 0x000fe2000800063f */
[----:B------:R-:W-:Y:S01]  /*221c0*/  BSSY B0, `(.L_x_109) ;  /* 0x00000d6000007945 */ /* 0x000fe20003800000 */
[----:B------:R-:W-:Y:S01]  /*221d0*/  USHF.L.U32 UR5, UR7, UR5, URZ ;  /* 0x0000000507057299 */ /* 0x000fe2000800063f */
[----:B------:R-:W-:Y:S01]  /*221e0*/  IMAD.MOV.U32 R9, RZ, RZ, 0x1 ;  /* 0x00000001ff097424 */ /* 0x000fe200078e00ff */
[----:B------:R-:W-:Y:S01]  /*221f0*/  ULDC UR4, c[0x0][0x600] ;  /* 0x0001800000047ab9 */ /* 0x000fe20000000800 */
[----:B------:R-:W-:Y:S01]  /*22200*/  IMAD.MOV.U32 R7, RZ, RZ, RZ ;  /* 0x000000ffff077224 */ /* 0x000fe200078e00ff */
[----:B------:R-:W-:-:S02]  /*22210*/  UIADD3 UR4, UR4, -0x1, URZ ;  /* 0xffffffff04047890 */ /* 0x000fc4000fffe03f */
[----:B------:R-:W-:Y:S01]  /*22220*/  ULOP3.LUT UR6, URZ, UR6, URZ, 0x33, !UPT ;  /* 0x000000063f067292 */ /* 0x000fe2000f8e333f */
[----:B------:R-:W-:Y:S01]  /*22230*/  ULDC.64 UR22, c[0x0][0x198] ;  /* 0x0000660000167ab9 */ /* 0x000fe20000000a00 */
[----:B0-----:R-:W-:-:S05]  /*22240*/  VIADD R0, R0, 0x1f ;  /* 0x0000001f00007836 */ /* 0x001fca0000000000 */
[----:B------:R-:W-:-:S04]  /*22250*/  SHF.R.S32.HI R5, RZ, 0x1f, R0 ;  /* 0x0000001fff057819 */ /* 0x000fc80000011400 */
[----:B------:R-:W-:Y:S01]  /*22260*/  LEA.HI R6, R5, R0, RZ, 0x5 ;  /* 0x0000000005067211 */ /* 0x000fe200078f28ff */
[----:B------:R-:W-:Y:S01]  /*22270*/  IMAD.MOV.U32 R5, RZ, RZ, 0xf00 ;  /* 0x00000f00ff057424 */ /* 0x000fe200078e00ff */
[----:B-1----:R-:W-:Y:S01]  /*22280*/  LOP3.LUT R8, R8, 0x1, RZ, 0xc0, !PT ;  /* 0x0000000108087812 */ /* 0x002fe200078ec0ff */
[----:B------:R-:W-:Y:S01]  /*22290*/  IMAD.MOV.U32 R0, RZ, RZ, 0x1 ;  /* 0x00000001ff007424 */ /* 0x000fe200078e00ff */
[----:B------:R-:W-:-:S03]  /*222a0*/  SHF.R.S32.HI R6, RZ, 0x5, R6 ;  /* 0x00000005ff067819 */ /* 0x000fc60000011406 */
[----:B------:R-:W-:Y:S02]  /*222b0*/  IMAD R16, R8, R5, 0x24180 ;  /* 0x0002418008107424 */ /* 0x000fe400078e0205 */
[----:B------:R-:W-:Y:S01]  /*222c0*/  VIADD R17, R6, 0x1 ;  /* 0x0000000106117836 */ /* 0x000fe20000000000 */
[----:B--2---:R-:W-:-:S13]  /*222d0*/  R2UR UR9, R4 ;  /* 0x00000000040972ca */ /* 0x004fda00000e0000 */
[----:B------:R-:W-:-:S03]  /*222e0*/  ULOP3.LUT UR24, UR9, 0x2, URZ, 0xfc, !UPT ;  /* 0x0000000209187892 */ /* 0x000fc6000f8efc3f */
[----:B------:R-:W-:Y:S01]  /*222f0*/  ULDC UR9, c[0x0][0x10] ;  /* 0x0000040000097ab9 */ /* 0x000fe20000000800 */
[----:B------:R-:W-:Y:S01]  /*22300*/  ULDC UR7, c[0x0][0x14] ;  /* 0x0000050000077ab9 */ /* 0x000fe20000000800 */
[----:B------:R-:W-:-:S04]  /*22310*/  UIMAD.WIDE.U32 UR8, UR8, UR9, URZ ;  /* 0x00000009080872a5 */ /* 0x000fc8000f8e003f */
[----:B------:R-:W-:Y:S02]  /*22320*/  UIMAD.WIDE.U32 UR20, UR8, UR7, URZ ;  /* 0x00000007081472a5 */ /* 0x000fe4000f8e003f */
[----:B------:R-:W-:-:S04]  /*22330*/  UIMAD UR7, UR9, UR7, URZ ;  /* 0x00000007090772a4 */ /* 0x000fc8000f8e023f */
[----:B------:R-:W-:-:S12]  /*22340*/  UIADD3 UR7, UR21, UR7, URZ ;  /* 0x0000000715077290 */ /* 0x000fd8000fffe03f */
.L_x_120:
[----:B------:R-:W-:-:S03]  /*22350*/  UMOV UR8, 0xffffffff ;  /* 0xffffffff00087882 */ /* 0x000fc60000000000 */
[----:B------:R-:W-:Y:S05]  /*22360*/  BRA.DIV UR8, `(.L_x_110) ;  /* 0x00000012089c7947 */ /* 0x000fea000b800000 */
[----:B------:R-:W-:-:S13]  /*22370*/  ELECT P6, URZ, PT ;  /* 0x00000000003f782f */ /* 0x000fda00038c0000 */
.L_x_136:
[----:B------:R-:W0:Y:S01]  /*22380*/  LDC R4, c[0x0][0x28c] ;  /* 0x0000a300ff047b82 */ /* 0x000e220000000800 */
[----:B------:R-:W-:Y:S01]  /*22390*/  BSSY B1, `(.L_x_111) ;  /* 0x000003b000017945 */ /* 0x000fe20003800000 */
[----:B0-----:R-:W-:-:S13]  /*223a0*/  ISETP.LT.OR P6, PT, R4, 0x1, !P6 ;  /* 0x000000010400780c */ /* 0x001fda00077c1670 */
[----:B------:R-:W-:Y:S05]  /*223b0*/  @P6 BRA `(.L_x_112) ;  /* 0x0000000000e06947 */ /* 0x000fea0003800000 */
[----:B------:R-:W-:Y:S02]  /*223c0*/  IMAD R3, R3, 0x2, R8 ;  /* 0x0000000203037824 */ /* 0x000fe400078e0208 */
[----:B------:R-:W-:Y:S02]  /*223d0*/  IMAD.SHL.U32 R2, R2, 0x200, RZ ;  /* 0x0000020002027824 */ /* 0x000fe400078e00ff */
[----:B------:R-:W-:Y:S02]  /*223e0*/  IMAD R3, R3, 0x78, RZ ;  /* 0x0000007803037824 */ /* 0x000fe400078e02ff */
[----:B------:R-:W-:Y:S02]  /*223f0*/  IMAD.MOV.U32 R4, RZ, RZ, RZ ;  /* 0x000000ffff047224 */ /* 0x000fe400078e00ff */
[----:B------:R-:W-:Y:S02]  /*22400*/  IMAD.MOV.U32 R5, RZ, RZ, R17 ;  /* 0x000000ffff057224 */ /* 0x000fe400078e0011 */
[----:B------:R-:W-:-:S02]  /*22410*/  IMAD.MOV.U32 R10, RZ, RZ, R0 ;  /* 0x000000ffff0a7224 */ /* 0x000fc400078e0000 */
[----:B------:R-:W-:-:S07]  /*22420*/  IMAD.MOV.U32 R12, RZ, RZ, R7 ;  /* 0x000000ffff0c7224 */ /* 0x000fce00078e0007 */
.L_x_115:
[----:B------:R-:W0:Y:S01]  /*22430*/  S2R R14, SR_CgaCtaId ;  /* 0x00000000000e7919 */ /* 0x000e220000008800 */
[----:B------:R-:W-:Y:S02]  /*22440*/  MOV R13, 0x400 ;  /* 0x00000400000d7802 */ /* 0x000fe40000000f00 */
[----:B------:R-:W-:Y:S02]  /*22450*/  SHF.L.U32 R15, R10, 0x1f, RZ ;  /* 0x0000001f0a0f7819 */ /* 0x000fe400000006ff */
[----:B0-----:R-:W-:-:S05]  /*22460*/  LEA R13, R14, R13, 0x18 ;  /* 0x0000000d0e0d7211 */ /* 0x001fca00078ec0ff */
[----:B------:R-:W-:-:S04]  /*22470*/  IMAD R14, R12, 0x8, R13 ;  /* 0x000000080c0e7824 */ /* 0x000fc800078e020d */
[----:B------:R-:W0:Y:S02]  /*22480*/  SYNCS.PHASECHK.TRANS64.TRYWAIT P0, [R14+URZ+0x48], R15 ;  /* 0x0000480f0e0075a7 */ /* 0x000e24000800017f */
[----:B0-----:R-:W-:Y:S05]  /*22490*/  @!P0 BRA `(.L_x_113) ;  /* 0x0000001000708947 */ /* 0x001fea0003800000 */
.L_x_137:
[----:B------:R-:W1:Y:S01]  /*224a0*/  S2R R18, SR_TID.X ;  /* 0x0000000000127919 */ /* 0x000e620000002100 */
[----:B------:R-:W-:-:S04]  /*224b0*/  UPRMT UR8, UR24, 0x9910, URZ ;  /* 0x0000991018087896 */ /* 0x000fc8000800003f */
[----:B------:R-:W-:Y:S01]  /*224c0*/  UISETP.NE.AND UP0, UPT, UR8, 0x2, UPT ;  /* 0x000000020800788c */ /* 0x000fe2000bf05270 */
[----:B-1----:R-:W-:-:S13]  /*224d0*/  LOP3.LUT P0, RZ, R18, 0x7f, RZ, 0xc0, !PT ;  /* 0x0000007f12ff7812 */ /* 0x002fda000780c0ff */
[----:B0-----:R-:W0:Y:S02]  /*224e0*/  @!P0 LDC R15, c[0x0][0x500] ;  /* 0x00014000ff0f8b82 */ /* 0x001e240000000800 */
[----:B0-----:R0:W-:Y:S01]  /*224f0*/  @!P0 SYNCS.ARRIVE.TRANS64 RZ, [R14+URZ], R15 ;  /* 0x0000000f0eff89a7 */ /* 0x0011e2000800003f */
[----:B------:R-:W-:-:S13]  /*22500*/  PLOP3.LUT P0, PT, PT, PT, UP0, 0x80, 0x0 ;  /* 0x000000000000781c */ /* 0x000fda0003f0f008 */
[----:B0-----:R-:W-:Y:S05]  /*22510*/  @P0 BRA `(.L_x_114) ;  /* 0x0000000000040947 */ /* 0x001fea0003800000 */
[----:B------:R-:W-:Y:S01]  /*22520*/  BPT.TRAP 0x1 ;  /* 0x000000040000795c */ /* 0x000fe20000300000 */
.L_x_114:
[----:B------:R-:W-:Y:S01]  /*22530*/  R2UR UR9, R14 ;  /* 0x000000000e0972ca */ /* 0x000fe200000e0000 */
[C---:B------:R-:W-:Y:S01]  /*22540*/  IMAD R14, R12.reuse, 0x4000, R13 ;  /* 0x000040000c0e7824 */ /* 0x040fe200078e020d */
[----:B------:R-:W-:Y:S01]  /*22550*/  R2UR UR13, R13 ;  /* 0x000000000d0d72ca */ /* 0x000fe200000e0000 */
[----:B------:R-:W-:Y:S01]  /*22560*/  IMAD R13, R12, 0x1e00, R16 ;  /* 0x00001e000c0d7824 */ /* 0x000fe200078e0210 */
[----:B------:R-:W-:Y:S01]  /*22570*/  R2UR UR18, R2 ;  /* 0x00000000021272ca */ /* 0x000fe200000e0000 */
[----:B------:R-:W-:Y:S01]  /*22580*/  VIADD R5, R5, 0xffffffff ;  /* 0xffffffff05057836 */ /* 0x000fe20000000000 */
[----:B------:R-:W-:Y:S01]  /*22590*/  R2UR UR8, R14 ;  /* 0x000000000e0872ca */ /* 0x000fe200000e0000 */
[----:B------:R-:W-:Y:S01]  /*225a0*/  UIADD3 UR14, UP0, UR22, 0xf0, URZ ;  /* 0x000000f0160e7890 */ /* 0x000fe2000ff1e03f */
[----:B------:R-:W-:Y:S01]  /*225b0*/  R2UR UR11, R13 ;  /* 0x000000000d0b72ca */ /* 0x000fe200000e0000 */
[----:B------:R-:W-:Y:S01]  /*225c0*/  UIADD3 UR26, UP1, UR22, 0x1f0, URZ ;  /* 0x000001f0161a7890 */ /* 0x000fe2000ff3e03f */
[----:B------:R-:W-:Y:S01]  /*225d0*/  R2UR UR10, R4 ;  /* 0x00000000040a72ca */ /* 0x000fe200000e0000 */
[----:B------:R-:W-:Y:S01]  /*225e0*/  UIADD3.X UR15, URZ, UR23, URZ, UP0, !UPT ;  /* 0x000000173f0f7290 */ /* 0x000fe200087fe43f */
[----:B------:R-:W-:Y:S01]  /*225f0*/  R2UR UR12, R11 ;  /* 0x000000000b0c72ca */ /* 0x000fe200000e0000 */
[----:B------:R-:W-:Y:S01]  /*22600*/  VIADD R12, R12, 0x1 ;  /* 0x000000010c0c7836 */ /* 0x000fe20000000000 */
[----:B------:R-:W-:Y:S01]  /*22610*/  R2UR UR19, R3 ;  /* 0x00000000031372ca */ /* 0x000fe200000e0000 */
[----:B------:R-:W-:Y:S01]  /*22620*/  UIADD3.X UR27, URZ, UR23, URZ, UP1, !UPT ;  /* 0x000000173f1b7290 */ /* 0x000fe20008ffe43f */
[----:B------:R-:W-:Y:S01]  /*22630*/  ISETP.GT.AND P1, PT, R5, 0x1, PT ;  /* 0x000000010500780c */ /* 0x000fe20003f24270 */
[----:B------:R-:W-:Y:S01]  /*22640*/  UMOV UR16, 0x0 ;  /* 0x0000000000107882 */ /* 0x000fe20000000000 */
[----:B------:R-:W-:Y:S01]  /*22650*/  UMOV UR17, 0x10000000 ;  /* 0x1000000000117882 */ /* 0x000fe20000000000 */
[----:B------:R-:W-:Y:S01]  /*22660*/  UIADD3 UR8, UR8, 0x180, URZ ;  /* 0x0000018008087890 */ /* 0x000fe2000fffe03f */
[----:B------:R-:W-:Y:S01]  /*22670*/  ISETP.NE.AND P0, PT, R12, 0x9, PT ;  /* 0x000000090c00780c */ /* 0x000fe20003f05270 */
[----:B------:R-:W-:Y:S01]  /*22680*/  UIADD3 UR13, UR13, UR11, URZ ;  /* 0x0000000b0d0d7290 */ /* 0x000fe2000fffe03f */
[----:B------:R-:W-:Y:S01]  /*22690*/  VIADD R4, R4, 0x20 ;  /* 0x0000002004047836 */ /* 0x000fe20000000000 */
[----:B------:R-:W-:Y:S01]  /*226a0*/  UMOV UR25, 0x30000 ;  /* 0x0003000000197882 */ /* 0x000fe20000000000 */
[----:B------:R-:W-:Y:S01]  /*226b0*/  UMOV UR11, UR18 ;  /* 0x00000012000b7c82 */ /* 0x000fe20008000000 */
[----:B------:R-:W-:-:S02]  /*226c0*/  SEL R13, RZ, 0x1, P0 ;  /* 0x00000001ff0d7807 */ /* 0x000fc40000000000 */
[----:B------:R-:W-:Y:S01]  /*226d0*/  SEL R12, R12, RZ, P0 ;  /* 0x000000ff0c0c7207 */ /* 0x000fe20000000000 */
[----:B------:R0:W-:Y:S01]  /*226e0*/  UTMALDG.3D [UR8], [UR14], desc[UR16] ;  /* 0x000010080e0075b4 */ /* 0x0001e20008011000 */
[----:B------:R-:W-:Y:S01]  /*226f0*/  LOP3.LUT R10, R10, R13, RZ, 0x3c, !PT ;  /* 0x0000000d0a0a7212 */ /* 0x000fe200078e3cff */
[----:B0-----:R-:W-:Y:S01]  /*22700*/  UMOV UR11, UR19 ;  /* 0x00000013000b7c82 */ /* 0x001fe20008000000 */
[----:B------:R-:W-:Y:S02]  /*22710*/  UMOV UR8, UR13 ;  /* 0x0000000d00087c82 */ /* 0x000fe40008000000 */
[----:B------:R0:W-:Y:S02]  /*22720*/  UTMALDG.3D.MULTICAST [UR8], [UR26], UR25, desc[UR16] ;  /* 0x000010081a0073b4 */ /* 0x0001e40008011819 */
[----:B0-----:R-:W-:Y:S05]  /*22730*/  @P1 BRA `(.L_x_115) ;  /* 0xfffffffc003c1947 */ /* 0x001fea000383ffff */
.L_x_112:
[----:B------:R-:W-:Y:S05]  /*22740*/  BSYNC B1 ;  /* 0x0000000000017941 */ /* 0x000fea0003800000 */
.L_x_111:
[----:B------:R-:W2:Y:S01]  /*22750*/  LDL.LU R15, [R1+0x45c] ;  /* 0x00045c00010f7983 */ /* 0x000ea20000300800 */
[----:B------:R-:W-:Y:S01]  /*22760*/  LOP3.LUT P0, RZ, R9, 0xff, RZ, 0xc0, !PT ;  /* 0x000000ff09ff7812 */ /* 0x000fe2000780c0ff */
[C---:B------:R-:W-:Y:S01]  /*22770*/  IMAD.IADD R4, R6.reuse, 0x1, R7 ;  /* 0x0000000106047824 */ /* 0x040fe200078e0207 */
[----:B------:R-:W-:Y:S01]  /*22780*/  ULDC.64 UR8, c[0x0][0x650] ;  /* 0x0001940000087ab9 */ /* 0x000fe20000000a00 */
[----:B------:R-:W3:Y:S01]  /*22790*/  LDL.LU R14, [R1+0x460] ;  /* 0x00046000010e7983 */ /* 0x000ee20000300800 */
[----:B------:R-:W-:Y:S01]  /*227a0*/  ISETP.GE.U32.AND P1, PT, R6, 0x9, PT ;  /* 0x000000090600780c */ /* 0x000fe20003f26070 */
[----:B------:R-:W-:Y:S01]  /*227b0*/  BSSY B1, `(.L_x_116) ;  /* 0x0000074000017945 */ /* 0x000fe20003800000 */
[----:B------:R-:W-:Y:S01]  /*227c0*/  IMAD.MOV.U32 R11, RZ, RZ, -0x1 ;  /* 0xffffffffff0b7424 */ /* 0x000fe200078e00ff */
[----:B------:R-:W-:-:S06]  /*227d0*/  PRMT R9, RZ, 0x7610, R9 ;  /* 0x00007610ff097816 */ /* 0x000fcc0000000009 */
[----:B------:R-:W0:Y:S01]  /*227e0*/  @P0 S2R R3, SR_CgaCtaId ;  /* 0x0000000000030919 */ /* 0x000e220000008800 */
[----:B------:R-:W-:-:S04]  /*227f0*/  @P0 MOV R2, 0x400 ;  /* 0x0000040000020802 */ /* 0x000fc80000000f00 */
[----:B0-----:R-:W-:-:S04]  /*22800*/  @P0 LEA R2, R3, R2, 0x18 ;  /* 0x0000000203020211 */ /* 0x001fc800078ec0ff */
[----:B------:R0:W-:Y:S01]  /*22810*/  @P0 SYNCS.ARRIVE.TRANS64.A1T0 RZ, [R2+URZ+0xa8], RZ ;  /* 0x0000a8ff02ff09a7 */ /* 0x0001e2000810003f */
[----:B------:R-:W-:-:S04]  /*22820*/  ISETP.GT.U32.AND P0, PT, R4, 0x8, PT ;  /* 0x000000080400780c */ /* 0x000fc80003f04070 */
[----:B------:R-:W-:Y:S01]  /*22830*/  ISETP.LT.U32.AND P0, PT, R6, 0x9, P0 ;  /* 0x000000090600780c */ /* 0x000fe20000701070 */
[----:B0-----:R-:W-:-:S04]  /*22840*/  IMAD.WIDE.U32 R2, R4, 0x38e38e39, RZ ;  /* 0x38e38e3904027825 */ /* 0x001fc800078e00ff */
[----:B------:R-:W-:Y:S01]  /*22850*/  IMAD.MOV.U32 R2, RZ, RZ, -0x1 ;  /* 0xffffffffff027424 */ /* 0x000fe200078e00ff */
[----:B------:R-:W-:Y:S02]  /*22860*/  SHF.R.U32.HI R5, RZ, 0x1, R3 ;  /* 0x00000001ff057819 */ /* 0x000fe40000011603 */
[----:B------:R-:W-:-:S03]  /*22870*/  SEL R3, RZ, 0x1, !P0 ;  /* 0x00000001ff037807 */ /* 0x000fc60004000000 */
[--C-:B------:R-:W-:Y:S01]  /*22880*/  IMAD R7, R5, -0x9, R4.reuse ;  /* 0xfffffff705077824 */ /* 0x100fe200078e0204 */
[----:B------:R-:W-:Y:S01]  /*22890*/  LOP3.LUT R0, R0, R3, RZ, 0x3c, !PT ;  /* 0x0000000300007212 */ /* 0x000fe200078e3cff */
[----:B------:R-:W-:Y:S01]  /*228a0*/  IMAD.MOV.U32 R3, RZ, RZ, -0x1 ;  /* 0xffffffffff037424 */ /* 0x000fe200078e00ff */
[----:B------:R-:W-:Y:S02]  /*228b0*/  PRMT R4, RZ, 0x7610, R4 ;  /* 0x00007610ff047816 */ /* 0x000fe40000000004 */
[----:B------:R-:W-:Y:S02]  /*228c0*/  @P1 LOP3.LUT R0, R0, 0x1, R5, 0x78, !PT ;  /* 0x0000000100001812 */ /* 0x000fe400078e7805 */
[----:B---3--:R-:W-:-:S04]  /*228d0*/  IADD3 R14, P0, R14, UR20, RZ ;  /* 0x000000140e0e7c10 */ /* 0x008fc8000ff1e0ff */
[----:B--2---:R-:W-:Y:S01]  /*228e0*/  IADD3.X R15, R15, UR7, RZ, P0, !PT ;  /* 0x000000070f0f7c10 */ /* 0x004fe200087fe4ff */
[----:B------:R0:W-:Y:S01]  /*228f0*/  STL [R1+0x460], R14 ;  /* 0x0004600e01007387 */ /* 0x0001e20000100800 */
[----:B------:R-:W-:-:S03]  /*22900*/  ISETP.GE.U32.AND P0, PT, R14, UR8, PT ;  /* 0x000000080e007c0c */ /* 0x000fc6000bf06070 */
[----:B------:R0:W-:Y:S01]  /*22910*/  STL [R1+0x45c], R15 ;  /* 0x00045c0f01007387 */ /* 0x0001e20000100800 */
[----:B------:R-:W-:-:S13]  /*22920*/  ISETP.GE.U32.AND.EX P0, PT, R15, UR9, PT, P0 ;  /* 0x000000090f007c0c */ /* 0x000fda000bf06100 */
[----:B0-----:R-:W-:Y:S05]  /*22930*/  @P0 BRA `(.L_x_117) ;  /* 0x00000004006c0947 */ /* 0x001fea0003800000 */
[----:B------:R-:W0:Y:S01]  /*22940*/  S2UR UR8, SR_CTAID.X ;  /* 0x00000000000879c3 */ /* 0x000e220000002500 */
[----:B------:R-:W-:Y:S01]  /*22950*/  ULDC.64 UR10, c[0x0][0x628] ;  /* 0x00018a00000a7ab9 */ /* 0x000fe20000000a00 */
[----:B------:R-:W-:Y:S01]  /*22960*/  ULDC UR9, c[0x0][0x150] ;  /* 0x0000540000097ab9 */ /* 0x000fe20000000800 */
[----:B------:R-:W-:Y:S01]  /*22970*/  ISETP.NE.U32.AND P0, PT, RZ, UR10, PT ;  /* 0x0000000aff007c0c */ /* 0x000fe2000bf05070 */
[----:B------:R-:W-:Y:S01]  /*22980*/  ULDC UR12, c[0x0][0x630] ;  /* 0x00018c00000c7ab9 */ /* 0x000fe20000000800 */
[----:B------:R-:W-:Y:S01]  /*22990*/  ULDC UR14, c[0x0][0x154] ;  /* 0x00005500000e7ab9 */ /* 0x000fe20000000800 */
[----:B------:R-:W-:Y:S01]  /*229a0*/  IMAD.MOV.U32 R3, RZ, RZ, R15 ;  /* 0x000000ffff037224 */ /* 0x000fe200078e000f */
[----:B------:R-:W-:Y:S01]  /*229b0*/  ISETP.NE.AND.EX P0, PT, RZ, UR11, PT, P0 ;  /* 0x0000000bff007c0c */ /* 0x000fe2000bf05300 */
[----:B------:R-:W1:Y:S01]  /*229c0*/  S2UR UR13, SR_CTAID.Y ;  /* 0x00000000000d79c3 */ /* 0x000e620000002600 */
[----:B0-----:R-:W-:-:S05]  /*229d0*/  I2FP.F32.U32 R2, UR8 ;  /* 0x0000000800027c45 */ /* 0x001fca0008201000 */
[----:B------:R-:W-:Y:S01]  /*229e0*/  FMUL R10, R2, UR9 ;  /* 0x00000009020a7c20 */ /* 0x000fe20008400000 */
[----:B------:R-:W-:Y:S01]  /*229f0*/  IMAD.MOV.U32 R2, RZ, RZ, R14 ;  /* 0x000000ffff027224 */ /* 0x000fe200078e000e */
[----:B-1----:R-:W-:-:S04]  /*22a00*/  I2FP.F32.U32 R12, UR13 ;  /* 0x0000000d000c7c45 */ /* 0x002fc80008201000 */
[----:B------:R-:W0:Y:S01]  /*22a10*/  F2I.U32.TRUNC.NTZ R10, R10 ;  /* 0x0000000a000a7305 */ /* 0x000e22000020f000 */
[----:B------:R-:W-:Y:S05]  /*22a20*/  @!P0 BRA `(.L_x_118) ;  /* 0x0000000000288947 */ /* 0x000fea0003800000 */
[----:B------:R-:W-:Y:S02]  /*22a30*/  ULDC UR9, c[0x0][0x634] ;  /* 0x00018d0000097ab9 */ /* 0x000fe40000000800 */
[----:B------:R-:W-:-:S05]  /*22a40*/  IADD3 R3, P0, R14, UR9, RZ ;  /* 0x000000090e037c10 */ /* 0x000fca000ff1e0ff */
[----:B------:R-:W-:-:S04]  /*22a50*/  IMAD.X R11, RZ, RZ, R15, P0 ;  /* 0x000000ffff0b7224 */ /* 0x000fc800000e060f */
[----:B------:R-:W-:-:S04]  /*22a60*/  IMAD.WIDE.U32 R4, R11, UR10, RZ ;  /* 0x0000000a0b047c25 */ /* 0x000fc8000f8e00ff */
[----:B------:R-:W-:-:S04]  /*22a70*/  IMAD.WIDE.U32 R4, P0, R3, UR11, R4 ;  /* 0x0000000b03047c25 */ /* 0x000fc8000f800004 */
[----:B------:R-:W-:-:S04]  /*22a80*/  IMAD.WIDE.U32 R2, R3, UR10, RZ ;  /* 0x0000000a03027c25 */ /* 0x000fc8000f8e00ff */
[----:B------:R-:W-:Y:S01]  /*22a90*/  IMAD.MOV.U32 R2, RZ, RZ, R5 ;  /* 0x000000ffff027224 */ /* 0x000fe200078e0005 */
[----:B------:R-:W-:Y:S01]  /*22aa0*/  IADD3 RZ, P1, R3, R4, RZ ;  /* 0x0000000403ff7210 */ /* 0x000fe20007f3e0ff */
[----:B------:R-:W-:-:S04]  /*22ab0*/  IMAD.X R3, RZ, RZ, RZ, P0 ;  /* 0x000000ffff037224 */ /* 0x000fc800000e06ff */
[----:B------:R-:W-:-:S08]  /*22ac0*/  IMAD.WIDE.U32.X R2, R11, UR11, R2, P1 ;  /* 0x0000000b0b027c25 */ /* 0x000fd000088e0402 */
.L_x_118:
[--C-:B------:R-:W-:Y:S01]  /*22ad0*/  SHF.R.U64 R11, R2, UR12, R3.reuse ;  /* 0x0000000c020b7c19 */ /* 0x100fe20008001203 */
[----:B------:R-:W-:Y:S01]  /*22ae0*/  ULDC.64 UR10, c[0x0][0x620] ;  /* 0x00018800000a7ab9 */ /* 0x000fe20000000a00 */
[----:B------:R-:W-:Y:S01]  /*22af0*/  SHF.R.U32.HI R2, RZ, UR12, R3 ;  /* 0x0000000cff027c19 */ /* 0x000fe20008011603 */
[----:B------:R-:W-:Y:S01]  /*22b00*/  IMAD.MOV.U32 R3, RZ, RZ, R15 ;  /* 0x000000ffff037224 */ /* 0x000fe200078e000f */
[----:B------:R-:W-:Y:S01]  /*22b10*/  IADD3 R5, P0, RZ, -R11, RZ ;  /* 0x8000000bff057210 */ /* 0x000fe20007f1e0ff */
[----:B------:R-:W-:Y:S01]  /*22b20*/  FMUL R4, R12, UR14 ;  /* 0x0000000e0c047c20 */ /* 0x000fe20008400000 */
[----:B------:R-:W-:Y:S01]  /*22b30*/  ULDC.64 UR14, c[0x0][0x640] ;  /* 0x00019000000e7ab9 */ /* 0x000fe20000000a00 */
[----:B0-----:R-:W-:Y:S02]  /*22b40*/  R2UR UR9, R10 ;  /* 0x000000000a0972ca */ /* 0x001fe400000e0000 */
[----:B------:R-:W-:Y:S01]  /*22b50*/  IMAD.X R2, RZ, RZ, ~R2, P0 ;  /* 0x000000ffff027224 */ /* 0x000fe200000e0e02 */
[----:B------:R-:W-:Y:S01]  /*22b60*/  ISETP.NE.U32.AND P0, PT, RZ, UR14, PT ;  /* 0x0000000eff007c0c */ /* 0x000fe2000bf05070 */
[----:B------:R-:W0:Y:S02]  /*22b70*/  F2I.U32.TRUNC.NTZ R4, R4 ;  /* 0x0000000400047305 */ /* 0x000e24000020f000 */
[----:B------:R-:W-:Y:S01]  /*22b80*/  IMAD R2, R2, UR10, RZ ;  /* 0x0000000a02027c24 */ /* 0x000fe2000f8e02ff */
[----:B------:R-:W-:-:S03]  /*22b90*/  ISETP.NE.AND.EX P0, PT, RZ, UR15, PT, P0 ;  /* 0x0000000fff007c0c */ /* 0x000fc6000bf05300 */
[----:B------:R-:W-:Y:S02]  /*22ba0*/  IMAD R13, R5, UR11, R2 ;  /* 0x0000000b050d7c24 */ /* 0x000fe4000f8e0202 */
[----:B------:R-:W-:-:S04]  /*22bb0*/  IMAD.MOV.U32 R2, RZ, RZ, R14 ;  /* 0x000000ffff027224 */ /* 0x000fc800078e000e */
[----:B------:R-:W-:Y:S01]  /*22bc0*/  IMAD.WIDE.U32 R2, R5, UR10, R2 ;  /* 0x0000000a05027c25 */ /* 0x000fe2000f8e0002 */
[----:B------:R-:W-:Y:S01]  /*22bd0*/  ULDC UR10, c[0x0][0x618] ;  /* 0x00018600000a7ab9 */ /* 0x000fe20000000800 */
[----:B0-----:R-:W-:Y:S02]  /*22be0*/  R2UR UR11, R4 ;  /* 0x00000000040b72ca */ /* 0x001fe400000e0000 */
[----:B------:R-:W-:-:S05]  /*22bf0*/  IMAD.IADD R3, R3, 0x1, R13 ;  /* 0x0000000103037824 */ /* 0x000fca00078e020d */
[--C-:B------:R-:W-:Y:S02]  /*22c00*/  SHF.R.U64 R10, R2, UR10, R3.reuse ;  /* 0x0000000a020a7c19 */ /* 0x100fe40008001203 */
[----:B------:R-:W-:Y:S01]  /*22c10*/  SHF.R.U32.HI R3, RZ, UR10, R3 ;  /* 0x0000000aff037c19 */ /* 0x000fe20008011603 */
[----:B------:R-:W-:-:S03]  /*22c20*/  ULDC UR10, c[0x0][0x608] ;  /* 0x00018200000a7ab9 */ /* 0x000fc60000000800 */
[--C-:B------:R-:W-:Y:S02]  /*22c30*/  SHF.R.U64 R12, R10, UR10, R3.reuse ;  /* 0x0000000a0a0c7c19 */ /* 0x100fe40008001203 */
[----:B------:R-:W-:Y:S01]  /*22c40*/  SHF.R.U32.HI R3, RZ, UR10, R3 ;  /* 0x0000000aff037c19 */ /* 0x000fe20008011603 */
[----:B------:R-:W-:-:S03]  /*22c50*/  ULDC UR10, c[0x0][0x658] ;  /* 0x00019600000a7ab9 */ /* 0x000fc60000000800 */
[--C-:B------:R-:W-:Y:S02]  /*22c60*/  SHF.R.U64 R13, R12, UR10, R3.reuse ;  /* 0x0000000a0c0d7c19 */ /* 0x100fe40008001203 */
[----:B------:R-:W-:-:S03]  /*22c70*/  SHF.R.U32.HI R3, RZ, UR10, R3 ;  /* 0x0000000aff037c19 */ /* 0x000fc60008011603 */
[----:B------:R-:W-:Y:S01]  /*22c80*/  IMAD.MOV.U32 R2, RZ, RZ, R13 ;  /* 0x000000ffff027224 */ /* 0x000fe200078e000d */
[----:B------:R-:W-:Y:S06]  /*22c90*/  @!P0 BRA `(.L_x_119) ;  /* 0x0000000000288947 */ /* 0x000fec0003800000 */
        /* <DEDUP_REMOVED lines=10> */
.L_x_119:
[----:B------:R-:W2:Y:S01]  /*22d40*/  LDL R4, [R1+0x484] ;  /* 0x0004840001047983 */ /* 0x000ea20000100800 */
[----:B------:R-:W-:Y:S01]  /*22d50*/  UIADD3 UR11, -UR11, URZ, URZ ;  /* 0x0000003f0b0b7290 */ /* 0x000fe2000fffe13f */
[----:B------:R-:W-:Y:S02]  /*22d60*/  LOP3.LUT R10, R10, UR4, RZ, 0xc0, !PT ;  /* 0x000000040a0a7c12 */ /* 0x000fe4000f8ec0ff */
[----:B--2---:R-:W-:-:S13]  /*22d70*/  R2UR UR10, R4 ;  /* 0x00000000040a72ca */ /* 0x004fda00000e0000 */
[----:B------:R-:W-:-:S03]  /*22d80*/  UISETP.NE.AND UP0, UPT, UR10, URZ, UPT ;  /* 0x0000003f0a00728c */ /* 0x000fc6000bf05270 */
[----:B------:R-:W-:Y:S02]  /*22d90*/  ULDC UR10, c[0x0][0x648] ;  /* 0x00019200000a7ab9 */ /* 0x000fe40000000800 */
[----:B------:R-:W-:Y:S01]  /*22da0*/  SHF.R.U64 R3, R2, UR10, R3 ;  /* 0x0000000a02037c19 */ /* 0x000fe20008001203 */
[----:B------:R-:W-:Y:S01]  /*22db0*/  ULDC UR10, c[0x0][0x638] ;  /* 0x00018e00000a7ab9 */ /* 0x000fe20000000800 */
[----:B------:R-:W-:Y:S02]  /*22dc0*/  LOP3.LUT R2, R12, UR6, RZ, 0xc0, !PT ;  /* 0x000000060c027c12 */ /* 0x000fe4000f8ec0ff */
[----:B------:R-:W-:Y:S01]  /*22dd0*/  PLOP3.LUT P0, PT, PT, PT, UP0, 0x40, 0x0 ;  /* 0x000000000000781c */ /* 0x000fe20003f0e808 */
[----:B------:R-:W-:Y:S01]  /*22de0*/  IMAD.MOV R4, RZ, RZ, -R3 ;  /* 0x000000ffff047224 */ /* 0x000fe200078e0a03 */
[----:B------:R-:W-:Y:S01]  /*22df0*/  PLOP3.LUT P1, PT, PT, PT, UP0, 0x40, 0x0 ;  /* 0x000000000000781c */ /* 0x000fe20003f2e808 */
[----:B------:R-:W-:Y:S02]  /*22e00*/  IMAD R2, R3, UR5, R2 ;  /* 0x0000000503027c24 */ /* 0x000fe4000f8e0202 */
[----:B------:R-:W-:Y:S01]  /*22e10*/  IMAD R13, R4, UR10, R13 ;  /* 0x0000000a040d7c24 */ /* 0x000fe2000f8e020d */
[----:B------:R-:W-:Y:S01]  /*22e20*/  UIADD3 UR10, -UR9, URZ, URZ ;  /* 0x0000003f090a7290 */ /* 0x000fe2000fffe13f */
[----:B------:R-:W-:-:S02]  /*22e30*/  IMAD.MOV.U32 R4, RZ, RZ, 0x1 ;  /* 0x00000001ff047424 */ /* 0x000fc400078e00ff */
[----:B------:R-:W-:Y:S02]  /*22e40*/  ULDC UR9, c[0x0][0x144] ;  /* 0x0000510000097ab9 */ /* 0x000fe40000000800 */
[----:B------:R-:W-:-:S03]  /*22e50*/  UIMAD UR8, UR9, UR10, UR8 ;  /* 0x0000000a090872a4 */ /* 0x000fc6000f8e0208 */
[----:B------:R-:W-:Y:S02]  /*22e60*/  ULDC UR9, c[0x0][0x148] ;  /* 0x0000520000097ab9 */ /* 0x000fe40000000800 */
[----:B------:R-:W-:-:S03]  /*22e70*/  @UP0 UIMAD UR8, UR9, UR11, UR13 ;  /* 0x0000000b090802a4 */ /* 0x000fc6000f8e020d */
[----:B------:R-:W-:Y:S02]  /*22e80*/  ULDC UR9, c[0x0][0x600] ;  /* 0x0001800000097ab9 */ /* 0x000fe40000000800 */
[----:B------:R-:W-:Y:S02]  /*22e90*/  IMAD R13, R13, UR9, R10 ;  /* 0x000000090d0d7c24 */ /* 0x000fe4000f8e020a */
[----:B------:R-:W-:Y:S01]  /*22ea0*/  IMAD.U32 R3, RZ, RZ, UR8 ;  /* 0x00000008ff037e24 */ /* 0x000fe2000f8e00ff */
[----:B------:R-:W-:-:S03]  /*22eb0*/  ULDC UR8, c[0x0][0x610] ;  /* 0x0001840000087ab9 */ /* 0x000fc60000000800 */
[----:B------:R-:W-:-:S05]  /*22ec0*/  IMAD R2, R2, UR8, R3 ;  /* 0x0000000802027c24 */ /* 0x000fca000f8e0203 */
[----:B------:R-:W-:Y:S02]  /*22ed0*/  SEL R3, R13, R2, P0 ;  /* 0x000000020d037207 */ /* 0x000fe40000000000 */
[----:B------:R-:W-:-:S07]  /*22ee0*/  SEL R2, R2, R13, P1 ;  /* 0x0000000d02027207 */ /* 0x000fce0000800000 */
.L_x_117:
[----:B------:R-:W-:Y:S05]  /*22ef0*/  BSYNC B1 ;  /* 0x0000000000017941 */ /* 0x000fea0003800000 */
.L_x_116:
[----:B------:R-:W-:-:S13]  /*22f00*/  LOP3.LUT P0, RZ, R4, 0xff, RZ, 0xc0, !PT ;  /* 0x000000ff04ff7812 */ /* 0x000fda000780c0ff */
[----:B------:R-:W-:Y:S05]  /*22f10*/  @P0 BRA `(.L_x_120) ;  /* 0xfffffff4000c0947 */ /* 0x000fea000383ffff */
[----:B------:R-:W-:Y:S05]  /*22f20*/  BSYNC B0 ;  /* 0x0000000000007941 */ /* 0x000fea0003800000 */
.L_x_109:
[----:B------:R-:W-:-:S03]  /*22f30*/  UMOV UR8, 0xffffffff ;  /* 0xffffffff00087882 */ /* 0x000fc60000000000 */
[----:B------:R-:W-:Y:S05]  /*22f40*/  BRA.DIV UR8, `(.L_x_121) ;  /* 0x0000000608d87947 */ /* 0x000fea000b800000 */
[----:B------:R-:W-:-:S13]  /*22f50*/  ELECT P6, URZ, PT ;  /* 0x00000000003f782f */ /* 0x000fda00038c0000 */
.L_x_140:
[----:B------:R-:W-:Y:S04]  /*22f60*/  BSSY B0, `(.L_x_122) ;  /* 0x000005b000007945 */ /* 0x000fe80003800000 */
[----:B------:R-:W-:Y:S05]  /*22f70*/  @!P6 BRA `(.L_x_123) ;  /* 0x000000040064e947 */ /* 0x000fea0003800000 */
[----:B------:R-:W2:Y:S02]  /*22f80*/  LDL R2, [R1+0x458] ;  /* 0x0004580001027983 */ /* 0x000ea40000100800 */
[----:B--2---:R-:W-:-:S13]  /*22f90*/  R2UR UR8, R2 ;  /* 0x00000000020872ca */ /* 0x004fda00000e0000 */
[----:B------:R-:W-:-:S04]  /*22fa0*/  ULOP3.LUT UR8, UR8, 0x2, URZ, 0xfc, !UPT ;  /* 0x0000000208087892 */ /* 0x000fc8000f8efc3f */
[----:B------:R-:W-:-:S06]  /*22fb0*/  UISETP.NE.AND UP0, UPT, UR8, 0x3, UPT ;  /* 0x000000030800788c */ /* 0x000fcc000bf05270 */
[----:B------:R-:W-:-:S13]  /*22fc0*/  PLOP3.LUT P0, PT, PT, PT, UP0, 0x80, 0x0 ;  /* 0x000000000000781c */ /* 0x000fda0003f0f008 */
[----:B------:R-:W-:Y:S05]  /*22fd0*/  @!P0 BRA `(.L_x_124) ;  /* 0x0000000000048947 */ /* 0x000fea0003800000 */
[----:B------:R-:W-:Y:S01]  /*22fe0*/  BPT.TRAP 0x1 ;  /* 0x000000040000795c */ /* 0x000fe20000300000 */
.L_x_124:
[----:B------:R-:W0:Y:S01]  /*22ff0*/  S2R R3, SR_CgaCtaId ;  /* 0x0000000000037919 */ /* 0x000e220000008800 */
[----:B------:R-:W-:-:S04]  /*23000*/  MOV R2, 0x400 ;  /* 0x0000040000027802 */ /* 0x000fc80000000f00 */
[----:B0-----:R-:W-:Y:S02]  /*23010*/  LEA R2, R3, R2, 0x18 ;  /* 0x0000000203027211 */ /* 0x001fe400078ec0ff */
[----:B------:R-:W-:-:S03]  /*23020*/  SHF.L.U32 R3, R0, 0x1f, RZ ;  /* 0x0000001f00037819 */ /* 0x000fc600000006ff */
[----:B------:R-:W-:-:S04]  /*23030*/  VIADD R2, R2, 0x48 ;  /* 0x0000004802027836 */ /* 0x000fc80000000000 */
[----:B------:R-:W-:-:S04]  /*23040*/  IMAD R4, R7, 0x8, R2 ;  /* 0x0000000807047824 */ /* 0x000fc800078e0202 */
[----:B------:R-:W0:Y:S02]  /*23050*/  SYNCS.PHASECHK.TRANS64.TRYWAIT P0, [R4+URZ], R3 ;  /* 0x00000003040075a7 */ /* 0x000e24000800017f */
[----:B0-----:R-:W-:Y:S05]  /*23060*/  @!P0 BRA `(.L_x_125) ;  /* 0x0000000400b08947 */ /* 0x001fea0003800000 */
.L_x_141:
[----:B------:R-:W-:-:S05]  /*23070*/  VIADD R7, R7, 0x1 ;  /* 0x0000000107077836 */ /* 0x000fca0000000000 */
[----:B------:R-:W-:-:S04]  /*23080*/  ISETP.NE.AND P0, PT, R7, 0x9, PT ;  /* 0x000000090700780c */ /* 0x000fc80003f05270 */
[----:B0-----:R-:W-:Y:S02]  /*23090*/  SEL R3, RZ, 0x1, P0 ;  /* 0x00000001ff037807 */ /* 0x001fe40000000000 */
[----:B------:R-:W-:Y:S02]  /*230a0*/  SEL R7, R7, RZ, P0 ;  /* 0x000000ff07077207 */ /* 0x000fe40000000000 */
[----:B------:R-:W-:-:S03]  /*230b0*/  LOP3.LUT R4, R0, R3, RZ, 0x3c, !PT ;  /* 0x0000000300047212 */ /* 0x000fc600078e3cff */
[----:B------:R-:W-:Y:S01]  /*230c0*/  IMAD R3, R7, 0x8, R2 ;  /* 0x0000000807037824 */ /* 0x000fe200078e0202 */
[----:B------:R-:W-:-:S04]  /*230d0*/  SHF.L.U32 R0, R4, 0x1f, RZ ;  /* 0x0000001f04007819 */ /* 0x000fc800000006ff */
[----:B------:R-:W0:Y:S02]  /*230e0*/  SYNCS.PHASECHK.TRANS64.TRYWAIT P0, [R3+URZ], R0 ;  /* 0x00000000030075a7 */ /* 0x000e24000800017f */
[----:B0-----:R-:W-:Y:S05]  /*230f0*/  @!P0 BRA `(.L_x_126) ;  /* 0x0000000400a08947 */ /* 0x001fea0003800000 */
.L_x_142:
[----:B0-----:R-:W-:-:S05]  /*23100*/  VIADD R0, R7, 0x1 ;  /* 0x0000000107007836 */ /* 0x001fca0000000000 */
[----:B------:R-:W-:-:S04]  /*23110*/  ISETP.NE.AND P0, PT, R0, 0x9, PT ;  /* 0x000000090000780c */ /* 0x000fc80003f05270 */
[----:B------:R-:W-:Y:S02]  /*23120*/  SEL R3, RZ, 0x1, P0 ;  /* 0x00000001ff037807 */ /* 0x000fe40000000000 */
[----:B------:R-:W-:Y:S02]  /*23130*/  SEL R5, R0, RZ, P0 ;  /* 0x000000ff00057207 */ /* 0x000fe40000000000 */
[----:B------:R-:W-:-:S03]  /*23140*/  LOP3.LUT R4, R4, R3, RZ, 0x3c, !PT ;  /* 0x0000000304047212 */ /* 0x000fc600078e3cff */
[----:B------:R-:W-:Y:S01]  /*23150*/  IMAD R3, R5, 0x8, R2 ;  /* 0x0000000805037824 */ /* 0x000fe200078e0202 */
[----:B------:R-:W-:-:S04]  /*23160*/  SHF.L.U32 R0, R4, 0x1f, RZ ;  /* 0x0000001f04007819 */ /* 0x000fc800000006ff */
[----:B------:R-:W0:Y:S02]  /*23170*/  SYNCS.PHASECHK.TRANS64.TRYWAIT P0, [R3+URZ], R0 ;  /* 0x00000000030075a7 */ /* 0x000e24000800017f */
[----:B0-----:R-:W-:Y:S05]  /*23180*/  @!P0 BRA `(.L_x_127) ;  /* 0x0000000400908947 */ /* 0x001fea0003800000 */
.L_x_143:
        /* <DEDUP_REMOVED lines=9> */
.L_x_144:
        /* <DEDUP_REMOVED lines=9> */
.L_x_145:
        /* <DEDUP_REMOVED lines=9> */
.L_x_146:
        /* <DEDUP_REMOVED lines=9> */
.L_x_147:
        /* <DEDUP_REMOVED lines=9> */
.L_x_148:
[----:B0-----:R-:W-:-:S05]  /*23460*/  VIADD R0, R5, 0x1 ;  /* 0x0000000105007836 */ /* 0x001fca0000000000 */
[----:B------:R-:W-:-:S04]  /*23470*/  ISETP.NE.AND P0, PT, R0, 0x9, PT ;  /* 0x000000090000780c */ /* 0x000fc80003f05270 */
[----:B------:R-:W-:Y:S02]  /*23480*/  SEL R4, RZ, 0x1, P0 ;  /* 0x00000001ff047807 */ /* 0x000fe40000000000 */
[----:B------:R-:W-:Y:S02]  /*23490*/  SEL R3, R0, RZ, P0 ;  /* 0x000000ff00037207 */ /* 0x000fe40000000000 */
[----:B------:R-:W-:-:S03]  /*234a0*/  LOP3.LUT R0, R7, R4, RZ, 0x3c, !PT ;  /* 0x0000000407007212 */ /* 0x000fc600078e3cff */
[----:B------:R-:W-:Y:S01]  /*234b0*/  IMAD R3, R3, 0x8, R2 ;  /* 0x0000000803037824 */ /* 0x000fe200078e0202 */
[----:B------:R-:W-:-:S07]  /*234c0*/  SHF.L.U32 R0, R0, 0x1f, RZ ;  /* 0x0000001f00007819 */ /* 0x000fce00000006ff */
.L_x_133:
[----:B0-----:R0:W1:Y:S02]  /*234d0*/  SYNCS.PHASECHK.TRANS64.TRYWAIT P0, [R3+URZ], R0 ;  /* 0x00000000030075a7 */ /* 0x001064000800017f */
[----:B-1----:R-:W-:Y:S05]  /*234e0*/  @!P0 NANOSLEEP.SYNCS 0x989680 ;  /* 0x009896800000895d */ /* 0x002fea0003900000 */
[----:B------:R-:W1:Y:S02]  /*234f0*/  @!P0 SYNCS.PHASECHK.TRANS64 P0, [R3+URZ], R0 ;  /* 0x00000000030085a7 */ /* 0x000e64000800007f */
[----:B-1----:R-:W-:Y:S05]  /*23500*/  @!P0 BRA `(.L_x_133) ;  /* 0xfffffffc00f08947 */ /* 0x002fea000383ffff */
.L_x_123:
[----:B------:R-:W-:Y:S05]  /*23510*/  BSYNC B0 ;  /* 0x0000000000007941 */ /* 0x000fea0003800000 */
.L_x_122:
[----:B------:R-:W-:Y:S05]  /*23520*/  EXIT ;  /* 0x000000000000794d */ /* 0x000fea0003800000 */
.L_x_22:
[----:B--2---:R2:W4:Y:S02]  /*23530*/  SYNCS.PHASECHK.TRANS64.TRYWAIT P1, [R3+URZ], R0 ;  /* 0x00000000030075a7 */ /* 0x004524000802017f */
[----:B----4-:R-:W-:Y:S05]  /*23540*/  @!P1 NANOSLEEP.SYNCS 0x989680 ;  /* 0x009896800000995d */ /* 0x010fea0003900000 */
[----:B------:R-:W4:Y:S02]  /*23550*/  @!P1 SYNCS.PHASECHK.TRANS64 P1, [R3+URZ], R0 ;  /* 0x00000000030095a7 */ /* 0x000f24000802007f */
[----:B----4-:R-:W-:Y:S05]  /*23560*/  @!P1 BRA `(.L_x_22) ;  /* 0xfffffffc00f09947 */ /* 0x010fea000383ffff */
[----:B------:R-:W-:Y:S05]  /*23570*/  BRA `(.L_x_21) ;  /* 0xfffffde4002c7947 */ /* 0x000fea000383ffff */
.L_x_27:
[----:B--2---:R-:W-:-:S04]  /*23580*/  IMAD.U32 R8, RZ, RZ, UR4 ;  /* 0x00000004ff087e24 */ /* 0x004fc8000f8e00ff */
[----:B------:R2:W4:Y:S03]  /*23590*/  SYNCS.PHASECHK.TRANS64.TRYWAIT P1, [R8+URZ], R4 ;  /* 0x00000004080075a7 */ /* 0x000526000802017f */
[----:B----4-:R-:W-:Y:S05]  /*235a0*/  @!P1 NANOSLEEP.SYNCS 0x989680 ;  /* 0x009896800000995d */ /* 0x010fea0003900000 */
[----:B------:R-:W4:Y:S02]  /*235b0*/  @!P1 SYNCS.PHASECHK.TRANS64 P1, [R8+URZ], R4 ;  /* 0x00000004080095a7 */ /* 0x000f24000802007f */
[----:B----4-:R-:W-:Y:S05]  /*235c0*/  @!P1 BRA `(.L_x_27) ;  /* 0xfffffffc00ec9947 */ /* 0x010fea000383ffff */
[----:B------:R-:W-:Y:S05]  /*235d0*/  BRA `(.L_x_26) ;  /* 0xfffffe0400e87947 */ /* 0x000fea000383ffff */
.L_x_110:
[----:B------:R-:W-:Y:S01]  /*235e0*/  BSSY B1, `(.L_x_134) ;  /* 0x0000006000017945 */ /* 0x000fe20003800000 */
[----:B------:R-:W-:-:S07]  /*235f0*/  IMAD.MOV.U32 R15, RZ, RZ, -0x1 ;  /* 0xffffffffff0f7424 */ /* 0x000fce00078e00ff */
[----:B------:R-:W-:Y:S05]  /*23600*/  WARPSYNC.COLLECTIVE R15, `(.L_x_135) ;  /* 0x000000000f0c7348 */ /* 0x000fea0003c00000 */
[----:B------:R-:W-:Y:S02]  /*23610*/  ELECT P6, UR62, PT ;  /* 0x00000000003e782f */ /* 0x000fe400038c0000 */
[----:B------:R-:W-:Y:S01]  /*23620*/  MOV R14, UR62 ;  /* 0x0000003e000e7c02 */ /* 0x000fe20008000f00 */
[----:B------:R-:W-:Y:S10]  /*23630*/  ENDCOLLECTIVE ;  /* 0x000000000000791b */ /* 0x000ff40003800000 */
.L_x_135:
[----:B------:R-:W-:Y:S05]  /*23640*/  BSYNC B1 ;  /* 0x0000000000017941 */ /* 0x000fea0003800000 */
.L_x_134:
[----:B------:R-:W-:Y:S05]  /*23650*/  BRA `(.L_x_136) ;  /* 0xffffffec00487947 */ /* 0x000fea000383ffff */
.L_x_113:
[----:B0-----:R0:W1:Y:S02]  /*23660*/  SYNCS.PHASECHK.TRANS64.TRYWAIT P0, [R14+URZ+0x48], R15 ;  /* 0x0000480f0e0075a7 */ /* 0x001064000800017f */
[----:B-1----:R-:W-:Y:S05]  /*23670*/  @!P0 NANOSLEEP.SYNCS 0x989680 ;  /* 0x009896800000895d */ /* 0x002fea0003900000 */
[----:B------:R-:W1:Y:S02]  /*23680*/  @!P0 SYNCS.PHASECHK.TRANS64 P0, [R14+URZ+0x48], R15 ;  /* 0x0000480f0e0085a7 */ /* 0x000e64000800007f */
[----:B-1----:R-:W-:Y:S05]  /*23690*/  @!P0 BRA `(.L_x_113) ;  /* 0xfffffffc00f08947 */ /* 0x002fea000383ffff */
[----:B------:R-:W-:Y:S05]  /*236a0*/  BRA `(.L_x_137) ;  /* 0xffffffec007c7947 */ /* 0x000fea000383ffff */
.L_x_121:
[----:B------:R-:W-:Y:S01]  /*236b0*/  BSSY B0, `(.L_x_138) ;  /* 0x0000006000007945 */ /* 0x000fe20003800000 */
[----:B------:R-:W-:-:S07]  /*236c0*/  IMAD.MOV.U32 R15, RZ, RZ, -0x1 ;  /* 0xffffffffff0f7424 */ /* 0x000fce00078e00ff */
[----:B------:R-:W-:Y:S05]  /*236d0*/  WARPSYNC.COLLECTIVE R15, `(.L_x_139) ;  /* 0x000000000f0c7348 */ /* 0x000fea0003c00000 */
[----:B------:R-:W-:Y:S02]  /*236e0*/  ELECT P6, UR62, PT ;  /* 0x00000000003e782f */ /* 0x000fe400038c0000 */
[----:B------:R-:W-:Y:S01]  /*236f0*/  MOV R14, UR62 ;  /* 0x0000003e000e7c02 */ /* 0x000fe20008000f00 */
[----:B------:R-:W-:Y:S10]  /*23700*/  ENDCOLLECTIVE ;  /* 0x000000000000791b */ /* 0x000ff40003800000 */
.L_x_139:
[----:B------:R-:W-:Y:S05]  /*23710*/  BSYNC B0 ;  /* 0x0000000000007941 */ /* 0x000fea0003800000 */
.L_x_138:
[----:B------:R-:W-:Y:S05]  /*23720*/  BRA `(.L_x_140) ;  /* 0xfffffff8000c7947 */ /* 0x000fea000383ffff */
.L_x_125:
[----:B0-----:R0:W1:Y:S02]  /*23730*/  SYNCS.PHASECHK.TRANS64.TRYWAIT P0, [R4+URZ], R3 ;  /* 0x00000003040075a7 */ /* 0x001064000800017f */
[----:B-1----:R-:W-:Y:S05]  /*23740*/  @!P0 NANOSLEEP.SYNCS 0x989680 ;  /* 0x009896800000895d */ /* 0x002fea0003900000 */
[----:B------:R-:W1:Y:S02]  /*23750*/  @!P0 SYNCS.PHASECHK.TRANS64 P0, [R4+URZ], R3 ;  /* 0x00000003040085a7 */ /* 0x000e64000800007f */
[----:B-1----:R-:W-:Y:S05]  /*23760*/  @!P0 BRA `(.L_x_125) ;  /* 0xfffffffc00f08947 */ /* 0x002fea000383ffff */
[----:B------:R-:W-:Y:S05]  /*23770*/  BRA `(.L_x_141) ;  /* 0xfffffff8003c7947 */ /* 0x000fea000383ffff */
.L_x_126:
[----:B0-----:R0:W1:Y:S02]  /*23780*/  SYNCS.PHASECHK.TRANS64.TRYWAIT P0, [R3+URZ], R0 ;  /* 0x00000000030075a7 */ /* 0x001064000800017f */
[----:B-1----:R-:W-:Y:S05]  /*23790*/  @!P0 NANOSLEEP.SYNCS 0x989680 ;  /* 0x009896800000895d */ /* 0x002fea0003900000 */
[----:B------:R-:W1:Y:S02]  /*237a0*/  @!P0 SYNCS.PHASECHK.TRANS64 P0, [R3+URZ], R0 ;  /* 0x00000000030085a7 */ /* 0x000e64000800007f */
[----:B-1----:R-:W-:Y:S05]  /*237b0*/  @!P0 BRA `(.L_x_126) ;  /* 0xfffffffc00f08947 */ /* 0x002fea000383ffff */
[----:B------:R-:W-:Y:S05]  /*237c0*/  BRA `(.L_x_142) ;  /* 0xfffffff8004c7947 */ /* 0x000fea000383ffff */
.L_x_127:
[----:B0-----:R0:W1:Y:S02]  /*237d0*/  SYNCS.PHASECHK.TRANS64.TRYWAIT P0, [R3+URZ], R0 ;  /* 0x00000000030075a7 */ /* 0x001064000800017f */
[----:B-1----:R-:W-:Y:S05]  /*237e0*/  @!P0 NANOSLEEP.SYNCS 0x989680 ;  /* 0x009896800000895d */ /* 0x002fea0003900000 */
[----:B------:R-:W1:Y:S02]  /*237f0*/  @!P0 SYNCS.PHASECHK.TRANS64 P0, [R3+URZ], R0 ;  /* 0x00000000030085a7 */ /* 0x000e64000800007f */
[----:B-1----:R-:W-:Y:S05]  /*23800*/  @!P0 BRA `(.L_x_127) ;  /* 0xfffffffc00f08947 */ /* 0x002fea000383ffff */
[----:B------:R-:W-:Y:S05]  /*23810*/  BRA `(.L_x_143) ;  /* 0xfffffff8005c7947 */ /* 0x000fea000383ffff */
.L_x_128:
[----:B0-----:R0:W1:Y:S02]  /*23820*/  SYNCS.PHASECHK.TRANS64.TRYWAIT P0, [R3+URZ], R0 ;  /* 0x00000000030075a7 */ /* 0x001064000800017f */
[----:B-1----:R-:W-:Y:S05]  /*23830*/  @!P0 NANOSLEEP.SYNCS 0x989680 ;  /* 0x009896800000895d */ /* 0x002fea0003900000 */
[----:B------:R-:W1:Y:S02]  /*23840*/  @!P0 SYNCS.PHASECHK.TRANS64 P0, [R3+URZ], R0 ;  /* 0x00000000030085a7 */ /* 0x000e64000800007f */
[----:B-1----:R-:W-:Y:S05]  /*23850*/  @!P0 BRA `(.L_x_128) ;  /* 0xfffffffc00f08947 */ /* 0x002fea000383ffff */
[----:B------:R-:W-:Y:S05]  /*23860*/  BRA `(.L_x_144) ;  /* 0xfffffff8006c7947 */ /* 0x000fea000383ffff */
.L_x_129:
[----:B0-----:R0:W1:Y:S02]  /*23870*/  SYNCS.PHASECHK.TRANS64.TRYWAIT P0, [R3+URZ], R0 ;  /* 0x00000000030075a7 */ /* 0x001064000800017f */
[----:B-1----:R-:W-:Y:S05]  /*23880*/  @!P0 NANOSLEEP.SYNCS 0x989680 ;  /* 0x009896800000895d */ /* 0x002fea0003900000 */
[----:B------:R-:W1:Y:S02]  /*23890*/  @!P0 SYNCS.PHASECHK.TRANS64 P0, [R3+URZ], R0 ;  /* 0x00000000030085a7 */ /* 0x000e64000800007f */
[----:B-1----:R-:W-:Y:S05]  /*238a0*/  @!P0 BRA `(.L_x_129) ;  /* 0xfffffffc00f08947 */ /* 0x002fea000383ffff */
[----:B------:R-:W-:Y:S05]  /*238b0*/  BRA `(.L_x_145) ;  /* 0xfffffff8007c7947 */ /* 0x000fea000383ffff */
.L_x_130:
[----:B0-----:R0:W1:Y:S02]  /*238c0*/  SYNCS.PHASECHK.TRANS64.TRYWAIT P0, [R3+URZ], R0 ;  /* 0x00000000030075a7 */ /* 0x001064000800017f */
[----:B-1----:R-:W-:Y:S05]  /*238d0*/  @!P0 NANOSLEEP.SYNCS 0x989680 ;  /* 0x009896800000895d */ /* 0x002fea0003900000 */
[----:B------:R-:W1:Y:S02]  /*238e0*/  @!P0 SYNCS.PHASECHK.TRANS64 P0, [R3+URZ], R0 ;  /* 0x00000000030085a7 */ /* 0x000e64000800007f */
[----:B-1----:R-:W-:Y:S05]  /*238f0*/  @!P0 BRA `(.L_x_130) ;  /* 0xfffffffc00f08947 */ /* 0x002fea000383ffff */
[----:B------:R-:W-:Y:S05]  /*23900*/  BRA `(.L_x_146) ;  /* 0xfffffff8008c7947 */ /* 0x000fea000383ffff */
.L_x_131:
[----:B0-----:R0:W1:Y:S02]  /*23910*/  SYNCS.PHASECHK.TRANS64.TRYWAIT P0, [R3+URZ], R0 ;  /* 0x00000000030075a7 */ /* 0x001064000800017f */
[----:B-1----:R-:W-:Y:S05]  /*23920*/  @!P0 NANOSLEEP.SYNCS 0x989680 ;  /* 0x009896800000895d */ /* 0x002fea0003900000 */
[----:B------:R-:W1:Y:S02]  /*23930*/  @!P0 SYNCS.PHASECHK.TRANS64 P0, [R3+URZ], R0 ;  /* 0x00000000030085a7 */ /* 0x000e64000800007f */
[----:B-1----:R-:W-:Y:S05]  /*23940*/  @!P0 BRA `(.L_x_131) ;  /* 0xfffffffc00f08947 */ /* 0x002fea000383ffff */
[----:B------:R-:W-:Y:S05]  /*23950*/  BRA `(.L_x_147) ;  /* 0xfffffff8009c7947 */ /* 0x000fea000383ffff */
.L_x_132:
[----:B0-----:R0:W1:Y:S02]  /*23960*/  SYNCS.PHASECHK.TRANS64.TRYWAIT P0, [R3+URZ], R0 ;  /* 0x00000000030075a7 */ /* 0x001064000800017f */
[----:B-1----:R-:W-:Y:S05]  /*23970*/  @!P0 NANOSLEEP.SYNCS 0x989680 ;  /* 0x009896800000895d */ /* 0x002fea0003900000 */
[----:B------:R-:W1:Y:S02]  /*23980*/  @!P0 SYNCS.PHASECHK.TRANS64 P0, [R3+URZ], R0 ;  /* 0x00000000030085a7 */ /* 0x000e64000800007f */
[----:B-1----:R-:W-:Y:S05]  /*23990*/  @!P0 BRA `(.L_x_132) ;  /* 0xfffffffc00f08947 */ /* 0x002fea000383ffff */
[----:B------:R-:W-:Y:S05]  /*239a0*/  BRA `(.L_x_148) ;  /* 0xfffffff800ac7947 */ /* 0x000fea000383ffff */
.L_x_149:
[----:B------:R-:W-:-:S00]  /*239b0*/  BRA `(.L_x_149) ;  /* 0xfffffffc00fc7947 */ /* 0x000fc0000383ffff */
[----:B------:R-:W-:-:S00]  /*239c0*/  NOP ;  /* 0x0000000000007918 */ /* 0x000fc00000000000 */
        /* <DEDUP_REMOVED lines=11> */
.L_x_150:


//--------------------- .nv.global.init           --------------------------
	.section	.nv.global.init,"aw",@progbits
.nv.global.init:
	.type		$str$22,@object
	.size		$str$22,($str$23 - $str$22)
$str$22:
        /*0000*/ 	.byte	0x6b, 0x5f, 0x74, 0x69, 0x6c, 0x65, 0x5f, 0x63, 0x6f, 0x75, 0x6e, 0x74, 0x20, 0x3e, 0x3d, 0x20
        /*0010*/ 	.byte	0x31, 0x00
	.type		$str$23,@object
	.size		$str$23,(__unnamed_1 - $str$23)
$str$23:
        /*0012*/ 	.byte	0x2f, 0x74, 0x6d, 0x70, 0x2f, 0x63, 0x75, 0x74, 0x6c, 0x61, 0x73, 0x73, 0x5f, 0x73, 0x77, 0x65
        /*0022*/ 	.byte	0x65, 0x70, 0x5f, 0x73, 0x72, 0x63, 0x2f, 0x69, 0x6e, 0x63, 0x6c, 0x75, 0x64, 0x65, 0x2f, 0x63
        /*0032*/ 	.byte	0x75, 0x74, 0x6c, 0x61, 0x73, 0x73, 0x2f, 0x67, 0x65, 0x6d, 0x6d, 0x2f, 0x63, 0x6f, 0x6c, 0x6c
        /*0042*/ 	.byte	0x65, 0x63, 0x74, 0x69, 0x76, 0x65, 0x2f, 0x73, 0x6d, 0x39, 0x30, 0x5f, 0x6d, 0x6d, 0x61, 0x5f
        /*0052*/ 	.byte	0x74, 0x6d, 0x61, 0x5f, 0x67, 0x6d, 0x6d, 0x61, 0x5f, 0x73, 0x73, 0x5f, 0x77, 0x61, 0x72, 0x70
        /*0062*/ 	.byte	0x73, 0x70, 0x65, 0x63, 0x69, 0x61, 0x6c, 0x69, 0x7a, 0x65, 0x64, 0x2e, 0x68, 0x70, 0x70, 0x00
	.type		__unnamed_1,@object
	.size		__unnamed_1,(.L_0 - __unnamed_1)
__unnamed_1:
        /* <DEDUP_REMOVED lines=173> */
        /*0b42*/ 	.byte	0x69, 0x64, 0x65, 0x6e, 0x74, 0x69, 0x74, 0x79, 0x5d, 0x00
.L_0:


//--------------------- .nv.shared._ZN7cutlass13device_kernelINS_4gemm6kernel13GemmUniversalIN4cute5tupleIJiiiiEEENS1_10collective13CollectiveMmaINS1_34MainloopSm90TmaGmmaWarpSpecializedILi9ENS5_IJNS4_1CILi2EEENSA_ILi1EEESC_EEENS1_35KernelTmaWarpSpecializedCooperativeEEENS5_IJNSA_ILi512EEENSA_ILi240EEENSA_ILi32EEEEEEaNS5_IJlSC_lEEEaSK_NS4_8TiledMMAINS4_8MMA_AtomIJNS4_4SM904GMMA26MMA_64x16x32_S32S8S8_SS_TNEEEENS4_6LayoutISD_NS5_IJSC_NSA_ILi0EEESS_EEEEENS5_IJNS4_10UnderscoreESV_SV_EEEEENS4_13SM90_TMA_LOADENS4_14ComposedLayoutINS4_7SwizzleILi1ELi4ELi3EEENS4_18smem_ptr_flag_bitsILi8EEENSR_INS5_IJNSA_ILi8EEESI_EEENS5_IJSI_SC_EEEEEEEvNS4_8identityENS4_23SM90_TMA_LOAD_MULTICASTES18_vS19_EENS_8epilogue10collective6detail29Sm90TmaWarpSpecializedAdapterINS1D_15DefaultEpilogueIaSK_SK_NS1C_6thread17LinearCombinationIaLi1EiiLNS1H_9ScaleType4KindE0ELNS_15FloatRoundStyleE2EaEENS1_15EpilogueDefaultEEEEEvvEEEEvNT_6ParamsE --------------------------
	.section	.nv.shared._ZN7cutlass13device_kernelINS_4gemm6kernel13GemmUniversalIN4cute5tupleIJiiiiEEENS1_10collective13CollectiveMmaINS1_34MainloopSm90TmaGmmaWarpSpecializedILi9ENS5_IJNS4_1CILi2EEENSA_ILi1EEESC_EEENS1_35KernelTmaWarpSpecializedCooperativeEEENS5_IJNSA_ILi512EEENSA_ILi240EEENSA_ILi32EEEEEEaNS5_IJlSC_lEEEaSK_NS4_8TiledMMAINS4_8MMA_AtomIJNS4_4SM904GMMA26MMA_64x16x32_S32S8S8_SS_TNEEEENS4_6LayoutISD_NS5_IJSC_NSA_ILi0EEESS_EEEEENS5_IJNS4_10UnderscoreESV_SV_EEEEENS4_13SM90_TMA_LOADENS4_14ComposedLayoutINS4_7SwizzleILi1ELi4ELi3EEENS4_18smem_ptr_flag_bitsILi8EEENSR_INS5_IJNSA_ILi8EEESI_EEENS5_IJSI_SC_EEEEEEEvNS4_8identityENS4_23SM90_TMA_LOAD_MULTICASTES18_vS19_EENS_8epilogue10collective6detail29Sm90TmaWarpSpecializedAdapterINS1D_15DefaultEpilogueIaSK_SK_NS1C_6thread17LinearCombinationIaLi1EiiLNS1H_9ScaleType4KindE0ELNS_15FloatRoundStyleE2EaEENS1_15EpilogueDefaultEEEEEvvEEEEvNT_6ParamsE,"aw",@nobits
	.sectionflags	@""
	.align	16
	.zero		1024


//--------------------- .nv.shared.reserved.0     --------------------------
	.section	.nv.shared.reserved.0,"aw",@nobits
	.weak		__nv_reservedSMEM_offset_0_alias
	.size		__nv_reservedSMEM_offset_0_alias, 0, 0
	.other		__nv_reservedSMEM_offset_0_alias,@"STO_CUDA_RESERVED_SHARED STV_DEFAULT"
__nv_reservedSMEM_offset_0_alias:
	.zero		0


//--------------------- .nv.global                --------------------------
	.section	.nv.global,"aw",@nobits
.nv.global:
	.type		_ZN39_INTERNAL_73ef3ea6_4_k_cu_b9e8b490_39314cute1_E,@object
	.size		_ZN39_INTERNAL_73ef3ea6_4_k_cu_b9e8b490_39314cute1_E,(_ZN39_INTERNAL_73ef3ea6_4_k_cu_b9e8b490_39314cuda3std3__45__cpo6cbeginE - _ZN39_INTERNAL_73ef3ea6_4_k_cu_b9e8b490_39314cute1_E)
_ZN39_INTERNAL_73ef3ea6_4_k_cu_b9e8b490_39314cute1_E:
	.zero		1
	.type		_ZN39_INTERNAL_73ef3ea6_4_k_cu_b9e8b490_39314cuda3std3__45__cpo6cbeginE,@object
	.size		_ZN39_INTERNAL_73ef3ea6_4_k_cu_b9e8b490_39314cuda3std3__45__cpo6cbeginE,(_ZN39_INTERNAL_73ef3ea6_4_k_cu_b9e8b490_39314cuda3std3__48in_placeE - _ZN39_INTERNAL_73ef3ea6_4_k_cu_b9e8b490_39314cuda3std3__45__cpo6cbeginE)
_ZN39_INTERNAL_73ef3ea6_4_k_cu_b9e8b490_39314cuda3std3__45__cpo6cbeginE:
	.zero		1
	.type		_ZN39_INTERNAL_73ef3ea6_4_k_cu_b9e8b490_39314cuda3std3__48in_placeE,@object
	.size		_ZN39_INTERNAL_73ef3ea6_4_k_cu_b9e8b490_39314cuda3std3__48in_placeE,(_ZN39_INTERNAL_73ef3ea6_4_k_cu_b9e8b490_39314cuda3std6ranges3__45__cpo9iter_moveE - _ZN39_INTERNAL_73ef3ea6_4_k_cu_b9e8b490_39314cuda3std3__48in_placeE)
_ZN39_INTERNAL_73ef3ea6_4_k_cu_b9e8b490_39314cuda3std3__48in_placeE:
	.zero		1
	.type		_ZN39_INTERNAL_73ef3ea6_4_k_cu_b9e8b490_39314cuda3std6ranges3__45__cpo9iter_moveE,@object
	.size		_ZN39_INTERNAL_73ef3ea6_4_k_cu_b9e8b490_39314cuda3std6ranges3__45__cpo9iter_moveE,(_ZN39_INTERNAL_73ef3ea6_4_k_cu_b9e8b490_39314cuda3std3__45__cpo5beginE - _ZN39_INTERNAL_73ef3ea6_4_k_cu_b9e8b490_39314cuda3std6ranges3__45__cpo9iter_moveE)
_ZN39_INTERNAL_73ef3ea6_4_k_cu_b9e8b490_39314cuda3std6ranges3__45__cpo9iter_moveE:
	.zero		1
	.type		_ZN39_INTERNAL_73ef3ea6_4_k_cu_b9e8b490_39314cuda3std3__45__cpo5beginE,@object
	.size		_ZN39_INTERNAL_73ef3ea6_4_k_cu_b9e8b490_39314cuda3std3__45__cpo5beginE,(_ZN39_INTERNAL_73ef3ea6_4_k_cu_b9e8b490_39314cuda3std3__441_GLOBAL__N__73ef3ea6_4_k_cu_b9e8b490_39316ignoreE - _ZN39_INTERNAL_73ef3ea6_4_k_cu_b9e8b490_39314cuda3std3__45__cpo5beginE)
_ZN39_INTERNAL_73ef3ea6_4_k_cu_b9e8b490_39314cuda3std3__45__cpo5beginE:
	.zero		1
	.type		_ZN39_INTERNAL_73ef3ea6_4_k_cu_b9e8b490_39314cuda3std3__441_GLOBAL__N__73ef3ea6_4_k_cu_b9e8b490_39316ignoreE,@object
	.size		_ZN39_INTERNAL_73ef3ea6_4_k_cu_b9e8b490_39314cuda3std3__441_GLOBAL__N__73ef3ea6_4_k_cu_b9e8b490_39316ignoreE,(_ZN39_INTERNAL_73ef3ea6_4_k_cu_b9e8b490_39314cute7productE - _ZN39_INTERNAL_73ef3ea6_4_k_cu_b9e8b490_39314cuda3std3__441_GLOBAL__N__73ef3ea6_4_k_cu_b9e8b490_39316ignoreE)
_ZN39_INTERNAL_73ef3ea6_4_k_cu_b9e8b490_39314cuda3std3__441_GLOBAL__N__73ef3ea6_4_k_cu_b9e8b490_39316ignoreE:
	.zero		1
	.type		_ZN39_INTERNAL_73ef3ea6_4_k_cu_b9e8b490_39314cute7productE,@object
	.size		_ZN39_INTERNAL_73ef3ea6_4_k_cu_b9e8b490_39314cute7productE,(_ZN39_INTERNAL_73ef3ea6_4_k_cu_b9e8b490_39314cuda3std3__45__cpo3endE - _ZN39_INTERNAL_73ef3ea6_4_k_cu_b9e8b490_39314cute7productE)
_ZN39_INTERNAL_73ef3ea6_4_k_cu_b9e8b490_39314cute7productE:
	.zero		1
	.type		_ZN39_INTERNAL_73ef3ea6_4_k_cu_b9e8b490_39314cuda3std3__45__cpo3endE,@object
	.size		_ZN39_INTERNAL_73ef3ea6_4_k_cu_b9e8b490_39314cuda3std3__45__cpo3endE,(_ZN39_INTERNAL_73ef3ea6_4_k_cu_b9e8b490_39314cuda3std3__419piecewise_constructE - _ZN39_INTERNAL_73ef3ea6_4_k_cu_b9e8b490_39314cuda3std3__45__cpo3endE)
_ZN39_INTERNAL_73ef3ea6_4_k_cu_b9e8b490_39314cuda3std3__45__cpo3endE:
	.zero		1
	.type		_ZN39_INTERNAL_73ef3ea6_4_k_cu_b9e8b490_39314cuda3std3__419piecewise_constructE,@object
	.size		_ZN39_INTERNAL_73ef3ea6_4_k_cu_b9e8b490_39314cuda3std3__419piecewise_constructE,(_ZN39_INTERNAL_73ef3ea6_4_k_cu_b9e8b490_39314cuda3std3__45__cpo4cendE - _ZN39_INTERNAL_73ef3ea6_4_k_cu_b9e8b490_39314cuda3std3__419piecewise_constructE)
_ZN39_INTERNAL_73ef3ea6_4_k_cu_b9e8b490_39314cuda3std3__419piecewise_constructE:
	.zero		1
	.type		_ZN39_INTERNAL_73ef3ea6_4_k_cu_b9e8b490_39314cuda3std3__45__cpo4cendE,@object
	.size		_ZN39_INTERNAL_73ef3ea6_4_k_cu_b9e8b490_39314cuda3std3__45__cpo4cendE,(_ZN39_INTERNAL_73ef3ea6_4_k_cu_b9e8b490_39314cuda3std6ranges3__45__cpo4swapE - _ZN39_INTERNAL_73ef3ea6_4_k_cu_b9e8b490_39314cuda3std3__45__cpo4cendE)
_ZN39_INTERNAL_73ef3ea6_4_k_cu_b9e8b490_39314cuda3std3__45__cpo4cendE:
	.zero		1
	.type		_ZN39_INTERNAL_73ef3ea6_4_k_cu_b9e8b490_39314cuda3std6ranges3__45__cpo4swapE,@object
	.size		_ZN39_INTERNAL_73ef3ea6_4_k_cu_b9e8b490_39314cuda3std6ranges3__45__cpo4swapE,(.L_8 - _ZN39_INTERNAL_73ef3ea6_4_k_cu_b9e8b490_39314cuda3std6ranges3__45__cpo4swapE)
_ZN39_INTERNAL_73ef3ea6_4_k_cu_b9e8b490_39314cuda3std6ranges3__45__cpo4swapE:
	.zero		1
.L_8:


//--------------------- .nv.constant0._ZN7cutlass13device_kernelINS_4gemm6kernel13GemmUniversalIN4cute5tupleIJiiiiEEENS1_10collective13CollectiveMmaINS1_34MainloopSm90TmaGmmaWarpSpecializedILi9ENS5_IJNS4_1CILi2EEENSA_ILi1EEESC_EEENS1_35KernelTmaWarpSpecializedCooperativeEEENS5_IJNSA_ILi512EEENSA_ILi240EEENSA_ILi32EEEEEEaNS5_IJlSC_lEEEaSK_NS4_8TiledMMAINS4_8MMA_AtomIJNS4_4SM904GMMA26MMA_64x16x32_S32S8S8_SS_TNEEEENS4_6LayoutISD_NS5_IJSC_NSA_ILi0EEESS_EEEEENS5_IJNS4_10UnderscoreESV_SV_EEEEENS4_13SM90_TMA_LOADENS4_14ComposedLayoutINS4_7SwizzleILi1ELi4ELi3EEENS4_18smem_ptr_flag_bitsILi8EEENSR_INS5_IJNSA_ILi8EEESI_EEENS5_IJSI_SC_EEEEEEEvNS4_8identityENS4_23SM90_TMA_LOAD_MULTICASTES18_vS19_EENS_8epilogue10collective6detail29Sm90TmaWarpSpecializedAdapterINS1D_15DefaultEpilogueIaSK_SK_NS1C_6thread17LinearCombinationIaLi1EiiLNS1H_9ScaleType4KindE0ELNS_15FloatRoundStyleE2EaEENS1_15EpilogueDefaultEEEEEvvEEEEvNT_6ParamsE --------------------------
	.section	.nv.constant0._ZN7cutlass13device_kernelINS_4gemm6kernel13GemmUniversalIN4cute5tupleIJiiiiEEENS1_10collective13CollectiveMmaINS1_34MainloopSm90TmaGmmaWarpSpecializedILi9ENS5_IJNS4_1CILi2EEENSA_ILi1EEESC_EEENS1_35KernelTmaWarpSpecializedCooperativeEEENS5_IJNSA_ILi512EEENSA_ILi240EEENSA_ILi32EEEEEEaNS5_IJlSC_lEEEaSK_NS4_8TiledMMAINS4_8MMA_AtomIJNS4_4SM904GMMA26MMA_64x16x32_S32S8S8_SS_TNEEEENS4_6LayoutISD_NS5_IJSC_NSA_ILi0EEESS_EEEEENS5_IJNS4_10UnderscoreESV_SV_EEEEENS4_13SM90_TMA_LOADENS4_14ComposedLayoutINS4_7SwizzleILi1ELi4ELi3EEENS4_18smem_ptr_flag_bitsILi8EEENSR_INS5_IJNSA_ILi8EEESI_EEENS5_IJSI_SC_EEEEEEEvNS4_8identityENS4_23SM90_TMA_LOAD_MULTICASTES18_vS19_EENS_8epilogue10collective6detail29Sm90TmaWarpSpecializedAdapterINS1D_15DefaultEpilogueIaSK_SK_NS1C_6thread17LinearCombinationIaLi1EiiLNS1H_9ScaleType4KindE0ELNS_15FloatRoundStyleE2EaEENS1_15EpilogueDefaultEEEEEvvEEEEvNT_6ParamsE,"a",@progbits
	.sectionflags	@""
	.align	4
.nv.constant0._ZN7cutlass13device_kernelINS_4gemm6kernel13GemmUniversalIN4cute5tupleIJiiiiEEENS1_10collective13CollectiveMmaINS1_34MainloopSm90TmaGmmaWarpSpecializedILi9ENS5_IJNS4_1CILi2EEENSA_ILi1EEESC_EEENS1_35KernelTmaWarpSpecializedCooperativeEEENS5_IJNSA_ILi512EEENSA_ILi240EEENSA_ILi32EEEEEEaNS5_IJlSC_lEEEaSK_NS4_8TiledMMAINS4_8MMA_AtomIJNS4_4SM904GMMA26MMA_64x16x32_S32S8S8_SS_TNEEEENS4_6LayoutISD_NS5_IJSC_NSA_ILi0EEESS_EEEEENS5_IJNS4_10UnderscoreESV_SV_EEEEENS4_13SM90_TMA_LOADENS4_14ComposedLayoutINS4_7SwizzleILi1ELi4ELi3EEENS4_18smem_ptr_flag_bitsILi8EEENSR_INS5_IJNSA_ILi8EEESI_EEENS5_IJSI_SC_EEEEEEEvNS4_8identityENS4_23SM90_TMA_LOAD_MULTICASTES18_vS19_EENS_8epilogue10collective6detail29Sm90TmaWarpSpecializedAdapterINS1D_15DefaultEpilogueIaSK_SK_NS1C_6thread17LinearCombinationIaLi1EiiLNS1H_9ScaleType4KindE0ELNS_15FloatRoundStyleE2EaEENS1_15EpilogueDefaultEEEEEvvEEEEvNT_6ParamsE:
	.zero		1664


//--------------------- SYMBOLS --------------------------

	.type		.nv.reservedSmem.offset0,@object
	.size		.nv.reservedSmem.offset0,0x4
	.type		__assertfail,@function
